def matmul_kernel(
    a_ptr,
    b_ptr,
    c_ptr,
    M,
    N,
    K,
    stride_am,
    stride_ak,
    stride_bk,
    stride_bn,
    stride_cm,
    stride_cn,
    BLOCK_M: tl.constexpr,
    BLOCK_N: tl.constexpr,
    BLOCK_K: tl.constexpr,
    GROUP_M: tl.constexpr,
):
    pid = tl.program_id(axis=0)
    num_pid_m = tl.cdiv(M, BLOCK_M)
    num_pid_n = tl.cdiv(N, BLOCK_N)
    num_pid_in_group = GROUP_M * num_pid_n
    group_id = pid // num_pid_in_group
    first_pid_m = group_id * GROUP_M
    group_size_m = min(num_pid_m - first_pid_m, GROUP_M)
    pid_m = first_pid_m + ((pid % num_pid_in_group) % group_size_m)
    pid_n = (pid % num_pid_in_group) // group_size_m

    offs_am = (pid_m * BLOCK_M + tl.arange(0, BLOCK_M)) % M
    offs_bn = (pid_n * BLOCK_N + tl.arange(0, BLOCK_N)) % N
    offs_k = tl.arange(0, BLOCK_K)
    a_ptrs = a_ptr + offs_am[:, None] * stride_am + offs_k[None, :] * stride_ak
    b_ptrs = b_ptr + offs_k[:, None] * stride_bk + offs_bn[None, :] * stride_bn

    acc = tl.zeros((BLOCK_M, BLOCK_N), dtype=tl.float32)
    for kk in range(0, tl.cdiv(K, BLOCK_K)):
        a = tl.load(a_ptrs, mask=offs_k[None, :] < K - kk * BLOCK_K, other=0.0)
        b = tl.load(b_ptrs, mask=offs_k[:, None] < K - kk * BLOCK_K, other=0.0)
        acc = tl.dot(a, b, acc)
        a_ptrs += BLOCK_K * stride_ak
        b_ptrs += BLOCK_K * stride_bk

    c = acc.to(c_ptr.dtype.element_ty)
    offs_cm = pid_m * BLOCK_M + tl.arange(0, BLOCK_M)
    offs_cn = pid_n * BLOCK_N + tl.arange(0, BLOCK_N)
    c_ptrs = c_ptr + offs_cm[:, None] * stride_cm + offs_cn[None, :] * stride_cn
    mask = (offs_cm[:, None] < M) & (offs_cn[None, :] < N)
    tl.store(c_ptrs, c, mask=mask)

# config = {"BLOCK_K": 64, "BLOCK_M": 512, "BLOCK_N": 128, "GROUP_M": 8, "arch": "sm_90", "dtype": "fp32", "num_ctas": 1, "num_stages": 8, "num_warps": 4}
# arch = sm_90


// ===== COMPILED SASS (sm_90a) =====

	.target	sm_90a

	.elftype	@"ET_EXEC"


//--------------------- .note.nv.tkinfo           --------------------------
	.section	.note.nv.tkinfo,"",@"SHT_NOTE"
	.sectionflags	@"SHF_NOTE_NV_TKINFO"
	.tkinfo
        /*0018*/ 	.word	0x00000002
        /*0030*/ 	.string	""
        /*0030*/ 	.string	"ptxas"
        /*0030*/ 	.string	"Cuda compilation tools, release 13.0, V13.0.88"
        /*0030*/ 	.string	"Build cuda_13.0.r13.0/compiler.36424714_0"
        /*0030*/ 	.string	"-v  -suppress-debug-info  -lineinfo  -arch sm_90a "



//--------------------- .note.nv.cuinfo           --------------------------
	.section	.note.nv.cuinfo,"",@"SHT_NOTE"
	.sectionflags	@"SHF_NOTE_NV_CUINFO"
        /*0018*/ 	.short	0x0002
        /*001a*/ 	.short	0x005a
        /*001c*/ 	.short	0x0082
	.zero		2


//--------------------- .nv.info                  --------------------------
	.section	.nv.info,"",@"SHT_CUDA_INFO"
	.align	4


	//----- nvinfo : EIATTR_REGCOUNT
	.align		4
        /*0000*/ 	.byte	0x04, 0x2f
        /*0002*/ 	.short	(.L_1 - .L_0)
	.align		4
.L_0:
        /*0004*/ 	.word	index@(matmul_kernel)
        /*0008*/ 	.word	0x000000ff


	//----- nvinfo : EIATTR_FRAME_SIZE
	.align		4
.L_1:
        /*000c*/ 	.byte	0x04, 0x11
        /*000e*/ 	.short	(.L_3 - .L_2)
	.align		4
.L_2:
        /*0010*/ 	.word	index@(matmul_kernel)
        /*0014*/ 	.word	0x00001310


	//----- nvinfo : EIATTR_MIN_STACK_SIZE
	.align		4
.L_3:
        /*0018*/ 	.byte	0x04, 0x12
        /*001a*/ 	.short	(.L_5 - .L_4)
	.align		4
.L_4:
        /*001c*/ 	.word	index@(matmul_kernel)
        /*0020*/ 	.word	0x00001310
.L_5:


//--------------------- .nv.compat                --------------------------
	.section	.nv.compat,"",@"SHT_CUDA_COMPAT_INFO"
	.align	4
        /*0000*/ 	.byte	0x02, 0x09, 0x01, 0x00, 0x02, 0x02, 0x04, 0x00, 0x02, 0x05, 0x05, 0x00, 0x03, 0x07, 0x01, 0x01
        /*0010*/ 	.byte	0x02, 0x03, 0x00, 0x00, 0x02, 0x06, 0x01, 0x00, 0x04, 0x0b, 0x08, 0x00, 0x00, 0x00, 0x00, 0x00
        /*0020*/ 	.byte	0x00, 0x00, 0x00, 0x00


//--------------------- .nv.info.matmul_kernel    --------------------------
	.section	.nv.info.matmul_kernel,"",@"SHT_CUDA_INFO"
	.sectionflags	@""
	.align	4


	//----- nvinfo : EIATTR_CUDA_API_VERSION
	.align		4
        /*0000*/ 	.byte	0x04, 0x37
        /*0002*/ 	.short	(.L_7 - .L_6)
.L_6:
        /*0004*/ 	.word	0x00000082


	//----- nvinfo : EIATTR_KPARAM_INFO
	.align		4
.L_7:
        /*0008*/ 	.byte	0x04, 0x17
        /*000a*/ 	.short	(.L_9 - .L_8)
.L_8:
        /*000c*/ 	.word	0x00000000
        /*0010*/ 	.short	0x000d
        /*0012*/ 	.short	0x0048
        /*0014*/ 	.byte	0x00, 0xf4, 0x21, 0x00


	//----- nvinfo : EIATTR_KPARAM_INFO
	.align		4
.L_9:
        /*0018*/ 	.byte	0x04, 0x17
        /*001a*/ 	.short	(.L_11 - .L_10)
.L_10:
        /*001c*/ 	.word	0x00000000
        /*0020*/ 	.short	0x000c
        /*0022*/ 	.short	0x0040
        /*0024*/ 	.byte	0x00, 0xf4, 0x21, 0x00


	//----- nvinfo : EIATTR_KPARAM_INFO
	.align		4
.L_11:
        /*0028*/ 	.byte	0x04, 0x17
        /*002a*/ 	.short	(.L_13 - .L_12)
.L_12:
        /*002c*/ 	.word	0x00000000
        /*0030*/ 	.short	0x000b
        /*0032*/ 	.short	0x0038
        /*0034*/ 	.byte	0x00, 0xf0, 0x11, 0x00


	//----- nvinfo : EIATTR_KPARAM_INFO
	.align		4
.L_13:
        /*0038*/ 	.byte	0x04, 0x17
        /*003a*/ 	.short	(.L_15 - .L_14)
.L_14:
        /*003c*/ 	.word	0x00000000
        /*0040*/ 	.short	0x000a
        /*0042*/ 	.short	0x0034
        /*0044*/ 	.byte	0x00, 0xf0, 0x11, 0x00


	//----- nvinfo : EIATTR_KPARAM_INFO
	.align		4
.L_15:
        /*0048*/ 	.byte	0x04, 0x17
        /*004a*/ 	.short	(.L_17 - .L_16)
.L_16:
        /*004c*/ 	.word	0x00000000
        /*0050*/ 	.short	0x0009
        /*0052*/ 	.short	0x0030
        /*0054*/ 	.byte	0x00, 0xf0, 0x11, 0x00


	//----- nvinfo : EIATTR_KPARAM_INFO
	.align		4
.L_17:
        /*0058*/ 	.byte	0x04, 0x17
        /*005a*/ 	.short	(.L_19 - .L_18)
.L_18:
        /*005c*/ 	.word	0x00000000
        /*0060*/ 	.short	0x0008
        /*0062*/ 	.short	0x002c
        /*0064*/ 	.byte	0x00, 0xf0, 0x11, 0x00


	//----- nvinfo : EIATTR_KPARAM_INFO
	.align		4
.L_19:
        /*0068*/ 	.byte	0x04, 0x17
        /*006a*/ 	.short	(.L_21 - .L_20)
.L_20:
        /*006c*/ 	.word	0x00000000
        /*0070*/ 	.short	0x0007
        /*0072*/ 	.short	0x0028
        /*0074*/ 	.byte	0x00, 0xf0, 0x11, 0x00


	//----- nvinfo : EIATTR_KPARAM_INFO
	.align		4
.L_21:
        /*0078*/ 	.byte	0x04, 0x17
        /*007a*/ 	.short	(.L_23 - .L_22)
.L_22:
        /*007c*/ 	.word	0x00000000
        /*0080*/ 	.short	0x0006
        /*0082*/ 	.short	0x0024
        /*0084*/ 	.byte	0x00, 0xf0, 0x11, 0x00


	//----- nvinfo : EIATTR_KPARAM_INFO
	.align		4
.L_23:
        /*0088*/ 	.byte	0x04, 0x17
        /*008a*/ 	.short	(.L_25 - .L_24)
.L_24:
        /*008c*/ 	.word	0x00000000
        /*0090*/ 	.short	0x0005
        /*0092*/ 	.short	0x0020
        /*0094*/ 	.byte	0x00, 0xf0, 0x11, 0x00


	//----- nvinfo : EIATTR_KPARAM_INFO
	.align		4
.L_25:
        /*0098*/ 	.byte	0x04, 0x17
        /*009a*/ 	.short	(.L_27 - .L_26)
.L_26:
        /*009c*/ 	.word	0x00000000
        /*00a0*/ 	.short	0x0004
        /*00a2*/ 	.short	0x001c
        /*00a4*/ 	.byte	0x00, 0xf0, 0x11, 0x00


	//----- nvinfo : EIATTR_KPARAM_INFO
	.align		4
.L_27:
        /*00a8*/ 	.byte	0x04, 0x17
        /*00aa*/ 	.short	(.L_29 - .L_28)
.L_28:
        /*00ac*/ 	.word	0x00000000
        /*00b0*/ 	.short	0x0003
        /*00b2*/ 	.short	0x0018
        /*00b4*/ 	.byte	0x00, 0xf0, 0x11, 0x00


	//----- nvinfo : EIATTR_KPARAM_INFO
	.align		4
.L_29:
        /*00b8*/ 	.byte	0x04, 0x17
        /*00ba*/ 	.short	(.L_31 - .L_30)
.L_30:
        /*00bc*/ 	.word	0x00000000
        /*00c0*/ 	.short	0x0002
        /*00c2*/ 	.short	0x0010
        /*00c4*/ 	.byte	0x00, 0xf4, 0x21, 0x00


	//----- nvinfo : EIATTR_KPARAM_INFO
	.align		4
.L_31:
        /*00c8*/ 	.byte	0x04, 0x17
        /*00ca*/ 	.short	(.L_33 - .L_32)
.L_32:
        /*00cc*/ 	.word	0x00000000
        /*00d0*/ 	.short	0x0001
        /*00d2*/ 	.short	0x0008
        /*00d4*/ 	.byte	0x00, 0xf4, 0x21, 0x00


	//----- nvinfo : EIATTR_KPARAM_INFO
	.align		4
.L_33:
        /*00d8*/ 	.byte	0x04, 0x17
        /*00da*/ 	.short	(.L_35 - .L_34)
.L_34:
        /*00dc*/ 	.word	0x00000000
        /*00e0*/ 	.short	0x0000
        /*00e2*/ 	.short	0x0000
        /*00e4*/ 	.byte	0x00, 0xf4, 0x21, 0x00


	//----- nvinfo : EIATTR_SPARSE_MMA_MASK
	.align		4
.L_35:
        /*00e8*/ 	.byte	0x03, 0x50
        /*00ea*/ 	.short	0x0000


	//----- nvinfo : EIATTR_MAXREG_COUNT
	.align		4
        /*00ec*/ 	.byte	0x03, 0x1b
        /*00ee*/ 	.short	0x00ff


	//----- nvinfo : EIATTR_NUM_BARRIERS
	.align		4
        /*00f0*/ 	.byte	0x02, 0x4c
        /*00f2*/ 	.byte	0x01
	.zero		1


	//----- nvinfo : EIATTR_ANNOTATIONS
	.align		4
        /*00f4*/ 	.byte	0x04, 0x55
        /*00f6*/ 	.short	(.L_37 - .L_36)


	//   ....[0]....
.L_36:
        /*00f8*/ 	.word	0x00000001
        /*00fc*/ 	.byte	0xe0, 0x33, 0x00, 0x00, 0x01, 0x00, 0x00, 0x00, 0x30, 0x35, 0x00, 0x00, 0x01, 0x00, 0x00, 0x00
        /* <DEDUP_REMOVED lines=3735> */
        /*ea7c*/ 	.byte	0xb0, 0xe1, 0x04, 0x00, 0x01, 0x00, 0x00, 0x00, 0xc0, 0xe1, 0x04, 0x00


	//----- nvinfo : EIATTR_MERCURY_ISA_VERSION
	.align		4
.L_37:
        /*ea88*/ 	.byte	0x03, 0x5f
        /*ea8a*/ 	.short	0x0101


	//----- nvinfo : EIATTR_EXIT_INSTR_OFFSETS
	.align		4
        /*ea8c*/ 	.byte	0x04, 0x1c
        /*ea8e*/ 	.short	(.L_39 - .L_38)


	//   ....[0]....
.L_38:
        /*ea90*/ 	.word	0x00052820


	//   ....[1]....
        /*ea94*/ 	.word	0x00052840


	//----- nvinfo : EIATTR_REQNTID
	.align		4
.L_39:
        /*ea98*/ 	.byte	0x04, 0x10
        /*ea9a*/ 	.short	(.L_41 - .L_40)
.L_40:
        /*ea9c*/ 	.word	0x00000080
        /*eaa0*/ 	.word	0x00000001
        /*eaa4*/ 	.word	0x00000001


	//----- nvinfo : EIATTR_CBANK_PARAM_SIZE
	.align		4
.L_41:
        /*eaa8*/ 	.byte	0x03, 0x19
        /*eaaa*/ 	.short	0x0050


	//----- nvinfo : EIATTR_PARAM_CBANK
	.align		4
        /*eaac*/ 	.byte	0x04, 0x0a
        /*eaae*/ 	.short	(.L_43 - .L_42)
	.align		4
.L_42:
        /*eab0*/ 	.word	index@(.nv.constant0.matmul_kernel)
        /*eab4*/ 	.short	0x0210
        /*eab6*/ 	.short	0x0050


	//----- nvinfo : EIATTR_SW_WAR
	.align		4
.L_43:
        /*eab8*/ 	.byte	0x04, 0x36
        /*eaba*/ 	.short	(.L_45 - .L_44)
.L_44:
        /*eabc*/ 	.word	0x00000008
.L_45:


//--------------------- .nv.callgraph             --------------------------
	.section	.nv.callgraph,"",@"SHT_CUDA_CALLGRAPH"
	.align	4
	.sectionentsize	8
	.align		4
        /*0000*/ 	.word	0x00000000
	.align		4
        /*0004*/ 	.word	0xffffffff
	.align		4
        /*0008*/ 	.word	0x00000000
	.align		4
        /*000c*/ 	.word	0xfffffffe
	.align		4
        /*0010*/ 	.word	0x00000000
	.align		4
        /*0014*/ 	.word	0xfffffffd
	.align		4
        /*0018*/ 	.word	0x00000000
	.align		4
        /*001c*/ 	.word	0xfffffffc


//--------------------- .text.matmul_kernel       --------------------------
	.section	.text.matmul_kernel,"ax",@progbits
	.align	128
        .global         matmul_kernel
        .type           matmul_kernel,@function
        .size           matmul_kernel,(.L_x_3 - matmul_kernel)
        .other          matmul_kernel,@"STO_CUDA_ENTRY STV_DEFAULT"
matmul_kernel:
.text.matmul_kernel:
[----:B------:R-:W1:Y:S08]  /*0000*/  LDC R1, c[0x0][0x28] ;  /* 0x00000a00ff017b82 */ /* 0x000e700000000800 */
[----:B------:R-:W2:Y:S01]  /*0010*/  LDC.64 R4, c[0x0][0x228] ;  /* 0x00008a00ff047b82 */ /* 0x000ea20000000a00 */
[----:B------:R-:W3:Y:S01]  /*0020*/  S2R R7, SR_CTAID.X ;  /* 0x0000000000077919 */ /* 0x000ee20000002500 */
[----:B------:R-:W-:Y:S01]  /*0030*/  ULDC.64 UR4, c[0x0][0x218] ;  /* 0x0000860000047ab9 */ /* 0x000fe20000000a00 */
[----:B-1----:R-:W-:Y:S01]  /*0040*/  IADD3 R1, R1, -0x1310, RZ ;  /* 0xffffecf001017810 */ /* 0x002fe20007ffe0ff */
[----:B------:R-:W-:Y:S01]  /*0050*/  ULDC UR45, c[0x0][0x240] ;  /* 0x00009000002d7ab9 */ /* 0x000fe20000000800 */
[----:B------:R-:W1:Y:S01]  /*0060*/  S2R R139, SR_TID.X ;  /* 0x00000000008b7919 */ /* 0x000e620000002100 */
[----:B------:R-:W-:Y:S01]  /*0070*/  ULDC UR52, c[0x0][0x240] ;  /* 0x0000900000347ab9 */ /* 0x000fe20000000800 */
        /* <DEDUP_REMOVED lines=17> */
[----:B--2---:R-:W-:Y:S01]  /*0190*/  VIADD R0, R5, 0x7f ;  /* 0x0000007f05007836 */ /* 0x004fe20000000000 */
[----:B------:R-:W-:Y:S01]  /*01a0*/  ULDC UR18, c[0x0][0x240] ;  /* 0x0000900000127ab9 */ /* 0x000fe20000000800 */
[----:B------:R-:W-:Y:S01]  /*01b0*/  ULDC UR19, c[0x0][0x240] ;  /* 0x0000900000137ab9 */ /* 0x000fe20000000800 */
[----:B------:R-:W-:Y:S01]  /*01c0*/  ULDC UR20, c[0x0][0x240] ;  /* 0x0000900000147ab9 */ /* 0x000fe20000000800 */
[----:B------:R-:W-:Y:S01]  /*01d0*/  ULDC UR22, c[0x0][0x240] ;  /* 0x0000900000167ab9 */ /* 0x000fe20000000800 */
[----:B------:R-:W-:Y:S01]  /*01e0*/  SHF.R.S32.HI R3, RZ, 0x1f, R0 ;  /* 0x0000001fff037819 */ /* 0x000fe20000011400 */
[----:B------:R-:W-:Y:S01]  /*01f0*/  ULDC UR21, c[0x0][0x240] ;  /* 0x0000900000157ab9 */ /* 0x000fe20000000800 */
[----:B------:R-:W-:Y:S01]  /*0200*/  ULDC UR23, c[0x0][0x240] ;  /* 0x0000900000177ab9 */ /* 0x000fe20000000800 */
[----:B------:R-:W-:Y:S01]  /*0210*/  ULDC UR53, c[0x0][0x240] ;  /* 0x0000900000357ab9 */ /* 0x000fe20000000800 */
[----:B------:R-:W-:Y:S01]  /*0220*/  LEA.HI R3, R3, R0, RZ, 0x7 ;  /* 0x0000000003037211 */ /* 0x000fe200078f38ff */
[----:B------:R-:W-:Y:S01]  /*0230*/  ULDC UR24, c[0x0][0x240] ;  /* 0x0000900000187ab9 */ /* 0x000fe20000000800 */
[----:B---3--:R-:W-:Y:S01]  /*0240*/  IABS R10, R7 ;  /* 0x00000007000a7213 */ /* 0x008fe20000000000 */
[----:B------:R-:W-:Y:S01]  /*0250*/  ULDC UR25, c[0x0][0x240] ;  /* 0x0000900000197ab9 */ /* 0x000fe20000000800 */
[----:B------:R-:W-:Y:S01]  /*0260*/  SHF.R.S32.HI R3, RZ, 0x7, R3 ;  /* 0x00000007ff037819 */ /* 0x000fe20000011403 */
[----:B------:R-:W-:Y:S01]  /*0270*/  ULDC UR26, c[0x0][0x240] ;  /* 0x00009000001a7ab9 */ /* 0x000fe20000000800 */
[----:B-1----:R-:W-:Y:S01]  /*0280*/  LOP3.LUT R138, R139, 0x7f, RZ, 0xc0, !PT ;  /* 0x0000007f8b8a7812 */ /* 0x002fe200078ec0ff */
[----:B------:R-:W-:Y:S01]  /*0290*/  ULDC UR41, c[0x0][0x240] ;  /* 0x0000900000297ab9 */ /* 0x000fe20000000800 */
[----:B------:R-:W-:Y:S01]  /*02a0*/  SHF.L.U32 R6, R3, 0x3, RZ ;  /* 0x0000000303067819 */ /* 0x000fe200000006ff */
[----:B------:R-:W-:Y:S01]  /*02b0*/  ULDC UR27, c[0x0][0x240] ;  /* 0x00009000001b7ab9 */ /* 0x000fe20000000800 */
[----:B------:R-:W-:Y:S01]  /*02c0*/  LOP3.LUT R83, R139, 0x3f, RZ, 0xc0, !PT ;  /* 0x0000003f8b537812 */ /* 0x000fe200078ec0ff */
[----:B------:R-:W-:Y:S01]  /*02d0*/  ULDC UR44, c[0x0][0x240] ;  /* 0x00009000002c7ab9 */ /* 0x000fe20000000800 */
[-C--:B------:R-:W-:Y:S01]  /*02e0*/  IABS R9, R6.reuse ;  /* 0x0000000600097213 */ /* 0x080fe20000000000 */
[----:B------:R-:W-:Y:S01]  /*02f0*/  ULDC UR28, c[0x0][0x240] ;  /* 0x00009000001c7ab9 */ /* 0x000fe20000000800 */
[----:B------:R-:W-:Y:S01]  /*0300*/  IABS R12, R6 ;  /* 0x00000006000c7213 */ /* 0x000fe20000000000 */
[----:B------:R-:W-:Y:S01]  /*0310*/  ULDC UR50, c[0x0][0x240] ;  /* 0x0000900000327ab9 */ /* 0x000fe20000000800 */
[----:B------:R-:W1:Y:S01]  /*0320*/  I2F.RP R0, R9 ;  /* 0x0000000900007306 */ /* 0x000e620000209400 */
        /* <DEDUP_REMOVED lines=14> */
[----:B-1----:R-:W1:Y:S01]  /*0410*/  MUFU.RCP R0, R0 ;  /* 0x0000000000007308 */ /* 0x002e620000001000 */
[----:B------:R-:W-:Y:S01]  /*0420*/  ULDC UR54, c[0x0][0x240] ;  /* 0x0000900000367ab9 */ /* 0x000fe20000000800 */
[----:B------:R-:W-:Y:S01]  /*0430*/  ULDC UR55, c[0x0][0x240] ;  /* 0x0000900000377ab9 */ /* 0x000fe20000000800 */
[----:B------:R-:W2:Y:S08]  /*0440*/  LDC R233, c[0x0][0x230] ;  /* 0x00008c00ffe97b82 */ /* 0x000eb00000000800 */
[----:B------:R-:W3:Y:S01]  /*0450*/  LDC R252, c[0x0][0x230] ;  /* 0x00008c00fffc7b82 */ /* 0x000ee20000000800 */
[----:B-1----:R-:W-:-:S02]  /*0460*/  VIADD R2, R0, 0xffffffe ;  /* 0x0ffffffe00027836 */ /* 0x002fc40000000000 */
[----:B------:R-:W-:Y:S02]  /*0470*/  IMAD.MOV R0, RZ, RZ, -R12 ;  /* 0x000000ffff007224 */ /* 0x000fe400078e0a0c */
[----:B------:R1:W4:Y:S01]  /*0480*/  F2I.FTZ.U32.TRUNC.NTZ R3, R2 ;  /* 0x0000000200037305 */ /* 0x000322000021f000 */
[----:B------:R-:W-:Y:S01]  /*0490*/  IMAD.SHL.U32 R12, R139, 0x200, RZ ;  /* 0x000002008b0c7824 */ /* 0x000fe200078e00ff */
[----:B-1----:R-:W-:Y:S02]  /*04a0*/  MOV R2, RZ ;  /* 0x000000ff00027202 */ /* 0x002fe40000000f00 */
[----:B----4-:R-:W-:-:S05]  /*04b0*/  IADD3 R8, RZ, -R3, RZ ;  /* 0x80000003ff087210 */ /* 0x010fca0007ffe0ff */
[----:B------:R-:W-:Y:S02]  /*04c0*/  IMAD R11, R8, R9, RZ ;  /* 0x00000009080b7224 */ /* 0x000fe400078e02ff */
[----:B------:R-:W-:Y:S01]  /*04d0*/  IMAD.MOV.U32 R8, RZ, RZ, R10 ;  /* 0x000000ffff087224 */ /* 0x000fe200078e000a */
[----:B------:R-:W-:Y:S01]  /*04e0*/  SHF.R.S32.HI R10, RZ, 0x6, R139 ;  /* 0x00000006ff0a7819 */ /* 0x000fe2000001148b */
[----:B------:R-:W-:Y:S01]  /*04f0*/  IMAD.HI.U32 R3, R3, R11, R2 ;  /* 0x0000000b03037227 */ /* 0x000fe200078e0002 */
[----:B------:R-:W-:Y:S02]  /*0500*/  IABS R11, R5 ;  /* 0x00000005000b7213 */ /* 0x000fe40000000000 */
[----:B------:R-:W-:-:S03]  /*0510*/  SGXT R10, R10, 0x1 ;  /* 0x000000010a0a781a */ /* 0x000fc60000000200 */
[----:B------:R-:W-:-:S04]  /*0520*/  IMAD.HI.U32 R3, R3, R8, RZ ;  /* 0x0000000803037227 */ /* 0x000fc800078e00ff */
[----:B------:R-:W-:-:S05]  /*0530*/  IMAD R0, R3, R0, R8 ;  /* 0x0000000003007224 */ /* 0x000fca00078e0208 */
[----:B------:R-:W-:-:S13]  /*0540*/  ISETP.GT.U32.AND P1, PT, R9, R0, PT ;  /* 0x000000000900720c */ /* 0x000fda0003f24070 */
[-C--:B------:R-:W-:Y:S01]  /*0550*/  @!P1 IADD3 R0, R0, -R9.reuse, RZ ;  /* 0x8000000900009210 */ /* 0x080fe20007ffe0ff */
[----:B------:R-:W-:Y:S01]  /*0560*/  @!P1 VIADD R3, R3, 0x1 ;  /* 0x0000000103039836 */ /* 0x000fe20000000000 */
[----:B------:R-:W-:Y:S02]  /*0570*/  ISETP.NE.AND P1, PT, R6, RZ, PT ;  /* 0x000000ff0600720c */ /* 0x000fe40003f25270 */
[----:B------:R-:W-:Y:S02]  /*0580*/  ISETP.GE.U32.AND P0, PT, R0, R9, PT ;  /* 0x000000090000720c */ /* 0x000fe40003f06070 */
[----:B------:R-:W-:-:S04]  /*0590*/  LOP3.LUT R0, R7, R6, RZ, 0x3c, !PT ;  /* 0x0000000607007212 */ /* 0x000fc800078e3cff */
[----:B------:R-:W-:Y:S02]  /*05a0*/  ISETP.GE.AND P2, PT, R0, RZ, PT ;  /* 0x000000ff0000720c */ /* 0x000fe40003f46270 */
[----:B------:R-:W-:-:S05]  /*05b0*/  IADD3 R0, R4, 0x1ff, RZ ;  /* 0x000001ff04007810 */ /* 0x000fca0007ffe0ff */
[----:B------:R-:W-:-:S05]  /*05c0*/  @P0 IADD3 R3, R3, 0x1, RZ ;  /* 0x0000000103030810 */ /* 0x000fca0007ffe0ff */
[----:B------:R-:W-:Y:S01]  /*05d0*/  IMAD.MOV.U32 R2, RZ, RZ, R3 ;  /* 0x000000ffff027224 */ /* 0x000fe200078e0003 */
[----:B------:R-:W-:-:S03]  /*05e0*/  SHF.R.S32.HI R3, RZ, 0x1f, R0 ;  /* 0x0000001fff037819 */ /* 0x000fc60000011400 */
[----:B------:R-:W-:Y:S01]  /*05f0*/  @!P2 IMAD.MOV R2, RZ, RZ, -R2 ;  /* 0x000000ffff02a224 */ /* 0x000fe200078e0a02 */
[----:B------:R-:W-:Y:S02]  /*0600*/  @!P1 LOP3.LUT R2, RZ, R6, RZ, 0x33, !PT ;  /* 0x00000006ff029212 */ /* 0x000fe400078e33ff */
[----:B------:R-:W-:Y:S02]  /*0610*/  LEA.HI R3, R3, R0, RZ, 0x9 ;  /* 0x0000000003037211 */ /* 0x000fe400078f48ff */
[C---:B------:R-:W-:Y:S02]  /*0620*/  SHF.L.U32 R16, R2.reuse, 0x3, RZ ;  /* 0x0000000302107819 */ /* 0x040fe400000006ff */
[----:B------:R-:W-:Y:S02]  /*0630*/  IADD3 R2, -R2, RZ, RZ ;  /* 0x000000ff02027210 */ /* 0x000fe40007ffe1ff */
[----:B------:R-:W-:-:S03]  /*0640*/  LEA.HI.SX32 R3, R3, -R16, 0x17 ;  /* 0x8000001003037211 */ /* 0x000fc600078fbaff */
[----:B------:R-:W-:Y:S01]  /*0650*/  IMAD R20, R6, R2, R7 ;  /* 0x0000000206147224 */ /* 0x000fe200078e0207 */
[----:B------:R-:W-:Y:S02]  /*0660*/  VIMNMX R17, R3, 0x8, PT ;  /* 0x0000000803117848 */ /* 0x000fe40003fe0100 */
[----:B------:R-:W-:Y:S02]  /*0670*/  MOV R2, RZ ;  /* 0x000000ff00027202 */ /* 0x000fe40000000f00 */
[----:B------:R-:W-:Y:S02]  /*0680*/  IABS R8, R17 ;  /* 0x0000001100087213 */ /* 0x000fe40000000000 */
[----:B------:R-:W-:Y:S02]  /*0690*/  IABS R6, R20 ;  /* 0x0000001400067213 */ /* 0x000fe40000000000 */
[----:B------:R-:W1:Y:S08]  /*06a0*/  I2F.RP R0, R8 ;  /* 0x0000000800007306 */ /* 0x000e700000209400 */
[----:B-1----:R-:W1:Y:S02]  /*06b0*/  MUFU.RCP R0, R0 ;  /* 0x0000000000007308 */ /* 0x002e640000001000 */
[----:B-1----:R-:W-:Y:S01]  /*06c0*/  VIADD R3, R0, 0xffffffe ;  /* 0x0ffffffe00037836 */ /* 0x002fe20000000000 */
[----:B------:R-:W-:-:S05]  /*06d0*/  IABS R0, R4 ;  /* 0x0000000400007213 */ /* 0x000fca0000000000 */
[----:B------:R-:W1:Y:S02]  /*06e0*/  F2I.FTZ.U32.TRUNC.NTZ R3, R3 ;  /* 0x0000000300037305 */ /* 0x000e64000021f000 */
[----:B-1----:R-:W-:-:S04]  /*06f0*/  IMAD.MOV R9, RZ, RZ, -R3 ;  /* 0x000000ffff097224 */ /* 0x002fc800078e0a03 */
[----:B------:R-:W-:Y:S01]  /*0700*/  IMAD R7, R9, R8, RZ ;  /* 0x0000000809077224 */ /* 0x000fe200078e02ff */
[----:B------:R-:W-:-:S03]  /*0710*/  IABS R9, R17 ;  /* 0x0000001100097213 */ /* 0x000fc60000000000 */
[----:B------:R-:W-:Y:S02]  /*0720*/  IMAD.HI.U32 R2, R3, R7, R2 ;  /* 0x0000000703027227 */ /* 0x000fe400078e0002 */
[----:B------:R-:W1:Y:S02]  /*0730*/  I2F.RP R7, R11 ;  /* 0x0000000b00077306 */ /* 0x000e640000209400 */
[----:B------:R-:W-:Y:S01]  /*0740*/  IMAD.MOV.U32 R3, RZ, RZ, R6 ;  /* 0x000000ffff037224 */ /* 0x000fe200078e0006 */
[----:B------:R-:W-:-:S03]  /*0750*/  IADD3 R6, RZ, -R9, RZ ;  /* 0x80000009ff067210 */ /* 0x000fc60007ffe0ff */
[----:B------:R-:W-:-:S04]  /*0760*/  IMAD.HI.U32 R2, R2, R3, RZ ;  /* 0x0000000302027227 */ /* 0x000fc800078e00ff */
[----:B------:R-:W-:Y:S02]  /*0770*/  IMAD R3, R2, R6, R3 ;  /* 0x0000000602037224 */ /* 0x000fe400078e0203 */
[----:B------:R-:W4:Y:S03]  /*0780*/  I2F.RP R6, R0 ;  /* 0x0000000000067306 */ /* 0x000f260000209400 */
[----:B------:R-:W-:-:S05]  /*0790*/  ISETP.GT.U32.AND P1, PT, R8, R3, PT ;  /* 0x000000030800720c */ /* 0x000fca0003f24070 */
[----:B-1----:R-:W1:Y:S08]  /*07a0*/  MUFU.RCP R7, R7 ;  /* 0x0000000700077308 */ /* 0x002e700000001000 */
[----:B------:R-:W-:Y:S01]  /*07b0*/  @!P1 IMAD.IADD R3, R3, 0x1, -R8 ;  /* 0x0000000103039824 */ /* 0x000fe200078e0a08 */
[----:B----4-:R-:W4:Y:S01]  /*07c0*/  MUFU.RCP R6, R6 ;  /* 0x0000000600067308 */ /* 0x010f220000001000 */
[----:B------:R-:W-:Y:S01]  /*07d0*/  @!P1 VIADD R2, R2, 0x1 ;  /* 0x0000000102029836 */ /* 0x000fe20000000000 */
[----:B------:R-:W-:-:S02]  /*07e0*/  ISETP.NE.AND P1, PT, R17, RZ, PT ;  /* 0x000000ff1100720c */ /* 0x000fc40003f25270 */
[----:B------:R-:W-:Y:S02]  /*07f0*/  ISETP.GE.U32.AND P0, PT, R3, R8, PT ;  /* 0x000000080300720c */ /* 0x000fe40003f06070 */
[----:B------:R-:W-:Y:S02]  /*0800*/  LOP3.LUT R3, R20, R17, RZ, 0x3c, !PT ;  /* 0x0000001114037212 */ /* 0x000fe400078e3cff */
[----:B-1----:R-:W-:Y:S02]  /*0810*/  IADD3 R9, R7, 0xffffffe, RZ ;  /* 0x0ffffffe07097810 */ /* 0x002fe40007ffe0ff */
[----:B------:R-:W-:Y:S02]  /*0820*/  ISETP.GE.AND P2, PT, R3, RZ, PT ;  /* 0x000000ff0300720c */ /* 0x000fe40003f46270 */
[----:B------:R-:W1:Y:S01]  /*0830*/  F2I.FTZ.U32.TRUNC.NTZ R3, R9 ;  /* 0x0000000900037305 */ /* 0x000e62000021f000 */
[----:B------:R-:W-:-:S04]  /*0840*/  SHF.R.U32.HI R7, RZ, 0x6, R139 ;  /* 0x00000006ff077819 */ /* 0x000fc8000001168b */
[----:B------:R-:W-:Y:S02]  /*0850*/  @P0 IADD3 R2, R2, 0x1, RZ ;  /* 0x0000000102020810 */ /* 0x000fe40007ffe0ff */
[----:B----4-:R-:W-:Y:S02]  /*0860*/  IADD3 R8, R6, 0xffffffe, RZ ;  /* 0x0ffffffe06087810 */ /* 0x010fe40007ffe0ff */
[----:B------:R-:W-:Y:S01]  /*0870*/  SGXT.U32 R7, R7, 0x1 ;  /* 0x000000010707781a */ /* 0x000fe20000000000 */
[----:B------:R-:W-:Y:S01]  /*0880*/  IMAD.MOV.U32 R15, RZ, RZ, R2 ;  /* 0x000000ffff0f7224 */ /* 0x000fe200078e0002 */
[----:B------:R-:W4:Y:S04]  /*0890*/  F2I.FTZ.U32.TRUNC.NTZ R9, R8 ;  /* 0x0000000800097305 */ /* 0x000f28000021f000 */
[----:B------:R-:W-:Y:S01]  /*08a0*/  @!P2 IADD3 R15, -R15, RZ, RZ ;  /* 0x000000ff0f0fa210 */ /* 0x000fe20007ffe1ff */
[----:B-1----:R-:W-:Y:S01]  /*08b0*/  IMAD.MOV R2, RZ, RZ, -R3 ;  /* 0x000000ffff027224 */ /* 0x002fe200078e0a03 */
[----:B------:R-:W-:-:S03]  /*08c0*/  @!P1 LOP3.LUT R15, RZ, R17, RZ, 0x33, !PT ;  /* 0x00000011ff0f9212 */ /* 0x000fc600078e33ff */
[----:B------:R-:W-:Y:S01]  /*08d0*/  IMAD R13, R2, R11, RZ ;  /* 0x0000000b020d7224 */ /* 0x000fe200078e02ff */
[----:B------:R-:W-:Y:S01]  /*08e0*/  MOV R2, RZ ;  /* 0x000000ff00027202 */ /* 0x000fe20000000f00 */
[----:B------:R-:W-:-:S04]  /*08f0*/  IMAD.SHL.U32 R6, R15, 0x80, RZ ;  /* 0x000000800f067824 */ /* 0x000fc800078e00ff */
[----:B------:R-:W-:Y:S01]  /*0900*/  IMAD.HI.U32 R3, R3, R13, R2 ;  /* 0x0000000d03037227 */ /* 0x000fe200078e0002 */
[----:B------:R-:W-:Y:S02]  /*0910*/  LOP3.LUT R7, R6, R7, RZ, 0xfc, !PT ;  /* 0x0000000706077212 */ /* 0x000fe400078efcff */
[----:B------:R-:W-:Y:S01]  /*0920*/  LOP3.LUT R13, R10, 0x90, RZ, 0xc0, !PT ;  /* 0x000000900a0d7812 */ /* 0x000fe200078ec0ff */
[----:B------:R-:W-:Y:S01]  /*0930*/  IMAD.SHL.U32 R2, R139, 0x4, RZ ;  /* 0x000000048b027824 */ /* 0x000fe200078e00ff */
[----:B------:R-:W-:Y:S02]  /*0940*/  LOP3.LUT R19, R7, 0x7e, RZ, 0xfc, !PT ;  /* 0x0000007e07137812 */ /* 0x000fe400078efcff */
[----:B------:R-:W-:Y:S02]  /*0950*/  IABS R14, R7 ;  /* 0x00000007000e7213 */ /* 0x000fe40000000000 */
[----:B------:R-:W-:Y:S02]  /*0960*/  IABS R18, R19 ;  /* 0x0000001300127213 */ /* 0x000fe40000000000 */
[----:B------:R-:W-:Y:S01]  /*0970*/  LOP3.LUT R13, R13, 0x7c, R2, 0x78, !PT ;  /* 0x0000007c0d0d7812 */ /* 0x000fe200078e7802 */
[----:B------:R-:W-:Y:S01]  /*0980*/  IMAD.HI.U32 R2, R3, R14, RZ ;  /* 0x0000000e03027227 */ /* 0x000fe200078e00ff */
[----:B------:R-:W-:-:S02]  /*0990*/  IADD3 R10, -R15, RZ, RZ ;  /* 0x000000ff0f0a7210 */ /* 0x000fc40007ffe1ff */
[----:B----4-:R-:W-:Y:S01]  /*09a0*/  IADD3 R21, RZ, -R9, RZ ;  /* 0x80000009ff157210 */ /* 0x010fe20007ffe0ff */
[----:B------:R-:W-:Y:S01]  /*09b0*/  IMAD.HI.U32 R8, R3, R18, RZ ;  /* 0x0000001203087227 */ /* 0x000fe200078e00ff */
[----:B------:R-:W-:Y:S02]  /*09c0*/  IADD3 R15, -R2, RZ, RZ ;  /* 0x000000ff020f7210 */ /* 0x000fe40007ffe1ff */
[----:B------:R-:W-:Y:S01]  /*09d0*/  LOP3.LUT R12, R13, 0x4000, R12, 0xf8, !PT ;  /* 0x000040000d0c7812 */ /* 0x000fe200078ef80c */
[----:B------:R-:W-:Y:S01]  /*09e0*/  IMAD.MOV R8, RZ, RZ, -R8 ;  /* 0x000000ffff087224 */ /* 0x000fe200078e0a08 */
[----:B------:R-:W-:Y:S01]  /*09f0*/  LOP3.LUT R23, R7, 0xc, RZ, 0xfc, !PT ;  /* 0x0000000c07177812 */ /* 0x000fe200078efcff */
[----:B------:R-:W-:Y:S01]  /*0a00*/  IMAD R14, R11, R15, R14 ;  /* 0x0000000f0b0e7224 */ /* 0x000fe200078e020e */
[----:B------:R-:W-:Y:S01]  /*0a10*/  LOP3.LUT R15, R7, 0x6, RZ, 0xfc, !PT ;  /* 0x00000006070f7812 */ /* 0x000fe200078efcff */
[----:B------:R-:W-:Y:S01]  /*0a20*/  IMAD R18, R11, R8, R18 ;  /* 0x000000080b127224 */ /* 0x000fe200078e0212 */
[----:B------:R-:W-:Y:S01]  /*0a30*/  LOP3.LUT R25, R7, 0xe, RZ, 0xfc, !PT ;  /* 0x0000000e07197812 */ /* 0x000fe200078efcff */
[----:B------:R-:W-:Y:S01]  /*0a40*/  IMAD R13, R21, R0, RZ ;  /* 0x00000000150d7224 */ /* 0x000fe200078e02ff */
[----:B------:R-:W-:Y:S01]  /*0a50*/  ISETP.GT.U32.AND P1, PT, R11, R14, PT ;  /* 0x0000000e0b00720c */ /* 0x000fe20003f24070 */
[----:B------:R-:W-:Y:S01]  /*0a60*/  IMAD R10, R17, R10, R20 ;  /* 0x0000000a110a7224 */ /* 0x000fe200078e0214 */
[----:B------:R-:W-:Y:S01]  /*0a70*/  ISETP.GT.U32.AND P2, PT, R11, R18, PT ;  /* 0x000000120b00720c */ /* 0x000fe20003f44070 */
[----:B------:R-:W-:Y:S01]  /*0a80*/  IMAD.MOV.U32 R8, RZ, RZ, RZ ;  /* 0x000000ffff087224 */ /* 0x000fe200078e00ff */
[----:B------:R-:W-:-:S02]  /*0a90*/  IABS R22, R15 ;  /* 0x0000000f00167213 */ /* 0x000fc40000000000 */
[----:B------:R-:W-:Y:S01]  /*0aa0*/  ISETP.GE.AND P5, PT, R15, RZ, PT ;  /* 0x000000ff0f00720c */ /* 0x000fe20003fa6270 */
[----:B------:R-:W-:Y:S01]  /*0ab0*/  IMAD.HI.U32 R2, R9, R13, R8 ;  /* 0x0000000d09027227 */ /* 0x000fe200078e0008 */
[----:B------:R-:W-:Y:S02]  /*0ac0*/  IADD3 R8, R16, R10, RZ ;  /* 0x0000000a10087210 */ /* 0x000fe40007ffe0ff */
[----:B------:R-:W-:Y:S01]  /*0ad0*/  LOP3.LUT R10, R7, 0x4, RZ, 0xfc, !PT ;  /* 0x00000004070a7812 */ /* 0x000fe200078efcff */
[----:B------:R-:W-:Y:S01]  /*0ae0*/  IMAD.HI.U32 R13, R3, R22, RZ ;  /* 0x00000016030d7227 */ /* 0x000fe200078e00ff */
[----:B------:R-:W-:Y:S02]  /*0af0*/  LOP3.LUT R9, R7, 0x2, RZ, 0xfc, !PT ;  /* 0x0000000207097812 */ /* 0x000fe400078efcff */
[----:B------:R-:W-:Y:S01]  /*0b00*/  IABS R20, R10 ;  /* 0x0000000a00147213 */ /* 0x000fe20000000000 */
[----:B------:R-:W-:Y:S01]  /*0b10*/  @!P2 IMAD.IADD R18, R18, 0x1, -R11 ;  /* 0x000000011212a824 */ /* 0x000fe200078e0a0b */
[----:B------:R-:W-:Y:S01]  /*0b20*/  IABS R16, R9 ;  /* 0x0000000900107213 */ /* 0x000fe20000000000 */
[----:B------:R-:W-:Y:S01]  /*0b30*/  IMAD.MOV R13, RZ, RZ, -R13 ;  /* 0x000000ffff0d7224 */ /* 0x000fe200078e0a0d */
[----:B------:R-:W-:-:S02]  /*0b40*/  @!P1 IADD3 R14, R14, -R11, RZ ;  /* 0x8000000b0e0e9210 */ /* 0x000fc40007ffe0ff */
[----:B------:R-:W-:Y:S01]  /*0b50*/  ISETP.GE.AND P6, PT, R10, RZ, PT ;  /* 0x000000ff0a00720c */ /* 0x000fe20003fc6270 */
[----:B------:R-:W-:Y:S01]  /*0b60*/  IMAD.HI.U32 R10, R3, R20, RZ ;  /* 0x00000014030a7227 */ /* 0x000fe200078e00ff */
[----:B------:R-:W-:Y:S02]  /*0b70*/  ISETP.GT.U32.AND P3, PT, R11, R18, PT ;  /* 0x000000120b00720c */ /* 0x000fe40003f64070 */
[----:B------:R-:W-:Y:S01]  /*0b80*/  ISETP.GE.AND P0, PT, R9, RZ, PT ;  /* 0x000000ff0900720c */ /* 0x000fe20003f06270 */
[----:B------:R-:W-:Y:S01]  /*0b90*/  IMAD.HI.U32 R9, R3, R16, RZ ;  /* 0x0000001003097227 */ /* 0x000fe200078e00ff */
[----:B------:R-:W-:Y:S02]  /*0ba0*/  ISETP.GT.U32.AND P4, PT, R11, R14, PT ;  /* 0x0000000e0b00720c */ /* 0x000fe40003f84070 */
[----:B------:R-:W-:Y:S01]  /*0bb0*/  IADD3 R10, -R10, RZ, RZ ;  /* 0x000000ff0a0a7210 */ /* 0x000fe20007ffe1ff */
[----:B------:R-:W-:Y:S01]  /*0bc0*/  IMAD.MOV R9, RZ, RZ, -R9 ;  /* 0x000000ffff097224 */ /* 0x000fe200078e0a09 */
[----:B------:R-:W-:Y:S01]  /*0bd0*/  ISETP.GE.AND P1, PT, R19, RZ, PT ;  /* 0x000000ff1300720c */ /* 0x000fe20003f26270 */
[----:B------:R-:W-:Y:S01]  /*0be0*/  IMAD R17, R11, R13, R22 ;  /* 0x0000000d0b117224 */ /* 0x000fe200078e0216 */
[----:B------:R-:W-:Y:S01]  /*0bf0*/  LOP3.LUT R19, R7, 0x8, RZ, 0xfc, !PT ;  /* 0x0000000807137812 */ /* 0x000fe200078efcff */
[----:B------:R-:W-:Y:S01]  /*0c00*/  IMAD R15, R11, R9, R16 ;  /* 0x000000090b0f7224 */ /* 0x000fe200078e0210 */
[----:B------:R-:W-:Y:S01]  /*0c10*/  LOP3.LUT R21, R7, 0xa, RZ, 0xfc, !PT ;  /* 0x0000000a07157812 */ /* 0x000fe200078efcff */
[----:B------:R-:W-:Y:S01]  /*0c20*/  IMAD R16, R11, R10, R20 ;  /* 0x0000000a0b107224 */ /* 0x000fe200078e0214 */
[----:B------:R-:W-:-:S02]  /*0c30*/  @!P3 IADD3 R18, R18, -R11, RZ ;  /* 0x8000000b1212b210 */ /* 0x000fc40007ffe0ff */
[C---:B------:R-:W-:Y:S01]  /*0c40*/  ISETP.GT.U32.AND P2, PT, R11.reuse, R15, PT ;  /* 0x0000000f0b00720c */ /* 0x040fe20003f44070 */
[----:B------:R-:W-:Y:S01]  /*0c50*/  @!P4 IMAD.IADD R14, R14, 0x1, -R11 ;  /* 0x000000010e0ec824 */ /* 0x000fe200078e0a0b */
[----:B------:R-:W-:Y:S02]  /*0c60*/  ISETP.GT.U32.AND P4, PT, R11, R16, PT ;  /* 0x000000100b00720c */ /* 0x000fe40003f84070 */
[----:B------:R-:W-:Y:S02]  /*0c70*/  MOV R13, R18 ;  /* 0x00000012000d7202 */ /* 0x000fe40000000f00 */
[----:B------:R-:W-:Y:S02]  /*0c80*/  IABS R10, R19 ;  /* 0x00000013000a7213 */ /* 0x000fe40000000000 */
[----:B------:R-:W-:Y:S02]  /*0c90*/  @!P1 IADD3 R13, -R13, RZ, RZ ;  /* 0x000000ff0d0d9210 */ /* 0x000fe40007ffe1ff */
[----:B------:R-:W-:Y:S01]  /*0ca0*/  ISETP.GT.U32.AND P1, PT, R11, R17, PT ;  /* 0x000000110b00720c */ /* 0x000fe20003f24070 */
[----:B------:R-:W-:Y:S01]  /*0cb0*/  IMAD.HI.U32 R9, R3, R10, RZ ;  /* 0x0000000a03097227 */ /* 0x000fe200078e00ff */
[----:B------:R-:W-:-:S02]  /*0cc0*/  ISETP.GE.AND P3, PT, R7, RZ, PT ;  /* 0x000000ff0700720c */ /* 0x000fc40003f66270 */
[----:B------:R-:W-:Y:S01]  /*0cd0*/  IABS R22, R21 ;  /* 0x0000001500167213 */ /* 0x000fe20000000000 */
[--C-:B------:R-:W-:Y:S01]  /*0ce0*/  @!P4 IMAD.IADD R16, R16, 0x1, -R11.reuse ;  /* 0x000000011010c824 */ /* 0x100fe200078e0a0b */
[----:B------:R-:W-:Y:S01]  /*0cf0*/  IADD3 R9, -R9, RZ, RZ ;  /* 0x000000ff09097210 */ /* 0x000fe20007ffe1ff */
[--C-:B------:R-:W-:Y:S01]  /*0d00*/  @!P2 IMAD.IADD R15, R15, 0x1, -R11.reuse ;  /* 0x000000010f0fa824 */ /* 0x100fe200078e0a0b */
[----:B------:R-:W-:Y:S02]  /*0d10*/  IABS R24, R23 ;  /* 0x0000001700187213 */ /* 0x000fe40000000000 */
[C---:B------:R-:W-:Y:S01]  /*0d20*/  ISETP.GT.U32.AND P4, PT, R11.reuse, R16, PT ;  /* 0x000000100b00720c */ /* 0x040fe20003f84070 */
[C---:B------:R-:W-:Y:S01]  /*0d30*/  IMAD R18, R11.reuse, R9, R10 ;  /* 0x000000090b127224 */ /* 0x040fe200078e020a */
[----:B------:R-:W-:Y:S01]  /*0d40*/  ISETP.GT.U32.AND P2, PT, R11, R15, PT ;  /* 0x0000000f0b00720c */ /* 0x000fe20003f44070 */
[----:B------:R-:W-:Y:S01]  /*0d50*/  @!P1 IMAD.IADD R17, R17, 0x1, -R11 ;  /* 0x0000000111119824 */ /* 0x000fe200078e0a0b */
[----:B------:R-:W-:Y:S01]  /*0d60*/  IABS R26, R25 ;  /* 0x00000019001a7213 */ /* 0x000fe20000000000 */
[----:B------:R-:W-:Y:S01]  /*0d70*/  IMAD.HI.U32 R9, R3, R22, RZ ;  /* 0x0000001603097227 */ /* 0x000fe200078e00ff */
[----:B------:R-:W-:-:S02]  /*0d80*/  LOP3.LUT R27, R7, 0x12, RZ, 0xfc, !PT ;  /* 0x00000012071b7812 */ /* 0x000fc400078efcff */
[----:B------:R-:W-:Y:S01]  /*0d90*/  ISETP.GT.U32.AND P1, PT, R11, R17, PT ;  /* 0x000000110b00720c */ /* 0x000fe20003f24070 */
[----:B------:R-:W-:Y:S01]  /*0da0*/  IMAD.HI.U32 R10, R3, R24, RZ ;  /* 0x00000018030a7227 */ /* 0x000fe200078e00ff */
[----:B------:R-:W-:Y:S02]  /*0db0*/  IADD3 R9, -R9, RZ, RZ ;  /* 0x000000ff09097210 */ /* 0x000fe40007ffe1ff */
[----:B------:R-:W-:Y:S01]  /*0dc0*/  LOP3.LUT R29, R7, 0x16, RZ, 0xfc, !PT ;  /* 0x00000016071d7812 */ /* 0x000fe200078efcff */
[----:B------:R-:W-:Y:S01]  /*0dd0*/  IMAD.HI.U32 R20, R3, R26, RZ ;  /* 0x0000001a03147227 */ /* 0x000fe200078e00ff */
[-C--:B------:R-:W-:Y:S02]  /*0de0*/  @!P4 IADD3 R16, R16, -R11.reuse, RZ ;  /* 0x8000000b1010c210 */ /* 0x080fe40007ffe0ff */
[----:B------:R-:W-:Y:S01]  /*0df0*/  ISETP.GE.AND P4, PT, R21, RZ, PT ;  /* 0x000000ff1500720c */ /* 0x000fe20003f86270 */
[----:B------:R-:W-:Y:S01]  /*0e00*/  IMAD.MOV R10, RZ, RZ, -R10 ;  /* 0x000000ffff0a7224 */ /* 0x000fe200078e0a0a */
[-C--:B------:R-:W-:Y:S01]  /*0e10*/  @!P2 IADD3 R15, R15, -R11.reuse, RZ ;  /* 0x8000000b0f0fa210 */ /* 0x080fe20007ffe0ff */
[----:B------:R-:W-:Y:S01]  /*0e20*/  @!P3 IMAD.MOV R14, RZ, RZ, -R14 ;  /* 0x000000ffff0eb224 */ /* 0x000fe200078e0a0e */
[----:B------:R-:W-:Y:S01]  /*0e30*/  ISETP.GE.AND P3, PT, R19, RZ, PT ;  /* 0x000000ff1300720c */ /* 0x000fe20003f66270 */
[----:B------:R-:W-:Y:S01]  /*0e40*/  IMAD.MOV R21, RZ, RZ, -R20 ;  /* 0x000000ffff157224 */ /* 0x000fe200078e0a14 */
[----:B------:R-:W-:Y:S01]  /*0e50*/  @!P1 IADD3 R17, R17, -R11, RZ ;  /* 0x8000000b11119210 */ /* 0x000fe20007ffe0ff */
[C---:B------:R-:W-:Y:S01]  /*0e60*/  IMAD R20, R11.reuse, R10, R24 ;  /* 0x0000000a0b147224 */ /* 0x040fe200078e0218 */
[C---:B------:R-:W-:Y:S01]  /*0e70*/  ISETP.GT.U32.AND P2, PT, R11.reuse, R18, PT ;  /* 0x000000120b00720c */ /* 0x040fe20003f44070 */
[----:B------:R-:W-:Y:S01]  /*0e80*/  IMAD R19, R11, R9, R22 ;  /* 0x000000090b137224 */ /* 0x000fe200078e0216 */
[----:B------:R-:W-:Y:S01]  /*0e90*/  LOP3.LUT R24, R7, 0x10, RZ, 0xfc, !PT ;  /* 0x0000001007187812 */ /* 0x000fe200078efcff */
[C---:B------:R-:W-:Y:S01]  /*0ea0*/  IMAD R21, R11.reuse, R21, R26 ;  /* 0x000000150b157224 */ /* 0x040fe200078e021a */
[C---:B------:R-:W-:Y:S01]  /*0eb0*/  ISETP.GT.U32.AND P1, PT, R11.reuse, R20, PT ;  /* 0x000000140b00720c */ /* 0x040fe20003f24070 */
[----:B------:R-:W-:Y:S01]  /*0ec0*/  @!P0 IMAD.MOV R15, RZ, RZ, -R15 ;  /* 0x000000ffff0f8224 */ /* 0x000fe200078e0a0f */
[----:B------:R-:W-:Y:S01]  /*0ed0*/  ISETP.GT.U32.AND P0, PT, R11, R19, PT ;  /* 0x000000130b00720c */ /* 0x000fe20003f04070 */
[----:B------:R-:W-:Y:S01]  /*0ee0*/  @!P6 IMAD.MOV R16, RZ, RZ, -R16 ;  /* 0x000000ffff10e224 */ /* 0x000fe200078e0a10 */
[----:B------:R-:W-:-:S02]  /*0ef0*/  @!P5 IADD3 R17, -R17, RZ, RZ ;  /* 0x000000ff1111d210 */ /* 0x000fc40007ffe1ff */
[----:B------:R-:W-:Y:S02]  /*0f00*/  ISETP.GT.U32.AND P5, PT, R11, R21, PT ;  /* 0x000000150b00720c */ /* 0x000fe40003fa4070 */
[----:B------:R-:W-:Y:S02]  /*0f10*/  IABS R22, R24 ;  /* 0x0000001800167213 */ /* 0x000fe40000000000 */
[----:B------:R-:W-:Y:S02]  /*0f20*/  @!P2 IADD3 R18, R18, -R11, RZ ;  /* 0x8000000b1212a210 */ /* 0x000fe40007ffe0ff */
[----:B------:R-:W-:Y:S01]  /*0f30*/  IABS R10, R27 ;  /* 0x0000001b000a7213 */ /* 0x000fe20000000000 */
[----:B------:R-:W-:Y:S01]  /*0f40*/  IMAD.HI.U32 R9, R3, R22, RZ ;  /* 0x0000001603097227 */ /* 0x000fe200078e00ff */
[-C--:B------:R-:W-:Y:S02]  /*0f50*/  @!P1 IADD3 R20, R20, -R11.reuse, RZ ;  /* 0x8000000b14149210 */ /* 0x080fe40007ffe0ff */
[----:B------:R-:W-:Y:S01]  /*0f60*/  @!P0 IADD3 R19, R19, -R11, RZ ;  /* 0x8000000b13138210 */ /* 0x000fe20007ffe0ff */
[----:B------:R-:W-:Y:S01]  /*0f70*/  IMAD.MOV R9, RZ, RZ, -R9 ;  /* 0x000000ffff097224 */ /* 0x000fe200078e0a09 */
[----:B------:R-:W-:Y:S01]  /*0f80*/  ISETP.GT.U32.AND P2, PT, R11, R18, PT ;  /* 0x000000120b00720c */ /* 0x000fe20003f44070 */
[----:B------:R-:W-:Y:S01]  /*0f90*/  @!P5 IMAD.IADD R21, R21, 0x1, -R11 ;  /* 0x000000011515d824 */ /* 0x000fe200078e0a0b */
[C---:B------:R-:W-:Y:S01]  /*0fa0*/  ISETP.GT.U32.AND P5, PT, R11.reuse, R20, PT ;  /* 0x000000140b00720c */ /* 0x040fe20003fa4070 */
[C---:B------:R-:W-:Y:S01]  /*0fb0*/  IMAD R22, R11.reuse, R9, R22 ;  /* 0x000000090b167224 */ /* 0x040fe200078e0216 */
[----:B------:R-:W-:Y:S01]  /*0fc0*/  ISETP.GT.U32.AND P1, PT, R11, R19, PT ;  /* 0x000000130b00720c */ /* 0x000fe20003f24070 */
[----:B------:R-:W-:Y:S01]  /*0fd0*/  IMAD.HI.U32 R9, R3, R10, RZ ;  /* 0x0000000a03097227 */ /* 0x000fe200078e00ff */
[----:B------:R-:W-:-:S02]  /*0fe0*/  ISETP.GE.AND P6, PT, R23, RZ, PT ;  /* 0x000000ff1700720c */ /* 0x000fc40003fc6270 */
[----:B------:R-:W-:Y:S01]  /*0ff0*/  ISETP.GE.AND P0, PT, R24, RZ, PT ;  /* 0x000000ff1800720c */ /* 0x000fe20003f06270 */
[----:B------:R-:W-:Y:S01]  /*1000*/  IMAD.MOV R9, RZ, RZ, -R9 ;  /* 0x000000ffff097224 */ /* 0x000fe200078e0a09 */
[----:B------:R-:W-:Y:S02]  /*1010*/  LOP3.LUT R30, R7, 0x18, RZ, 0xfc, !PT ;  /* 0x00000018071e7812 */ /* 0x000fe400078efcff */
[----:B------:R-:W-:Y:S01]  /*1020*/  IABS R26, R29 ;  /* 0x0000001d001a7213 */ /* 0x000fe20000000000 */
[----:B------:R-:W-:Y:S01]  /*1030*/  IMAD R23, R11, R9, R10 ;  /* 0x000000090b177224 */ /* 0x000fe200078e020a */
[----:B------:R-:W-:Y:S01]  /*1040*/  IABS R28, R30 ;  /* 0x0000001e001c7213 */ /* 0x000fe20000000000 */
[--C-:B------:R-:W-:Y:S01]  /*1050*/  @!P2 IMAD.IADD R18, R18, 0x1, -R11.reuse ;  /* 0x000000011212a824 */ /* 0x100fe200078e0a0b */
[----:B------:R-:W-:Y:S01]  /*1060*/  ISETP.GE.AND P2, PT, R25, RZ, PT ;  /* 0x000000ff1900720c */ /* 0x000fe20003f46270 */
[----:B------:R-:W-:Y:S01]  /*1070*/  @!P5 IMAD.IADD R20, R20, 0x1, -R11 ;  /* 0x000000011414d824 */ /* 0x000fe200078e0a0b */
[----:B------:R-:W-:Y:S01]  /*1080*/  @!P1 IADD3 R19, R19, -R11, RZ ;  /* 0x8000000b13139210 */ /* 0x000fe20007ffe0ff */
[----:B------:R-:W-:Y:S01]  /*1090*/  IMAD.HI.U32 R10, R3, R26, RZ ;  /* 0x0000001a030a7227 */ /* 0x000fe200078e00ff */
[----:B------:R-:W-:-:S02]  /*10a0*/  ISETP.GT.U32.AND P5, PT, R11, R23, PT ;  /* 0x000000170b00720c */ /* 0x000fc40003fa4070 */
[----:B------:R-:W-:Y:S01]  /*10b0*/  LOP3.LUT R25, R7, 0x14, RZ, 0xfc, !PT ;  /* 0x0000001407197812 */ /* 0x000fe200078efcff */
[----:B------:R-:W-:Y:S01]  /*10c0*/  @!P4 IMAD.MOV R19, RZ, RZ, -R19 ;  /* 0x000000ffff13c224 */ /* 0x000fe200078e0a13 */
[C---:B------:R-:W-:Y:S01]  /*10d0*/  ISETP.GT.U32.AND P1, PT, R11.reuse, R22, PT ;  /* 0x000000160b00720c */ /* 0x040fe20003f24070 */
[----:B------:R-:W-:Y:S01]  /*10e0*/  IMAD.MOV R10, RZ, RZ, -R10 ;  /* 0x000000ffff0a7224 */ /* 0x000fe200078e0a0a */
[----:B------:R-:W-:Y:S01]  /*10f0*/  IABS R24, R25 ;  /* 0x0000001900187213 */ /* 0x000fe20000000000 */
[----:B------:R-:W-:Y:S01]  /*1100*/  @!P6 IMAD.MOV R20, RZ, RZ, -R20 ;  /* 0x000000ffff14e224 */ /* 0x000fe200078e0a14 */
[----:B------:R-:W-:Y:S02]  /*1110*/  @!P3 IADD3 R18, -R18, RZ, RZ ;  /* 0x000000ff1212b210 */ /* 0x000fe40007ffe1ff */
[----:B------:R-:W-:Y:S01]  /*1120*/  ISETP.GT.U32.AND P3, PT, R11, R21, PT ;  /* 0x000000150b00720c */ /* 0x000fe20003f64070 */
[----:B------:R-:W-:Y:S01]  /*1130*/  IMAD.HI.U32 R9, R3, R24, RZ ;  /* 0x0000001803097227 */ /* 0x000fe200078e00ff */
[----:B------:R-:W-:-:S02]  /*1140*/  LOP3.LUT R31, R7, 0x1a, RZ, 0xfc, !PT ;  /* 0x0000001a071f7812 */ /* 0x000fc400078efcff */
[----:B------:R-:W-:Y:S02]  /*1150*/  @!P5 IADD3 R23, R23, -R11, RZ ;  /* 0x8000000b1717d210 */ /* 0x000fe40007ffe0ff */
[----:B------:R-:W-:Y:S01]  /*1160*/  IADD3 R9, -R9, RZ, RZ ;  /* 0x000000ff09097210 */ /* 0x000fe20007ffe1ff */
[----:B------:R-:W-:Y:S01]  /*1170*/  @!P1 IMAD.IADD R22, R22, 0x1, -R11 ;  /* 0x0000000116169824 */ /* 0x000fe200078e0a0b */
[----:B------:R-:W-:Y:S01]  /*1180*/  ISETP.GE.AND P1, PT, R25, RZ, PT ;  /* 0x000000ff1900720c */ /* 0x000fe20003f26270 */
[----:B------:R-:W-:Y:S01]  /*1190*/  IMAD.HI.U32 R25, R3, R28, RZ ;  /* 0x0000001c03197227 */ /* 0x000fe200078e00ff */
[----:B------:R-:W-:Y:S02]  /*11a0*/  ISETP.GT.U32.AND P4, PT, R11, R23, PT ;  /* 0x000000170b00720c */ /* 0x000fe40003f84070 */
[----:B------:R-:W-:Y:S01]  /*11b0*/  LOP3.LUT R33, R7, 0x1c, RZ, 0xfc, !PT ;  /* 0x0000001c07217812 */ /* 0x000fe200078efcff */
[----:B------:R-:W-:Y:S01]  /*11c0*/  IMAD R24, R11, R9, R24 ;  /* 0x000000090b187224 */ /* 0x000fe200078e0218 */
[----:B------:R-:W-:Y:S01]  /*11d0*/  IADD3 R9, -R25, RZ, RZ ;  /* 0x000000ff19097210 */ /* 0x000fe20007ffe1ff */
[----:B------:R-:W-:Y:S01]  /*11e0*/  IMAD R25, R11, R10, R26 ;  /* 0x0000000a0b197224 */ /* 0x000fe200078e021a */
[----:B------:R-:W-:-:S02]  /*11f0*/  @!P3 IADD3 R21, R21, -R11, RZ ;  /* 0x8000000b1515b210 */ /* 0x000fc40007ffe0ff */
[----:B------:R-:W-:Y:S01]  /*1200*/  IABS R10, R31 ;  /* 0x0000001f000a7213 */ /* 0x000fe20000000000 */
[----:B------:R-:W-:Y:S01]  /*1210*/  IMAD R26, R11, R9, R28 ;  /* 0x000000090b1a7224 */ /* 0x000fe200078e021c */
[----:B------:R-:W-:Y:S02]  /*1220*/  @!P2 IADD3 R21, -R21, RZ, RZ ;  /* 0x000000ff1515a210 */ /* 0x000fe40007ffe1ff */
[----:B------:R-:W-:Y:S01]  /*1230*/  ISETP.GT.U32.AND P2, PT, R11, R25, PT ;  /* 0x000000190b00720c */ /* 0x000fe20003f44070 */
[----:B------:R-:W-:Y:S01]  /*1240*/  IMAD.HI.U32 R9, R3, R10, RZ ;  /* 0x0000000a03097227 */ /* 0x000fe200078e00ff */
[----:B------:R-:W-:Y:S02]  /*1250*/  @!P4 IADD3 R23, R23, -R11, RZ ;  /* 0x8000000b1717c210 */ /* 0x000fe40007ffe0ff */
[C---:B------:R-:W-:Y:S02]  /*1260*/  ISETP.GT.U32.AND P4, PT, R11.reuse, R26, PT ;  /* 0x0000001a0b00720c */ /* 0x040fe40003f84070 */
[----:B------:R-:W-:-:S02]  /*1270*/  ISETP.GT.U32.AND P6, PT, R11, R24, PT ;  /* 0x000000180b00720c */ /* 0x000fc40003fc4070 */
[----:B------:R-:W-:Y:S02]  /*1280*/  IABS R28, R33 ;  /* 0x00000021001c7213 */ /* 0x000fe40000000000 */
[----:B------:R-:W-:Y:S01]  /*1290*/  ISETP.GE.AND P3, PT, R27, RZ, PT ;  /* 0x000000ff1b00720c */ /* 0x000fe20003f66270 */
[----:B------:R-:W-:Y:S01]  /*12a0*/  IMAD.MOV R27, RZ, RZ, -R9 ;  /* 0x000000ffff1b7224 */ /* 0x000fe200078e0a09 */
[----:B------:R-:W-:Y:S01]  /*12b0*/  ISETP.GT.U32.AND P5, PT, R11, R22, PT ;  /* 0x000000160b00720c */ /* 0x000fe20003fa4070 */
[----:B------:R-:W-:Y:S01]  /*12c0*/  IMAD.HI.U32 R9, R3, R28, RZ ;  /* 0x0000001c03097227 */ /* 0x000fe200078e00ff */
[----:B------:R-:W-:Y:S02]  /*12d0*/  @!P2 IADD3 R25, R25, -R11, RZ ;  /* 0x8000000b1919a210 */ /* 0x000fe40007ffe0ff */
[----:B------:R-:W-:Y:S01]  /*12e0*/  LOP3.LUT R34, R7, 0x1e, RZ, 0xfc, !PT ;  /* 0x0000001e07227812 */ /* 0x000fe200078efcff */
[C---:B------:R-:W-:Y:S01]  /*12f0*/  IMAD R27, R11.reuse, R27, R10 ;  /* 0x0000001b0b1b7224 */ /* 0x040fe200078e020a */
[----:B------:R-:W-:Y:S01]  /*1300*/  @!P4 IADD3 R26, R26, -R11, RZ ;  /* 0x8000000b1a1ac210 */ /* 0x000fe20007ffe0ff */
[----:B------:R-:W-:Y:S01]  /*1310*/  @!P6 IMAD.IADD R24, R24, 0x1, -R11 ;  /* 0x000000011818e824 */ /* 0x000fe200078e0a0b */
[----:B------:R-:W-:-:S02]  /*1320*/  ISETP.GT.U32.AND P4, PT, R11, R25, PT ;  /* 0x000000190b00720c */ /* 0x000fc40003f84070 */
[----:B------:R-:W-:Y:S02]  /*1330*/  IADD3 R9, -R9, RZ, RZ ;  /* 0x000000ff09097210 */ /* 0x000fe40007ffe1ff */
[C---:B------:R-:W-:Y:S01]  /*1340*/  ISETP.GT.U32.AND P2, PT, R11.reuse, R24, PT ;  /* 0x000000180b00720c */ /* 0x040fe20003f44070 */
[----:B------:R-:W-:Y:S01]  /*1350*/  @!P5 IMAD.IADD R22, R22, 0x1, -R11 ;  /* 0x000000011616d824 */ /* 0x000fe200078e0a0b */
[----:B------:R-:W-:Y:S01]  /*1360*/  IABS R10, R34 ;  /* 0x00000022000a7213 */ /* 0x000fe20000000000 */
[----:B------:R-:W-:Y:S01]  /*1370*/  IMAD R28, R11, R9, R28 ;  /* 0x000000090b1c7224 */ /* 0x000fe200078e021c */
[----:B------:R-:W-:Y:S01]  /*1380*/  LOP3.LUT R35, R7, 0x20, RZ, 0xfc, !PT ;  /* 0x0000002007237812 */ /* 0x000fe200078efcff */
[----:B------:R-:W-:Y:S01]  /*1390*/  @!P0 IMAD.MOV R22, RZ, RZ, -R22 ;  /* 0x000000ffff168224 */ /* 0x000fe200078e0a16 */
[----:B------:R-:W-:Y:S01]  /*13a0*/  ISETP.GE.AND P6, PT, R30, RZ, PT ;  /* 0x000000ff1e00720c */ /* 0x000fe20003fc6270 */
[----:B------:R-:W-:Y:S01]  /*13b0*/  IMAD.HI.U32 R9, R3, R10, RZ ;  /* 0x0000000a03097227 */ /* 0x000fe200078e00ff */
[----:B------:R-:W-:-:S02]  /*13c0*/  IABS R30, R35 ;  /* 0x00000023001e7213 */ /* 0x000fc40000000000 */
[----:B------:R-:W-:Y:S02]  /*13d0*/  @!P4 IADD3 R25, R25, -R11, RZ ;  /* 0x8000000b1919c210 */ /* 0x000fe40007ffe0ff */
[C---:B------:R-:W-:Y:S01]  /*13e0*/  ISETP.GT.U32.AND P4, PT, R11.reuse, R28, PT ;  /* 0x0000001c0b00720c */ /* 0x040fe20003f84070 */
[----:B------:R-:W-:Y:S01]  /*13f0*/  @!P2 IMAD.IADD R24, R24, 0x1, -R11 ;  /* 0x000000011818a824 */ /* 0x000fe200078e0a0b */
[----:B------:R-:W-:Y:S02]  /*1400*/  ISETP.GT.U32.AND P2, PT, R11, R27, PT ;  /* 0x0000001b0b00720c */ /* 0x000fe40003f44070 */
[----:B------:R-:W-:Y:S01]  /*1410*/  ISETP.GE.AND P5, PT, R29, RZ, PT ;  /* 0x000000ff1d00720c */ /* 0x000fe20003fa6270 */
[----:B------:R-:W-:Y:S01]  /*1420*/  @!P1 IMAD.MOV R24, RZ, RZ, -R24 ;  /* 0x000000ffff189224 */ /* 0x000fe200078e0a18 */
[----:B------:R-:W-:Y:S01]  /*1430*/  IADD3 R29, -R9, RZ, RZ ;  /* 0x000000ff091d7210 */ /* 0x000fe20007ffe1ff */
[----:B------:R-:W-:Y:S01]  /*1440*/  IMAD.HI.U32 R9, R3, R30, RZ ;  /* 0x0000001e03097227 */ /* 0x000fe200078e00ff */
[----:B------:R-:W-:-:S02]  /*1450*/  ISETP.GT.U32.AND P0, PT, R11, R26, PT ;  /* 0x0000001a0b00720c */ /* 0x000fc40003f04070 */
[----:B------:R-:W-:Y:S01]  /*1460*/  LOP3.LUT R36, R7, 0x22, RZ, 0xfc, !PT ;  /* 0x0000002207247812 */ /* 0x000fe200078efcff */
[----:B------:R-:W-:Y:S01]  /*1470*/  IMAD R29, R11, R29, R10 ;  /* 0x0000001d0b1d7224 */ /* 0x000fe200078e020a */
[----:B------:R-:W-:Y:S01]  /*1480*/  IADD3 R10, -R9, RZ, RZ ;  /* 0x000000ff090a7210 */ /* 0x000fe20007ffe1ff */
[--C-:B------:R-:W-:Y:S01]  /*1490*/  @!P4 IMAD.IADD R28, R28, 0x1, -R11.reuse ;  /* 0x000000011c1cc824 */ /* 0x100fe200078e0a0b */
[----:B------:R-:W-:Y:S01]  /*14a0*/  IABS R32, R36 ;  /* 0x0000002400207213 */ /* 0x000fe20000000000 */
[----:B------:R-:W-:Y:S01]  /*14b0*/  @!P2 IMAD.IADD R27, R27, 0x1, -R11 ;  /* 0x000000011b1ba824 */ /* 0x000fe200078e0a0b */
[----:B------:R-:W-:Y:S01]  /*14c0*/  @!P3 IADD3 R23, -R23, RZ, RZ ;  /* 0x000000ff1717b210 */ /* 0x000fe20007ffe1ff */
[C---:B------:R-:W-:Y:S01]  /*14d0*/  IMAD R30, R11.reuse, R10, R30 ;  /* 0x0000000a0b1e7224 */ /* 0x040fe200078e021e */
[----:B------:R-:W-:Y:S01]  /*14e0*/  ISETP.GT.U32.AND P4, PT, R11, R28, PT ;  /* 0x0000001c0b00720c */ /* 0x000fe20003f84070 */
[----:B------:R-:W-:Y:S01]  /*14f0*/  IMAD.HI.U32 R9, R3, R32, RZ ;  /* 0x0000002003097227 */ /* 0x000fe200078e00ff */
[----:B------:R-:W-:-:S02]  /*1500*/  ISETP.GT.U32.AND P3, PT, R11, R27, PT ;  /* 0x0000001b0b00720c */ /* 0x000fc40003f64070 */
[----:B------:R-:W-:Y:S01]  /*1510*/  ISETP.GT.U32.AND P1, PT, R11, R29, PT ;  /* 0x0000001d0b00720c */ /* 0x000fe20003f24070 */
[----:B------:R-:W-:Y:S01]  /*1520*/  @!P0 IMAD.IADD R26, R26, 0x1, -R11 ;  /* 0x000000011a1a8824 */ /* 0x000fe200078e0a0b */
[----:B------:R-:W-:Y:S01]  /*1530*/  ISETP.GE.AND P2, PT, R33, RZ, PT ;  /* 0x000000ff2100720c */ /* 0x000fe20003f46270 */
[----:B------:R-:W-:Y:S01]  /*1540*/  IMAD.MOV R9, RZ, RZ, -R9 ;  /* 0x000000ffff097224 */ /* 0x000fe200078e0a09 */
[----:B------:R-:W-:Y:S01]  /*1550*/  ISETP.GE.AND P0, PT, R31, RZ, PT ;  /* 0x000000ff1f00720c */ /* 0x000fe20003f06270 */
[----:B------:R-:W-:Y:S01]  /*1560*/  @!P6 IMAD.MOV R26, RZ, RZ, -R26 ;  /* 0x000000ffff1ae224 */ /* 0x000fe200078e0a1a */
[----:B------:R-:W-:Y:S01]  /*1570*/  LOP3.LUT R33, R7, 0x24, RZ, 0xfc, !PT ;  /* 0x0000002407217812 */ /* 0x000fe200078efcff */
[----:B------:R-:W-:Y:S01]  /*1580*/  IMAD R31, R11, R9, R32 ;  /* 0x000000090b1f7224 */ /* 0x000fe200078e0220 */
[----:B------:R-:W-:Y:S02]  /*1590*/  @!P5 IADD3 R25, -R25, RZ, RZ ;  /* 0x000000ff1919d210 */ /* 0x000fe40007ffe1ff */
[----:B------:R-:W-:-:S02]  /*15a0*/  @!P4 IADD3 R28, R28, -R11, RZ ;  /* 0x8000000b1c1cc210 */ /* 0x000fc40007ffe0ff */
[----:B------:R-:W-:Y:S01]  /*15b0*/  ISETP.GT.U32.AND P4, PT, R11, R30, PT ;  /* 0x0000001e0b00720c */ /* 0x000fe20003f84070 */
[----:B------:R-:W-:Y:S01]  /*15c0*/  @!P1 IMAD.IADD R29, R29, 0x1, -R11 ;  /* 0x000000011d1d9824 */ /* 0x000fe200078e0a0b */
[----:B------:R-:W-:Y:S02]  /*15d0*/  IABS R10, R33 ;  /* 0x00000021000a7213 */ /* 0x000fe40000000000 */
[----:B------:R-:W-:Y:S02]  /*15e0*/  @!P3 IADD3 R27, R27, -R11, RZ ;  /* 0x8000000b1b1bb210 */ /* 0x000fe40007ffe0ff */
[----:B------:R-:W-:Y:S02]  /*15f0*/  MOV R32, R10 ;  /* 0x0000000a00207202 */ /* 0x000fe40000000f00 */
[----:B------:R-:W-:Y:S01]  /*1600*/  ISETP.GT.U32.AND P1, PT, R11, R29, PT ;  /* 0x0000001d0b00720c */ /* 0x000fe20003f24070 */
[----:B------:R-:W-:Y:S01]  /*1610*/  @!P0 IMAD.MOV R27, RZ, RZ, -R27 ;  /* 0x000000ffff1b8224 */ /* 0x000fe200078e0a1b */
[----:B------:R-:W-:Y:S01]  /*1620*/  ISETP.GE.AND P0, PT, R33, RZ, PT ;  /* 0x000000ff2100720c */ /* 0x000fe20003f06270 */
[----:B------:R-:W-:Y:S01]  /*1630*/  IMAD.HI.U32 R9, R3, R32, RZ ;  /* 0x0000002003097227 */ /* 0x000fe200078e00ff */
[----:B------:R-:W-:-:S02]  /*1640*/  LOP3.LUT R33, R7, 0x26, RZ, 0xfc, !PT ;  /* 0x0000002607217812 */ /* 0x000fc400078efcff */
[----:B------:R-:W-:Y:S01]  /*1650*/  @!P2 IADD3 R28, -R28, RZ, RZ ;  /* 0x000000ff1c1ca210 */ /* 0x000fe20007ffe1ff */
[--C-:B------:R-:W-:Y:S01]  /*1660*/  @!P4 IMAD.IADD R30, R30, 0x1, -R11.reuse ;  /* 0x000000011e1ec824 */ /* 0x100fe200078e0a0b */
[----:B------:R-:W-:Y:S02]  /*1670*/  ISETP.GT.U32.AND P2, PT, R11, R31, PT ;  /* 0x0000001f0b00720c */ /* 0x000fe40003f44070 */
[----:B------:R-:W-:Y:S02]  /*1680*/  IADD3 R9, -R9, RZ, RZ ;  /* 0x000000ff09097210 */ /* 0x000fe40007ffe1ff */
[----:B------:R-:W-:Y:S01]  /*1690*/  ISETP.GT.U32.AND P4, PT, R11, R30, PT ;  /* 0x0000001e0b00720c */ /* 0x000fe20003f84070 */
[----:B------:R-:W-:Y:S01]  /*16a0*/  @!P1 IMAD.IADD R29, R29, 0x1, -R11 ;  /* 0x000000011d1d9824 */ /* 0x000fe200078e0a0b */
[----:B------:R-:W-:Y:S01]  /*16b0*/  IABS R10, R33 ;  /* 0x00000021000a7213 */ /* 0x000fe20000000000 */
[----:B------:R-:W-:Y:S01]  /*16c0*/  IMAD R32, R11, R9, R32 ;  /* 0x000000090b207224 */ /* 0x000fe200078e0220 */
[----:B------:R-:W-:-:S02]  /*16d0*/  ISETP.GE.AND P6, PT, R35, RZ, PT ;  /* 0x000000ff2300720c */ /* 0x000fc40003fc6270 */
[----:B------:R-:W-:Y:S01]  /*16e0*/  ISETP.GE.AND P5, PT, R34, RZ, PT ;  /* 0x000000ff2200720c */ /* 0x000fe20003fa6270 */
[----:B------:R-:W-:Y:S01]  /*16f0*/  IMAD.HI.U32 R9, R3, R10, RZ ;  /* 0x0000000a03097227 */ /* 0x000fe200078e00ff */
[----:B------:R-:W-:Y:S02]  /*1700*/  ISETP.GE.AND P1, PT, R33, RZ, PT ;  /* 0x000000ff2100720c */ /* 0x000fe40003f26270 */
[----:B------:R-:W-:Y:S01]  /*1710*/  @!P2 IADD3 R31, R31, -R11, RZ ;  /* 0x8000000b1f1fa210 */ /* 0x000fe20007ffe0ff */
[----:B------:R-:W-:Y:S01]  /*1720*/  IMAD.MOV R33, RZ, RZ, -R9 ;  /* 0x000000ffff217224 */ /* 0x000fe200078e0a09 */
[----:B------:R-:W-:Y:S01]  /*1730*/  LOP3.LUT R35, R7, 0x28, RZ, 0xfc, !PT ;  /* 0x0000002807237812 */ /* 0x000fe200078efcff */
[----:B------:R-:W-:Y:S01]  /*1740*/  @!P4 IMAD.IADD R30, R30, 0x1, -R11 ;  /* 0x000000011e1ec824 */ /* 0x000fe200078e0a0b */
[C---:B------:R-:W-:Y:S01]  /*1750*/  ISETP.GT.U32.AND P2, PT, R11.reuse, R31, PT ;  /* 0x0000001f0b00720c */ /* 0x040fe20003f44070 */
[----:B------:R-:W-:Y:S01]  /*1760*/  IMAD R33, R11, R33, R10 ;  /* 0x000000210b217224 */ /* 0x000fe200078e020a */
[----:B------:R-:W-:-:S02]  /*1770*/  ISETP.GE.AND P3, PT, R36, RZ, PT ;  /* 0x000000ff2400720c */ /* 0x000fc40003f66270 */
[----:B------:R-:W-:Y:S02]  /*1780*/  IABS R34, R35 ;  /* 0x0000002300227213 */ /* 0x000fe40000000000 */
[----:B------:R-:W-:Y:S02]  /*1790*/  LOP3.LUT R36, R7, 0x2a, RZ, 0xfc, !PT ;  /* 0x0000002a07247812 */ /* 0x000fe400078efcff */
[----:B------:R-:W-:Y:S01]  /*17a0*/  @!P6 IADD3 R30, -R30, RZ, RZ ;  /* 0x000000ff1e1ee210 */ /* 0x000fe20007ffe1ff */
[----:B------:R-:W-:Y:S01]  /*17b0*/  IMAD.HI.U32 R9, R3, R34, RZ ;  /* 0x0000002203097227 */ /* 0x000fe200078e00ff */
[----:B------:R-:W-:Y:S02]  /*17c0*/  @!P5 IADD3 R29, -R29, RZ, RZ ;  /* 0x000000ff1d1dd210 */ /* 0x000fe40007ffe1ff */
[C---:B------:R-:W-:Y:S01]  /*17d0*/  ISETP.GT.U32.AND P6, PT, R11.reuse, R33, PT ;  /* 0x000000210b00720c */ /* 0x040fe20003fc4070 */
[----:B------:R-:W-:Y:S01]  /*17e0*/  IMAD.MOV R9, RZ, RZ, -R9 ;  /* 0x000000ffff097224 */ /* 0x000fe200078e0a09 */
[----:B------:R-:W-:Y:S01]  /*17f0*/  ISETP.GT.U32.AND P5, PT, R11, R32, PT ;  /* 0x000000200b00720c */ /* 0x000fe20003fa4070 */
[----:B------:R-:W-:Y:S01]  /*1800*/  @!P2 IMAD.IADD R31, R31, 0x1, -R11 ;  /* 0x000000011f1fa824 */ /* 0x000fe200078e0a0b */
[----:B------:R-:W-:Y:S01]  /*1810*/  ISETP.GE.AND P4, PT, R35, RZ, PT ;  /* 0x000000ff2300720c */ /* 0x000fe20003f86270 */
[----:B------:R-:W-:Y:S01]  /*1820*/  IMAD R34, R11, R9, R34 ;  /* 0x000000090b227224 */ /* 0x000fe200078e0222 */
[----:B------:R-:W-:-:S02]  /*1830*/  IABS R35, R36 ;  /* 0x0000002400237213 */ /* 0x000fc40000000000 */
[----:B------:R-:W-:Y:S02]  /*1840*/  LOP3.LUT R37, R7, 0x2c, RZ, 0xfc, !PT ;  /* 0x0000002c07257812 */ /* 0x000fe400078efcff */
[----:B------:R-:W-:Y:S02]  /*1850*/  MOV R10, R35 ;  /* 0x00000023000a7202 */ /* 0x000fe40000000f00 */
[----:B------:R-:W-:Y:S01]  /*1860*/  ISETP.GE.AND P2, PT, R36, RZ, PT ;  /* 0x000000ff2400720c */ /* 0x000fe20003f46270 */
[----:B------:R-:W-:Y:S01]  /*1870*/  @!P6 IMAD.IADD R33, R33, 0x1, -R11 ;  /* 0x000000012121e824 */ /* 0x000fe200078e0a0b */
[----:B------:R-:W-:Y:S01]  /*1880*/  IABS R36, R37 ;  /* 0x0000002500247213 */ /* 0x000fe20000000000 */
[----:B------:R-:W-:Y:S01]  /*1890*/  IMAD.HI.U32 R9, R3, R10, RZ ;  /* 0x0000000a03097227 */ /* 0x000fe200078e00ff */
[----:B------:R-:W-:Y:S02]  /*18a0*/  @!P5 IADD3 R32, R32, -R11, RZ ;  /* 0x8000000b2020d210 */ /* 0x000fe40007ffe0ff */
[C---:B------:R-:W-:Y:S01]  /*18b0*/  ISETP.GT.U32.AND P6, PT, R11.reuse, R33, PT ;  /* 0x000000210b00720c */ /* 0x040fe20003fc4070 */
[----:B------:R-:W-:Y:S01]  /*18c0*/  IMAD.MOV R35, RZ, RZ, -R9 ;  /* 0x000000ffff237224 */ /* 0x000fe200078e0a09 */
[----:B------:R-:W-:Y:S01]  /*18d0*/  ISETP.GT.U32.AND P5, PT, R11, R32, PT ;  /* 0x000000200b00720c */ /* 0x000fe20003fa4070 */
[----:B------:R-:W-:Y:S01]  /*18e0*/  IMAD.HI.U32 R9, R3, R36, RZ ;  /* 0x0000002403097227 */ /* 0x000fe200078e00ff */
[----:B------:R-:W-:-:S02]  /*18f0*/  @!P3 IADD3 R31, -R31, RZ, RZ ;  /* 0x000000ff1f1fb210 */ /* 0x000fc40007ffe1ff */
[C---:B------:R-:W-:Y:S01]  /*1900*/  ISETP.GT.U32.AND P3, PT, R11.reuse, R34, PT ;  /* 0x000000220b00720c */ /* 0x040fe20003f64070 */
[----:B------:R-:W-:Y:S01]  /*1910*/  IMAD R35, R11, R35, R10 ;  /* 0x000000230b237224 */ /* 0x000fe200078e020a */
[----:B------:R-:W-:Y:S02]  /*1920*/  IADD3 R9, -R9, RZ, RZ ;  /* 0x000000ff09097210 */ /* 0x000fe40007ffe1ff */
[C---:B------:R-:W-:Y:S02]  /*1930*/  LOP3.LUT R39, R7.reuse, 0x2e, RZ, 0xfc, !PT ;  /* 0x0000002e07277812 */ /* 0x040fe400078efcff */
[----:B------:R-:W-:Y:S01]  /*1940*/  LOP3.LUT R41, R7, 0x30, RZ, 0xfc, !PT ;  /* 0x0000003007297812 */ /* 0x000fe200078efcff */
[C---:B------:R-:W-:Y:S01]  /*1950*/  IMAD R36, R11.reuse, R9, R36 ;  /* 0x000000090b247224 */ /* 0x040fe200078e0224 */
[----:B------:R-:W-:Y:S01]  /*1960*/  IABS R10, R39 ;  /* 0x00000027000a7213 */ /* 0x000fe20000000000 */
[--C-:B------:R-:W-:Y:S01]  /*1970*/  @!P5 IMAD.IADD R32, R32, 0x1, -R11.reuse ;  /* 0x000000012020d824 */ /* 0x100fe200078e0a0b */
[----:B------:R-:W-:Y:S01]  /*1980*/  ISETP.GT.U32.AND P5, PT, R11, R35, PT ;  /* 0x000000230b00720c */ /* 0x000fe20003fa4070 */
[----:B------:R-:W-:Y:S01]  /*1990*/  @!P6 IMAD.IADD R33, R33, 0x1, -R11 ;  /* 0x000000012121e824 */ /* 0x000fe200078e0a0b */
[----:B------:R-:W-:Y:S01]  /*19a0*/  ISETP.GT.U32.AND P6, PT, R11, R36, PT ;  /* 0x000000240b00720c */ /* 0x000fe20003fc4070 */
[----:B------:R-:W-:Y:S01]  /*19b0*/  IMAD.HI.U32 R9, R3, R10, RZ ;  /* 0x0000000a03097227 */ /* 0x000fe200078e00ff */
[----:B------:R-:W-:-:S02]  /*19c0*/  @!P3 IADD3 R34, R34, -R11, RZ ;  /* 0x8000000b2222b210 */ /* 0x000fc40007ffe0ff */
[----:B------:R-:W-:Y:S01]  /*19d0*/  IABS R38, R41 ;  /* 0x0000002900267213 */ /* 0x000fe20000000000 */
[----:B------:R-:W-:Y:S01]  /*19e0*/  @!P1 IMAD.MOV R33, RZ, RZ, -R33 ;  /* 0x000000ffff219224 */ /* 0x000fe200078e0a21 */
[----:B------:R-:W-:Y:S02]  /*19f0*/  IADD3 R9, -R9, RZ, RZ ;  /* 0x000000ff09097210 */ /* 0x000fe40007ffe1ff */
[----:B------:R-:W-:Y:S02]  /*1a00*/  ISETP.GT.U32.AND P3, PT, R11, R34, PT ;  /* 0x000000220b00720c */ /* 0x000fe40003f64070 */
[----:B------:R-:W-:Y:S01]  /*1a10*/  LOP3.LUT R43, R7, 0x32, RZ, 0xfc, !PT ;  /* 0x00000032072b7812 */ /* 0x000fe200078efcff */
[----:B------:R-:W-:Y:S01]  /*1a20*/  @!P5 IMAD.IADD R35, R35, 0x1, -R11 ;  /* 0x000000012323d824 */ /* 0x000fe200078e0a0b */
[----:B------:R-:W-:Y:S01]  /*1a30*/  ISETP.GE.AND P5, PT, R37, RZ, PT ;  /* 0x000000ff2500720c */ /* 0x000fe20003fa6270 */
[----:B------:R-:W-:Y:S01]  /*1a40*/  IMAD R37, R11, R9, R10 ;  /* 0x000000090b257224 */ /* 0x000fe200078e020a */
[----:B------:R-:W-:Y:S01]  /*1a50*/  @!P6 IADD3 R36, R36, -R11, RZ ;  /* 0x8000000b2424e210 */ /* 0x000fe20007ffe0ff */
[----:B------:R-:W-:Y:S01]  /*1a60*/  IMAD.HI.U32 R9, R3, R38, RZ ;  /* 0x0000002603097227 */ /* 0x000fe200078e00ff */
[----:B------:R-:W-:-:S02]  /*1a70*/  @!P0 IADD3 R32, -R32, RZ, RZ ;  /* 0x000000ff20208210 */ /* 0x000fc40007ffe1ff */
[C---:B------:R-:W-:Y:S02]  /*1a80*/  ISETP.GT.U32.AND P6, PT, R11.reuse, R36, PT ;  /* 0x000000240b00720c */ /* 0x040fe40003fc4070 */
[----:B------:R-:W-:Y:S01]  /*1a90*/  ISETP.GT.U32.AND P0, PT, R11, R35, PT ;  /* 0x000000230b00720c */ /* 0x000fe20003f04070 */
[----:B------:R-:W-:Y:S01]  /*1aa0*/  @!P3 IMAD.IADD R34, R34, 0x1, -R11 ;  /* 0x000000012222b824 */ /* 0x000fe200078e0a0b */
[----:B------:R-:W-:Y:S02]  /*1ab0*/  IADD3 R9, -R9, RZ, RZ ;  /* 0x000000ff09097210 */ /* 0x000fe40007ffe1ff */
[----:B------:R-:W-:Y:S02]  /*1ac0*/  IABS R40, R43 ;  /* 0x0000002b00287213 */ /* 0x000fe40000000000 */
[C---:B------:R-:W-:Y:S01]  /*1ad0*/  ISETP.GT.U32.AND P3, PT, R11.reuse, R37, PT ;  /* 0x000000250b00720c */ /* 0x040fe20003f64070 */
[----:B------:R-:W-:Y:S01]  /*1ae0*/  IMAD R38, R11, R9, R38 ;  /* 0x000000090b267224 */ /* 0x000fe200078e0226 */
[----:B------:R-:W-:Y:S01]  /*1af0*/  ISETP.GE.AND P1, PT, R39, RZ, PT ;  /* 0x000000ff2700720c */ /* 0x000fe20003f26270 */
[----:B------:R-:W-:Y:S01]  /*1b00*/  IMAD.HI.U32 R10, R3, R40, RZ ;  /* 0x00000028030a7227 */ /* 0x000fe200078e00ff */
[----:B------:R-:W-:-:S02]  /*1b10*/  @!P4 IADD3 R34, -R34, RZ, RZ ;  /* 0x000000ff2222c210 */ /* 0x000fc40007ffe1ff */
[----:B------:R-:W-:Y:S01]  /*1b20*/  LOP3.LUT R44, R7, 0x36, RZ, 0xfc, !PT ;  /* 0x00000036072c7812 */ /* 0x000fe200078efcff */
[--C-:B------:R-:W-:Y:S01]  /*1b30*/  @!P6 IMAD.IADD R36, R36, 0x1, -R11.reuse ;  /* 0x000000012424e824 */ /* 0x100fe200078e0a0b */
[----:B------:R-:W-:Y:S01]  /*1b40*/  ISETP.GT.U32.AND P6, PT, R11, R38, PT ;  /* 0x000000260b00720c */ /* 0x000fe20003fc4070 */
[--C-:B------:R-:W-:Y:S01]  /*1b50*/  @!P0 IMAD.IADD R35, R35, 0x1, -R11.reuse ;  /* 0x0000000123238824 */ /* 0x100fe200078e0a0b */
[----:B------:R-:W-:Y:S02]  /*1b60*/  IADD3 R10, -R10, RZ, RZ ;  /* 0x000000ff0a0a7210 */ /* 0x000fe40007ffe1ff */
[----:B------:R-:W-:Y:S01]  /*1b70*/  ISETP.GE.AND P0, PT, R41, RZ, PT ;  /* 0x000000ff2900720c */ /* 0x000fe20003f06270 */
[----:B------:R-:W-:Y:S01]  /*1b80*/  @!P3 IMAD.IADD R37, R37, 0x1, -R11 ;  /* 0x000000012525b824 */ /* 0x000fe200078e0a0b */
[----:B------:R-:W-:Y:S01]  /*1b90*/  LOP3.LUT R41, R7, 0x34, RZ, 0xfc, !PT ;  /* 0x0000003407297812 */ /* 0x000fe200078efcff */
[----:B------:R-:W-:Y:S01]  /*1ba0*/  IMAD R39, R11, R10, R40 ;  /* 0x0000000a0b277224 */ /* 0x000fe200078e0228 */
[----:B------:R-:W-:Y:S01]  /*1bb0*/  IABS R42, R44 ;  /* 0x0000002c002a7213 */ /* 0x000fe20000000000 */
[----:B------:R-:W-:Y:S01]  /*1bc0*/  @!P2 IMAD.MOV R35, RZ, RZ, -R35 ;  /* 0x000000ffff23a224 */ /* 0x000fe200078e0a23 */
[----:B------:R-:W-:-:S02]  /*1bd0*/  IABS R9, R41 ;  /* 0x0000002900097213 */ /* 0x000fc40000000000 */
[----:B------:R-:W-:Y:S01]  /*1be0*/  ISETP.GT.U32.AND P4, PT, R11, R39, PT ;  /* 0x000000270b00720c */ /* 0x000fe20003f84070 */
[----:B------:R-:W-:Y:S01]  /*1bf0*/  IMAD.HI.U32 R10, R3, R42, RZ ;  /* 0x0000002a030a7227 */ /* 0x000fe200078e00ff */
[----:B------:R-:W-:Y:S02]  /*1c00*/  ISETP.GT.U32.AND P3, PT, R11, R37, PT ;  /* 0x000000250b00720c */ /* 0x000fe40003f64070 */
[----:B------:R-:W-:Y:S01]  /*1c10*/  MOV R40, R9 ;  /* 0x0000000900287202 */ /* 0x000fe20000000f00 */
[----:B------:R-:W-:Y:S01]  /*1c20*/  IMAD.MOV R10, RZ, RZ, -R10 ;  /* 0x000000ffff0a7224 */ /* 0x000fe200078e0a0a */
[----:B------:R-:W-:Y:S02]  /*1c30*/  @!P6 IADD3 R38, R38, -R11, RZ ;  /* 0x8000000b2626e210 */ /* 0x000fe40007ffe0ff */
[----:B------:R-:W-:Y:S01]  /*1c40*/  ISETP.GE.AND P2, PT, R43, RZ, PT ;  /* 0x000000ff2b00720c */ /* 0x000fe20003f46270 */
[----:B------:R-:W-:Y:S01]  /*1c50*/  IMAD.HI.U32 R9, R3, R40, RZ ;  /* 0x0000002803097227 */ /* 0x000fe200078e00ff */
[----:B------:R-:W-:-:S02]  /*1c60*/  ISETP.GT.U32.AND P6, PT, R11, R38, PT ;  /* 0x000000260b00720c */ /* 0x000fc40003fc4070 */
[----:B------:R-:W-:Y:S01]  /*1c70*/  LOP3.LUT R43, R7, 0x38, RZ, 0xfc, !PT ;  /* 0x00000038072b7812 */ /* 0x000fe200078efcff */
[----:B------:R-:W-:Y:S01]  /*1c80*/  IMAD.MOV R9, RZ, RZ, -R9 ;  /* 0x000000ffff097224 */ /* 0x000fe200078e0a09 */
[----:B------:R-:W-:Y:S01]  /*1c90*/  @!P4 IADD3 R39, R39, -R11, RZ ;  /* 0x8000000b2727c210 */ /* 0x000fe20007ffe0ff */
[----:B------:R-:W-:Y:S01]  /*1ca0*/  @!P3 IMAD.IADD R37, R37, 0x1, -R11 ;  /* 0x000000012525b824 */ /* 0x000fe200078e0a0b */
[----:B------:R-:W-:Y:S01]  /*1cb0*/  ISETP.GE.AND P3, PT, R44, RZ, PT ;  /* 0x000000ff2c00720c */ /* 0x000fe20003f66270 */
[C---:B------:R-:W-:Y:S01]  /*1cc0*/  IMAD R40, R11.reuse, R9, R40 ;  /* 0x000000090b287224 */ /* 0x040fe200078e0228 */
[----:B------:R-:W-:Y:S01]  /*1cd0*/  IABS R44, R43 ;  /* 0x0000002b002c7213 */ /* 0x000fe20000000000 */
[----:B------:R-:W-:Y:S01]  /*1ce0*/  @!P1 IMAD.MOV R37, RZ, RZ, -R37 ;  /* 0x000000ffff259224 */ /* 0x000fe200078e0a25 */
[----:B------:R-:W-:Y:S02]  /*1cf0*/  ISETP.GT.U32.AND P4, PT, R11, R39, PT ;  /* 0x000000270b00720c */ /* 0x000fe40003f84070 */
[----:B------:R-:W-:Y:S01]  /*1d00*/  @!P5 IADD3 R36, -R36, RZ, RZ ;  /* 0x000000ff2424d210 */ /* 0x000fe20007ffe1ff */
[----:B------:R-:W-:Y:S01]  /*1d10*/  IMAD.HI.U32 R9, R3, R44, RZ ;  /* 0x0000002c03097227 */ /* 0x000fe200078e00ff */
[----:B------:R-:W-:-:S02]  /*1d20*/  @!P6 IADD3 R38, R38, -R11, RZ ;  /* 0x8000000b2626e210 */ /* 0x000fc40007ffe0ff */
[----:B------:R-:W-:Y:S01]  /*1d30*/  ISETP.GT.U32.AND P6, PT, R11, R40, PT ;  /* 0x000000280b00720c */ /* 0x000fe20003fc4070 */
[----:B------:R-:W-:Y:S01]  /*1d40*/  IMAD.MOV R9, RZ, RZ, -R9 ;  /* 0x000000ffff097224 */ /* 0x000fe200078e0a09 */
[----:B------:R-:W-:Y:S01]  /*1d50*/  ISETP.GE.AND P5, PT, R41, RZ, PT ;  /* 0x000000ff2900720c */ /* 0x000fe20003fa6270 */
[----:B------:R-:W-:Y:S01]  /*1d60*/  IMAD R41, R11, R10, R42 ;  /* 0x0000000a0b297224 */ /* 0x000fe200078e022a */
[----:B------:R-:W-:Y:S01]  /*1d70*/  LOP3.LUT R47, R7, 0x3a, RZ, 0xfc, !PT ;  /* 0x0000003a072f7812 */ /* 0x000fe200078efcff */
[----:B------:R-:W-:Y:S01]  /*1d80*/  IMAD R42, R11, R9, R44 ;  /* 0x000000090b2a7224 */ /* 0x000fe200078e022c */
[----:B------:R-:W-:Y:S02]  /*1d90*/  LOP3.LUT R51, R7, 0x3e, RZ, 0xfc, !PT ;  /* 0x0000003e07337812 */ /* 0x000fe400078efcff */
[----:B------:R-:W-:Y:S02]  /*1da0*/  @!P4 IADD3 R39, R39, -R11, RZ ;  /* 0x8000000b2727c210 */ /* 0x000fe40007ffe0ff */
[----:B------:R-:W-:-:S02]  /*1db0*/  ISETP.GT.U32.AND P4, PT, R11, R41, PT ;  /* 0x000000290b00720c */ /* 0x000fc40003f84070 */
[----:B------:R-:W-:Y:S01]  /*1dc0*/  IABS R46, R47 ;  /* 0x0000002f002e7213 */ /* 0x000fe20000000000 */
[----:B------:R-:W-:Y:S01]  /*1dd0*/  @!P6 IMAD.IADD R40, R40, 0x1, -R11 ;  /* 0x000000012828e824 */ /* 0x000fe200078e0a0b */
[----:B------:R-:W-:Y:S02]  /*1de0*/  ISETP.GT.U32.AND P6, PT, R11, R42, PT ;  /* 0x0000002a0b00720c */ /* 0x000fe40003fc4070 */
[----:B------:R-:W-:Y:S01]  /*1df0*/  IABS R50, R51 ;  /* 0x0000003300327213 */ /* 0x000fe20000000000 */
[----:B------:R-:W-:Y:S01]  /*1e00*/  IMAD.HI.U32 R9, R3, R46, RZ ;  /* 0x0000002e03097227 */ /* 0x000fe200078e00ff */
[----:B------:R-:W-:Y:S02]  /*1e10*/  LOP3.LUT R49, R7, 0x3c, RZ, 0xfc, !PT ;  /* 0x0000003c07317812 */ /* 0x000fe400078efcff */
[----:B------:R-:W-:Y:S02]  /*1e20*/  ISETP.GT.U32.AND P1, PT, R11, R40, PT ;  /* 0x000000280b00720c */ /* 0x000fe40003f24070 */
[----:B------:R-:W-:-:S02]  /*1e30*/  IADD3 R9, -R9, RZ, RZ ;  /* 0x000000ff09097210 */ /* 0x000fc40007ffe1ff */
[----:B------:R-:W-:Y:S02]  /*1e40*/  @!P4 IADD3 R41, R41, -R11, RZ ;  /* 0x8000000b2929c210 */ /* 0x000fe40007ffe0ff */
[----:B------:R-:W-:Y:S01]  /*1e50*/  ISETP.GE.AND P4, PT, R43, RZ, PT ;  /* 0x000000ff2b00720c */ /* 0x000fe20003f86270 */
[----:B------:R-:W-:Y:S01]  /*1e60*/  IMAD R43, R11, R9, R46 ;  /* 0x000000090b2b7224 */ /* 0x000fe200078e022e */
[----:B------:R-:W-:Y:S01]  /*1e70*/  @!P6 IADD3 R42, R42, -R11, RZ ;  /* 0x8000000b2a2ae210 */ /* 0x000fe20007ffe0ff */
[----:B------:R-:W-:Y:S01]  /*1e80*/  IMAD.HI.U32 R9, R3, R50, RZ ;  /* 0x0000003203097227 */ /* 0x000fe200078e00ff */
[----:B------:R-:W-:Y:S02]  /*1e90*/  ISETP.GT.U32.AND P6, PT, R11, R41, PT ;  /* 0x000000290b00720c */ /* 0x000fe40003fc4070 */
[----:B------:R-:W-:Y:S01]  /*1ea0*/  IABS R48, R49 ;  /* 0x0000003100307213 */ /* 0x000fe20000000000 */
[----:B------:R-:W-:Y:S01]  /*1eb0*/  IMAD.MOV R9, RZ, RZ, -R9 ;  /* 0x000000ffff097224 */ /* 0x000fe200078e0a09 */
[----:B------:R-:W-:Y:S01]  /*1ec0*/  LOP3.LUT R52, R7, 0x40, RZ, 0xfc, !PT ;  /* 0x0000004007347812 */ /* 0x000fe200078efcff */
[----:B------:R-:W-:Y:S01]  /*1ed0*/  @!P1 IMAD.IADD R40, R40, 0x1, -R11 ;  /* 0x0000000128289824 */ /* 0x000fe200078e0a0b */
[----:B------:R-:W-:Y:S01]  /*1ee0*/  @!P0 IADD3 R38, -R38, RZ, RZ ;  /* 0x000000ff26268210 */ /* 0x000fe20007ffe1ff */
[----:B------:R-:W-:Y:S01]  /*1ef0*/  IMAD.HI.U32 R10, R3, R48, RZ ;  /* 0x00000030030a7227 */ /* 0x000fe200078e00ff */
[----:B------:R-:W-:-:S02]  /*1f00*/  IABS R46, R52 ;  /* 0x00000034002e7213 */ /* 0x000fc40000000000 */
[----:B------:R-:W-:Y:S01]  /*1f10*/  @!P2 IADD3 R39, -R39, RZ, RZ ;  /* 0x000000ff2727a210 */ /* 0x000fe20007ffe1ff */
[C---:B------:R-:W-:Y:S01]  /*1f20*/  IMAD R45, R11.reuse, R9, R50 ;  /* 0x000000090b2d7224 */ /* 0x040fe200078e0232 */
[C---:B------:R-:W-:Y:S01]  /*1f30*/  ISETP.GT.U32.AND P0, PT, R11.reuse, R42, PT ;  /* 0x0000002a0b00720c */ /* 0x040fe20003f04070 */
[----:B------:R-:W-:Y:S01]  /*1f40*/  IMAD.MOV R10, RZ, RZ, -R10 ;  /* 0x000000ffff0a7224 */ /* 0x000fe200078e0a0a */
[----:B------:R-:W-:Y:S01]  /*1f50*/  ISETP.GT.U32.AND P1, PT, R11, R43, PT ;  /* 0x0000002b0b00720c */ /* 0x000fe20003f24070 */
[----:B------:R-:W-:Y:S01]  /*1f60*/  @!P6 IMAD.IADD R41, R41, 0x1, -R11 ;  /* 0x000000012929e824 */ /* 0x000fe200078e0a0b */
[C---:B------:R-:W-:Y:S01]  /*1f70*/  ISETP.GT.U32.AND P6, PT, R11.reuse, R45, PT ;  /* 0x0000002d0b00720c */ /* 0x040fe20003fc4070 */
[----:B------:R-:W-:Y:S01]  /*1f80*/  IMAD R44, R11, R10, R48 ;  /* 0x0000000a0b2c7224 */ /* 0x000fe200078e0230 */
[----:B------:R-:W-:Y:S01]  /*1f90*/  LOP3.LUT R53, R7, 0x48, RZ, 0xfc, !PT ;  /* 0x0000004807357812 */ /* 0x000fe200078efcff */
[----:B------:R-:W-:Y:S01]  /*1fa0*/  IMAD.HI.U32 R9, R3, R46, RZ ;  /* 0x0000002e03097227 */ /* 0x000fe200078e00ff */
[----:B------:R-:W-:-:S02]  /*1fb0*/  @!P3 IADD3 R41, -R41, RZ, RZ ;  /* 0x000000ff2929b210 */ /* 0x000fc40007ffe1ff */
[----:B------:R-:W-:Y:S01]  /*1fc0*/  ISETP.GT.U32.AND P2, PT, R11, R44, PT ;  /* 0x0000002c0b00720c */ /* 0x000fe20003f44070 */
[----:B------:R-:W-:Y:S01]  /*1fd0*/  @!P5 IMAD.MOV R40, RZ, RZ, -R40 ;  /* 0x000000ffff28d224 */ /* 0x000fe200078e0a28 */
[----:B------:R-:W-:Y:S02]  /*1fe0*/  ISETP.GE.AND P5, PT, R47, RZ, PT ;  /* 0x000000ff2f00720c */ /* 0x000fe40003fa6270 */
[----:B------:R-:W-:Y:S01]  /*1ff0*/  LOP3.LUT R47, R7, 0x42, RZ, 0xfc, !PT ;  /* 0x00000042072f7812 */ /* 0x000fe200078efcff */
[--C-:B------:R-:W-:Y:S01]  /*2000*/  @!P1 IMAD.IADD R43, R43, 0x1, -R11.reuse ;  /* 0x000000012b2b9824 */ /* 0x100fe200078e0a0b */
[----:B------:R-:W-:Y:S01]  /*2010*/  IADD3 R9, -R9, RZ, RZ ;  /* 0x000000ff09097210 */ /* 0x000fe20007ffe1ff */
[----:B------:R-:W-:Y:S01]  /*2020*/  @!P6 IMAD.IADD R45, R45, 0x1, -R11 ;  /* 0x000000012d2de824 */ /* 0x000fe200078e0a0b */
[----:B------:R-:W-:Y:S02]  /*2030*/  IABS R48, R47 ;  /* 0x0000002f00307213 */ /* 0x000fe40000000000 */
[----:B------:R-:W-:Y:S01]  /*2040*/  @!P0 IADD3 R42, R42, -R11, RZ ;  /* 0x8000000b2a2a8210 */ /* 0x000fe20007ffe0ff */
[C---:B------:R-:W-:Y:S01]  /*2050*/  IMAD R46, R11.reuse, R9, R46 ;  /* 0x000000090b2e7224 */ /* 0x040fe200078e022e */
[----:B------:R-:W-:Y:S01]  /*2060*/  ISETP.GT.U32.AND P6, PT, R11, R45, PT ;  /* 0x0000002d0b00720c */ /* 0x000fe20003fc4070 */
[----:B------:R-:W-:Y:S01]  /*2070*/  IMAD.HI.U32 R9, R3, R48, RZ ;  /* 0x0000003003097227 */ /* 0x000fe200078e00ff */
[----:B------:R-:W-:-:S02]  /*2080*/  @!P2 IADD3 R44, R44, -R11, RZ ;  /* 0x8000000b2c2ca210 */ /* 0x000fc40007ffe0ff */
[----:B------:R-:W-:Y:S01]  /*2090*/  ISETP.GE.AND P0, PT, R49, RZ, PT ;  /* 0x000000ff3100720c */ /* 0x000fe20003f06270 */
[----:B------:R-:W-:Y:S01]  /*20a0*/  @!P4 IMAD.MOV R42, RZ, RZ, -R42 ;  /* 0x000000ffff2ac224 */ /* 0x000fe200078e0a2a */
[----:B------:R-:W-:Y:S02]  /*20b0*/  LOP3.LUT R49, R7, 0x44, RZ, 0xfc, !PT ;  /* 0x0000004407317812 */ /* 0x000fe400078efcff */
[----:B------:R-:W-:Y:S02]  /*20c0*/  ISETP.GT.U32.AND P3, PT, R11, R44, PT ;  /* 0x0000002c0b00720c */ /* 0x000fe40003f64070 */
[----:B------:R-:W-:Y:S02]  /*20d0*/  IADD3 R10, -R9, RZ, RZ ;  /* 0x000000ff090a7210 */ /* 0x000fe40007ffe1ff */
[----:B------:R-:W-:Y:S02]  /*20e0*/  IABS R50, R49 ;  /* 0x0000003100327213 */ /* 0x000fe40000000000 */
[C---:B------:R-:W-:Y:S01]  /*20f0*/  ISETP.GT.U32.AND P4, PT, R11.reuse, R46, PT ;  /* 0x0000002e0b00720c */ /* 0x040fe20003f84070 */
[----:B------:R-:W-:Y:S01]  /*2100*/  IMAD R48, R11, R10, R48 ;  /* 0x0000000a0b307224 */ /* 0x000fe200078e0230 */
[----:B------:R-:W-:Y:S01]  /*2110*/  @!P6 IADD3 R45, R45, -R11, RZ ;  /* 0x8000000b2d2de210 */ /* 0x000fe20007ffe0ff */
[----:B------:R-:W-:Y:S01]  /*2120*/  IMAD.HI.U32 R9, R3, R50, RZ ;  /* 0x0000003203097227 */ /* 0x000fe200078e00ff */
[----:B------:R-:W-:-:S02]  /*2130*/  ISETP.GE.AND P1, PT, R51, RZ, PT ;  /* 0x000000ff3300720c */ /* 0x000fc40003f26270 */
[----:B------:R-:W-:Y:S01]  /*2140*/  ISETP.GT.U32.AND P6, PT, R11, R48, PT ;  /* 0x000000300b00720c */ /* 0x000fe20003fc4070 */
[----:B------:R-:W-:Y:S01]  /*2150*/  IMAD.MOV R9, RZ, RZ, -R9 ;  /* 0x000000ffff097224 */ /* 0x000fe200078e0a09 */
[----:B------:R-:W-:Y:S02]  /*2160*/  @!P3 IADD3 R44, R44, -R11, RZ ;  /* 0x8000000b2c2cb210 */ /* 0x000fe40007ffe0ff */
[----:B------:R-:W-:Y:S02]  /*2170*/  LOP3.LUT R51, R7, 0x46, RZ, 0xfc, !PT ;  /* 0x0000004607337812 */ /* 0x000fe400078efcff */
[----:B------:R-:W-:Y:S01]  /*2180*/  ISETP.GE.AND P3, PT, R47, RZ, PT ;  /* 0x000000ff2f00720c */ /* 0x000fe20003f66270 */
[C---:B------:R-:W-:Y:S01]  /*2190*/  IMAD R47, R11.reuse, R9, R50 ;  /* 0x000000090b2f7224 */ /* 0x040fe200078e0232 */
[----:B------:R-:W-:Y:S01]  /*21a0*/  IABS R10, R51 ;  /* 0x00000033000a7213 */ /* 0x000fe20000000000 */
[----:B------:R-:W-:Y:S01]  /*21b0*/  @!P4 IMAD.IADD R46, R46, 0x1, -R11 ;  /* 0x000000012e2ec824 */ /* 0x000fe200078e0a0b */
[C---:B------:R-:W-:Y:S01]  /*21c0*/  ISETP.GT.U32.AND P2, PT, R11.reuse, R43, PT ;  /* 0x0000002b0b00720c */ /* 0x040fe20003f44070 */
[----:B------:R-:W-:Y:S01]  /*21d0*/  @!P0 IMAD.MOV R44, RZ, RZ, -R44 ;  /* 0x000000ffff2c8224 */ /* 0x000fe200078e0a2c */
[----:B------:R-:W-:Y:S01]  /*21e0*/  ISETP.GT.U32.AND P0, PT, R11, R47, PT ;  /* 0x0000002f0b00720c */ /* 0x000fe20003f04070 */
[----:B------:R-:W-:Y:S01]  /*21f0*/  IMAD.HI.U32 R9, R3, R10, RZ ;  /* 0x0000000a03097227 */ /* 0x000fe200078e00ff */
[----:B------:R-:W-:-:S02]  /*2200*/  IABS R50, R53 ;  /* 0x0000003500327213 */ /* 0x000fc40000000000 */
[----:B------:R-:W-:Y:S01]  /*2210*/  ISETP.GE.AND P4, PT, R49, RZ, PT ;  /* 0x000000ff3100720c */ /* 0x000fe20003f86270 */
[--C-:B------:R-:W-:Y:S01]  /*2220*/  @!P6 IMAD.IADD R48, R48, 0x1, -R11.reuse ;  /* 0x000000013030e824 */ /* 0x100fe200078e0a0b */
[----:B------:R-:W-:Y:S02]  /*2230*/  ISETP.GT.U32.AND P6, PT, R11, R46, PT ;  /* 0x0000002e0b00720c */ /* 0x000fe40003fc4070 */
[----:B------:R-:W-:Y:S02]  /*2240*/  IADD3 R9, -R9, RZ, RZ ;  /* 0x000000ff09097210 */ /* 0x000fe40007ffe1ff */
[----:B------:R-:W-:Y:S01]  /*2250*/  LOP3.LUT R56, R7, 0x4c, RZ, 0xfc, !PT ;  /* 0x0000004c07387812 */ /* 0x000fe200078efcff */
[--C-:B------:R-:W-:Y:S01]  /*2260*/  @!P2 IMAD.IADD R43, R43, 0x1, -R11.reuse ;  /* 0x000000012b2ba824 */ /* 0x100fe200078e0a0b */
[----:B------:R-:W-:Y:S01]  /*2270*/  LOP3.LUT R55, R7, 0x4a, RZ, 0xfc, !PT ;  /* 0x0000004a07377812 */ /* 0x000fe200078efcff */
[----:B------:R-:W-:Y:S01]  /*2280*/  IMAD R49, R11, R9, R10 ;  /* 0x000000090b317224 */ /* 0x000fe200078e020a */
[----:B------:R-:W-:Y:S01]  /*2290*/  ISETP.GE.AND P2, PT, R52, RZ, PT ;  /* 0x000000ff3400720c */ /* 0x000fe20003f46270 */
[----:B------:R-:W-:Y:S01]  /*22a0*/  @!P0 IMAD.IADD R47, R47, 0x1, -R11 ;  /* 0x000000012f2f8824 */ /* 0x000fe200078e0a0b */
[----:B------:R-:W-:Y:S01]  /*22b0*/  IABS R54, R56 ;  /* 0x0000003800367213 */ /* 0x000fe20000000000 */
[----:B------:R-:W-:Y:S01]  /*22c0*/  IMAD.HI.U32 R9, R3, R50, RZ ;  /* 0x0000003203097227 */ /* 0x000fe200078e00ff */
[----:B------:R-:W-:-:S02]  /*22d0*/  IABS R52, R55 ;  /* 0x0000003700347213 */ /* 0x000fc40000000000 */
[C---:B------:R-:W-:Y:S01]  /*22e0*/  ISETP.GT.U32.AND P0, PT, R11.reuse, R47, PT ;  /* 0x0000002f0b00720c */ /* 0x040fe20003f04070 */
[----:B------:R-:W-:Y:S01]  /*22f0*/  @!P6 IMAD.IADD R46, R46, 0x1, -R11 ;  /* 0x000000012e2ee824 */ /* 0x000fe200078e0a0b */
[----:B------:R-:W-:Y:S01]  /*2300*/  ISETP.GT.U32.AND P6, PT, R11, R49, PT ;  /* 0x000000310b00720c */ /* 0x000fe20003fc4070 */
[----:B------:R-:W-:Y:S01]  /*2310*/  IMAD.HI.U32 R10, R3, R52, RZ ;  /* 0x00000034030a7227 */ /* 0x000fe200078e00ff */
[----:B------:R-:W-:Y:S02]  /*2320*/  @!P5 IADD3 R43, -R43, RZ, RZ ;  /* 0x000000ff2b2bd210 */ /* 0x000fe40007ffe1ff */
[----:B------:R-:W-:Y:S01]  /*2330*/  @!P1 IADD3 R45, -R45, RZ, RZ ;  /* 0x000000ff2d2d9210 */ /* 0x000fe20007ffe1ff */
[----:B------:R-:W-:Y:S01]  /*2340*/  IMAD.MOV R10, RZ, RZ, -R10 ;  /* 0x000000ffff0a7224 */ /* 0x000fe200078e0a0a */
[----:B------:R-:W-:Y:S02]  /*2350*/  ISETP.GT.U32.AND P5, PT, R11, R48, PT ;  /* 0x000000300b00720c */ /* 0x000fe40003fa4070 */
[----:B------:R-:W-:-:S02]  /*2360*/  ISETP.GE.AND P1, PT, R51, RZ, PT ;  /* 0x000000ff3300720c */ /* 0x000fc40003f26270 */
[----:B------:R-:W-:Y:S01]  /*2370*/  IADD3 R51, -R9, RZ, RZ ;  /* 0x000000ff09337210 */ /* 0x000fe20007ffe1ff */
[----:B------:R-:W-:Y:S01]  /*2380*/  IMAD.HI.U32 R9, R3, R54, RZ ;  /* 0x0000003603097227 */ /* 0x000fe200078e00ff */
[----:B------:R-:W-:Y:S02]  /*2390*/  @!P2 IADD3 R46, -R46, RZ, RZ ;  /* 0x000000ff2e2ea210 */ /* 0x000fe40007ffe1ff */
[----:B------:R-:W-:Y:S01]  /*23a0*/  LOP3.LUT R57, R7, 0x54, RZ, 0xfc, !PT ;  /* 0x0000005407397812 */ /* 0x000fe200078efcff */
[----:B------:R-:W-:Y:S01]  /*23b0*/  IMAD R50, R11, R51, R50 ;  /* 0x000000330b327224 */ /* 0x000fe200078e0232 */
[----:B------:R-:W-:Y:S01]  /*23c0*/  IADD3 R9, -R9, RZ, RZ ;  /* 0x000000ff09097210 */ /* 0x000fe20007ffe1ff */
[----:B------:R-:W-:Y:S01]  /*23d0*/  IMAD R51, R11, R10, R52 ;  /* 0x0000000a0b337224 */ /* 0x000fe200078e0234 */
[----:B------:R-:W-:Y:S01]  /*23e0*/  LOP3.LUT R59, R7, 0x56, RZ, 0xfc, !PT ;  /* 0x00000056073b7812 */ /* 0x000fe200078efcff */
[--C-:B------:R-:W-:Y:S01]  /*23f0*/  @!P6 IMAD.IADD R49, R49, 0x1, -R11.reuse ;  /* 0x000000013131e824 */ /* 0x100fe200078e0a0b */
[----:B------:R-:W-:Y:S01]  /*2400*/  @!P5 IADD3 R48, R48, -R11, RZ ;  /* 0x8000000b3030d210 */ /* 0x000fe20007ffe0ff */
[----:B------:R-:W-:Y:S01]  /*2410*/  @!P0 IMAD.IADD R47, R47, 0x1, -R11 ;  /* 0x000000012f2f8824 */ /* 0x000fe200078e0a0b */
[----:B------:R-:W-:Y:S01]  /*2420*/  ISETP.GE.AND P5, PT, R53, RZ, PT ;  /* 0x000000ff3500720c */ /* 0x000fe20003fa6270 */
[----:B------:R-:W-:Y:S01]  /*2430*/  IMAD R52, R11, R9, R54 ;  /* 0x000000090b347224 */ /* 0x000fe200078e0236 */
[----:B------:R-:W-:-:S02]  /*2440*/  LOP3.LUT R53, R7, 0x4e, RZ, 0xfc, !PT ;  /* 0x0000004e07357812 */ /* 0x000fc400078efcff */
[----:B------:R-:W-:Y:S02]  /*2450*/  ISETP.GT.U32.AND P6, PT, R11, R49, PT ;  /* 0x000000310b00720c */ /* 0x000fe40003fc4070 */
[----:B------:R-:W-:Y:S02]  /*2460*/  @!P4 IADD3 R47, -R47, RZ, RZ ;  /* 0x000000ff2f2fc210 */ /* 0x000fe40007ffe1ff */
[C---:B------:R-:W-:Y:S02]  /*2470*/  ISETP.GT.U32.AND P2, PT, R11.reuse, R50, PT ;  /* 0x000000320b00720c */ /* 0x040fe40003f44070 */
[C---:B------:R-:W-:Y:S02]  /*2480*/  ISETP.GT.U32.AND P4, PT, R11.reuse, R52, PT ;  /* 0x000000340b00720c */ /* 0x040fe40003f84070 */
[----:B------:R-:W-:Y:S02]  /*2490*/  IABS R10, R53 ;  /* 0x00000035000a7213 */ /* 0x000fe40000000000 */
[----:B------:R-:W-:-:S02]  /*24a0*/  ISETP.GT.U32.AND P0, PT, R11, R51, PT ;  /* 0x000000330b00720c */ /* 0x000fc40003f04070 */
[----:B------:R-:W-:Y:S01]  /*24b0*/  @!P3 IADD3 R48, -R48, RZ, RZ ;  /* 0x000000ff3030b210 */ /* 0x000fe20007ffe1ff */
[----:B------:R-:W-:Y:S01]  /*24c0*/  IMAD.HI.U32 R9, R3, R10, RZ ;  /* 0x0000000a03097227 */ /* 0x000fe200078e00ff */
[----:B------:R-:W-:Y:S02]  /*24d0*/  ISETP.GE.AND P3, PT, R55, RZ, PT ;  /* 0x000000ff3700720c */ /* 0x000fe40003f66270 */
[----:B------:R-:W-:Y:S01]  /*24e0*/  LOP3.LUT R55, R7, 0x50, RZ, 0xfc, !PT ;  /* 0x0000005007377812 */ /* 0x000fe200078efcff */
[----:B------:R-:W-:Y:S01]  /*24f0*/  IMAD.MOV R9, RZ, RZ, -R9 ;  /* 0x000000ffff097224 */ /* 0x000fe200078e0a09 */
[----:B------:R-:W-:Y:S01]  /*2500*/  @!P2 IADD3 R50, R50, -R11, RZ ;  /* 0x8000000b3232a210 */ /* 0x000fe20007ffe0ff */
[----:B------:R-:W-:Y:S01]  /*2510*/  @!P6 IMAD.IADD R49, R49, 0x1, -R11 ;  /* 0x000000013131e824 */ /* 0x000fe200078e0a0b */
[----:B------:R-:W-:Y:S02]  /*2520*/  IABS R54, R55 ;  /* 0x0000003700367213 */ /* 0x000fe40000000000 */
[----:B------:R-:W-:Y:S01]  /*2530*/  @!P4 IADD3 R52, R52, -R11, RZ ;  /* 0x8000000b3434c210 */ /* 0x000fe20007ffe0ff */
[----:B------:R-:W-:Y:S01]  /*2540*/  @!P1 IMAD.MOV R49, RZ, RZ, -R49 ;  /* 0x000000ffff319224 */ /* 0x000fe200078e0a31 */
[----:B------:R-:W-:Y:S01]  /*2550*/  ISETP.GE.AND P2, PT, R53, RZ, PT ;  /* 0x000000ff3500720c */ /* 0x000fe20003f46270 */
[----:B------:R-:W-:Y:S01]  /*2560*/  IMAD R53, R11, R9, R10 ;  /* 0x000000090b357224 */ /* 0x000fe200078e020a */
[----:B------:R-:W-:Y:S01]  /*2570*/  ISETP.GE.AND P6, PT, R56, RZ, PT ;  /* 0x000000ff3800720c */ /* 0x000fe20003fc6270 */
[----:B------:R-:W-:Y:S01]  /*2580*/  IMAD.HI.U32 R9, R3, R54, RZ ;  /* 0x0000003603097227 */ /* 0x000fe200078e00ff */
[----:B------:R-:W-:-:S02]  /*2590*/  ISETP.GT.U32.AND P1, PT, R11, R52, PT ;  /* 0x000000340b00720c */ /* 0x000fc40003f24070 */
[----:B------:R-:W-:Y:S01]  /*25a0*/  LOP3.LUT R56, R7, 0x52, RZ, 0xfc, !PT ;  /* 0x0000005207387812 */ /* 0x000fe200078efcff */
[--C-:B------:R-:W-:Y:S01]  /*25b0*/  @!P0 IMAD.IADD R51, R51, 0x1, -R11.reuse ;  /* 0x0000000133338824 */ /* 0x100fe200078e0a0b */
[----:B------:R-:W-:Y:S02]  /*25c0*/  ISETP.GT.U32.AND P0, PT, R11, R50, PT ;  /* 0x000000320b00720c */ /* 0x000fe40003f04070 */
[----:B------:R-:W-:Y:S02]  /*25d0*/  IADD3 R9, -R9, RZ, RZ ;  /* 0x000000ff09097210 */ /* 0x000fe40007ffe1ff */
[C---:B------:R-:W-:Y:S02]  /*25e0*/  ISETP.GT.U32.AND P4, PT, R11.reuse, R51, PT ;  /* 0x000000330b00720c */ /* 0x040fe40003f84070 */
[----:B------:R-:W-:Y:S01]  /*25f0*/  IABS R10, R56 ;  /* 0x00000038000a7213 */ /* 0x000fe20000000000 */
[----:B------:R-:W-:Y:S01]  /*2600*/  IMAD R54, R11, R9, R54 ;  /* 0x000000090b367224 */ /* 0x000fe200078e0236 */
[----:B------:R-:W-:Y:S01]  /*2610*/  IABS R58, R57 ;  /* 0x00000039003a7213 */ /* 0x000fe20000000000 */
[----:B------:R-:W-:Y:S01]  /*2620*/  @!P1 IMAD.IADD R52, R52, 0x1, -R11 ;  /* 0x0000000134349824 */ /* 0x000fe200078e0a0b */
[----:B------:R-:W-:Y:S01]  /*2630*/  ISETP.GE.AND P1, PT, R55, RZ, PT ;  /* 0x000000ff3700720c */ /* 0x000fe20003f26270 */
[----:B------:R-:W-:Y:S01]  /*2640*/  IMAD.HI.U32 R9, R3, R10, RZ ;  /* 0x0000000a03097227 */ /* 0x000fe200078e00ff */
[----:B------:R-:W-:-:S02]  /*2650*/  IABS R60, R59 ;  /* 0x0000003b003c7213 */ /* 0x000fc40000000000 */
[----:B------:R-:W-:Y:S01]  /*2660*/  LOP3.LUT R61, R7, 0x66, RZ, 0xfc, !PT ;  /* 0x00000066073d7812 */ /* 0x000fe200078efcff */
[----:B------:R-:W-:Y:S01]  /*2670*/  @!P0 IMAD.IADD R50, R50, 0x1, -R11 ;  /* 0x0000000132328824 */ /* 0x000fe200078e0a0b */
[----:B------:R-:W-:Y:S01]  /*2680*/  ISETP.GT.U32.AND P0, PT, R11, R53, PT ;  /* 0x000000350b00720c */ /* 0x000fe20003f04070 */
[----:B------:R-:W-:Y:S01]  /*2690*/  @!P6 IMAD.MOV R52, RZ, RZ, -R52 ;  /* 0x000000ffff34e224 */ /* 0x000fe200078e0a34 */
[----:B------:R-:W-:Y:S01]  /*26a0*/  IADD3 R55, -R9, RZ, RZ ;  /* 0x000000ff09377210 */ /* 0x000fe20007ffe1ff */
[----:B------:R-:W-:Y:S01]  /*26b0*/  IMAD.HI.U32 R9, R3, R58, RZ ;  /* 0x0000003a03097227 */ /* 0x000fe200078e00ff */
[----:B------:R-:W-:Y:S02]  /*26c0*/  @!P4 IADD3 R51, R51, -R11, RZ ;  /* 0x8000000b3333c210 */ /* 0x000fe40007ffe0ff */
[C---:B------:R-:W-:Y:S01]  /*26d0*/  ISETP.GT.U32.AND P4, PT, R11.reuse, R54, PT ;  /* 0x000000360b00720c */ /* 0x040fe20003f84070 */
[----:B------:R-:W-:Y:S01]  /*26e0*/  IMAD R10, R11, R55, R10 ;  /* 0x000000370b0a7224 */ /* 0x000fe200078e020a */
[----:B------:R-:W-:Y:S01]  /*26f0*/  @!P3 IADD3 R51, -R51, RZ, RZ ;  /* 0x000000ff3333b210 */ /* 0x000fe20007ffe1ff */
[----:B------:R-:W-:Y:S01]  /*2700*/  IMAD.HI.U32 R55, R3, R60, RZ ;  /* 0x0000003c03377227 */ /* 0x000fe200078e00ff */
[----:B------:R-:W-:-:S02]  /*2710*/  IADD3 R9, -R9, RZ, RZ ;  /* 0x000000ff09097210 */ /* 0x000fc40007ffe1ff */
[----:B------:R-:W-:Y:S01]  /*2720*/  ISETP.GT.U32.AND P3, PT, R11, R10, PT ;  /* 0x0000000a0b00720c */ /* 0x000fe20003f64070 */
[----:B------:R-:W-:Y:S01]  /*2730*/  @!P0 IMAD.IADD R53, R53, 0x1, -R11 ;  /* 0x0000000135358824 */ /* 0x000fe200078e0a0b */
[----:B------:R-:W-:Y:S01]  /*2740*/  @!P5 IADD3 R50, -R50, RZ, RZ ;  /* 0x000000ff3232d210 */ /* 0x000fe20007ffe1ff */
[----:B------:R-:W-:Y:S01]  /*2750*/  IMAD.MOV R55, RZ, RZ, -R55 ;  /* 0x000000ffff377224 */ /* 0x000fe200078e0a37 */
[----:B------:R-:W-:Y:S01]  /*2760*/  ISETP.GE.AND P0, PT, R56, RZ, PT ;  /* 0x000000ff3800720c */ /* 0x000fe20003f06270 */
[----:B------:R-:W-:Y:S01]  /*2770*/  IMAD R58, R11, R9, R58 ;  /* 0x000000090b3a7224 */ /* 0x000fe200078e023a */
[----:B------:R-:W-:Y:S01]  /*2780*/  LOP3.LUT R56, R7, 0x5a, RZ, 0xfc, !PT ;  /* 0x0000005a07387812 */ /* 0x000fe200078efcff */
[----:B------:R-:W-:Y:S01]  /*2790*/  @!P4 IMAD.IADD R54, R54, 0x1, -R11 ;  /* 0x000000013636c824 */ /* 0x000fe200078e0a0b */
[C---:B------:R-:W-:Y:S01]  /*27a0*/  ISETP.GT.U32.AND P4, PT, R11.reuse, R53, PT ;  /* 0x000000350b00720c */ /* 0x040fe20003f84070 */
[----:B------:R-:W-:Y:S01]  /*27b0*/  IMAD R60, R11, R55, R60 ;  /* 0x000000370b3c7224 */ /* 0x000fe200078e023c */
[----:B------:R-:W-:-:S02]  /*27c0*/  LOP3.LUT R55, R7, 0x58, RZ, 0xfc, !PT ;  /* 0x0000005807377812 */ /* 0x000fc400078efcff */
[C---:B------:R-:W-:Y:S02]  /*27d0*/  ISETP.GT.U32.AND P5, PT, R11.reuse, R54, PT ;  /* 0x000000360b00720c */ /* 0x040fe40003fa4070 */
[----:B------:R-:W-:Y:S02]  /*27e0*/  @!P3 IADD3 R10, R10, -R11, RZ ;  /* 0x8000000b0a0ab210 */ /* 0x000fe40007ffe0ff */
[----:B------:R-:W-:Y:S02]  /*27f0*/  IABS R62, R55 ;  /* 0x00000037003e7213 */ /* 0x000fe40000000000 */
[----:B------:R-:W-:Y:S02]  /*2800*/  ISETP.GT.U32.AND P3, PT, R11, R10, PT ;  /* 0x0000000a0b00720c */ /* 0x000fe40003f64070 */
[----:B------:R-:W-:Y:S01]  /*2810*/  IABS R64, R56 ;  /* 0x0000003800407213 */ /* 0x000fe20000000000 */
[----:B------:R-:W-:Y:S01]  /*2820*/  IMAD.HI.U32 R9, R3, R62, RZ ;  /* 0x0000003e03097227 */ /* 0x000fe200078e00ff */
[----:B------:R-:W-:-:S02]  /*2830*/  @!P4 IADD3 R53, R53, -R11, RZ ;  /* 0x8000000b3535c210 */ /* 0x000fc40007ffe0ff */
[C---:B------:R-:W-:Y:S01]  /*2840*/  ISETP.GT.U32.AND P4, PT, R11.reuse, R58, PT ;  /* 0x0000003a0b00720c */ /* 0x040fe20003f84070 */
[----:B------:R-:W-:Y:S01]  /*2850*/  @!P5 IMAD.IADD R54, R54, 0x1, -R11 ;  /* 0x000000013636d824 */ /* 0x000fe200078e0a0b */
[----:B------:R-:W-:Y:S01]  /*2860*/  ISETP.GT.U32.AND P5, PT, R11, R60, PT ;  /* 0x0000003c0b00720c */ /* 0x000fe20003fa4070 */
[----:B------:R-:W-:Y:S01]  /*2870*/  IMAD.MOV R9, RZ, RZ, -R9 ;  /* 0x000000ffff097224 */ /* 0x000fe200078e0a09 */
[----:B------:R-:W-:Y:S01]  /*2880*/  ISETP.GE.AND P6, PT, R57, RZ, PT ;  /* 0x000000ff3900720c */ /* 0x000fe20003fc6270 */
[----:B------:R-:W-:Y:S01]  /*2890*/  @!P1 IMAD.MOV R54, RZ, RZ, -R54 ;  /* 0x000000ffff369224 */ /* 0x000fe200078e0a36 */
[----:B------:R-:W-:Y:S01]  /*28a0*/  LOP3.LUT R57, R7, 0x60, RZ, 0xfc, !PT ;  /* 0x0000006007397812 */ /* 0x000fe200078efcff */
[----:B------:R-:W-:Y:S01]  /*28b0*/  @!P3 IMAD.IADD R10, R10, 0x1, -R11 ;  /* 0x000000010a0ab824 */ /* 0x000fe200078e0a0b */
[----:B------:R-:W-:Y:S01]  /*28c0*/  ISETP.GE.AND P3, PT, R56, RZ, PT ;  /* 0x000000ff3800720c */ /* 0x000fe20003f66270 */
[----:B------:R-:W-:Y:S01]  /*28d0*/  IMAD R62, R11, R9, R62 ;  /* 0x000000090b3e7224 */ /* 0x000fe200078e023e */
[----:B------:R-:W-:Y:S01]  /*28e0*/  LOP3.LUT R9, R7, 0x5c, RZ, 0xfc, !PT ;  /* 0x0000005c07097812 */ /* 0x000fe200078efcff */
[----:B------:R-:W-:Y:S01]  /*28f0*/  @!P2 IMAD.MOV R53, RZ, RZ, -R53 ;  /* 0x000000ffff35a224 */ /* 0x000fe200078e0a35 */
[----:B------:R-:W-:-:S02]  /*2900*/  MOV R56, R10 ;  /* 0x0000000a00387202 */ /* 0x000fc40000000f00 */
[-C--:B------:R-:W-:Y:S02]  /*2910*/  @!P4 IADD3 R58, R58, -R11.reuse, RZ ;  /* 0x8000000b3a3ac210 */ /* 0x080fe40007ffe0ff */
[----:B------:R-:W-:Y:S01]  /*2920*/  ISETP.GE.AND P4, PT, R55, RZ, PT ;  /* 0x000000ff3700720c */ /* 0x000fe20003f86270 */
[----:B------:R-:W-:Y:S01]  /*2930*/  @!P0 IMAD.MOV R56, RZ, RZ, -R56 ;  /* 0x000000ffff388224 */ /* 0x000fe200078e0a38 */
[----:B------:R-:W-:Y:S01]  /*2940*/  ISETP.GT.U32.AND P1, PT, R11, R58, PT ;  /* 0x0000003a0b00720c */ /* 0x000fe20003f24070 */
[----:B------:R-:W-:Y:S01]  /*2950*/  IMAD.HI.U32 R55, R3, R64, RZ ;  /* 0x0000004003377227 */ /* 0x000fe200078e00ff */
[----:B------:R-:W-:Y:S02]  /*2960*/  ISETP.GT.U32.AND P0, PT, R11, R62, PT ;  /* 0x0000003e0b00720c */ /* 0x000fe40003f04070 */
[----:B------:R-:W-:Y:S02]  /*2970*/  @!P5 IADD3 R60, R60, -R11, RZ ;  /* 0x8000000b3c3cd210 */ /* 0x000fe40007ffe0ff */
[----:B------:R-:W-:-:S02]  /*2980*/  IADD3 R55, -R55, RZ, RZ ;  /* 0x000000ff37377210 */ /* 0x000fc40007ffe1ff */
[C---:B------:R-:W-:Y:S02]  /*2990*/  ISETP.GT.U32.AND P5, PT, R11.reuse, R60, PT ;  /* 0x0000003c0b00720c */ /* 0x040fe40003fa4070 */
[----:B------:R-:W-:Y:S01]  /*29a0*/  IABS R66, R9 ;  /* 0x0000000900427213 */ /* 0x000fe20000000000 */
[----:B------:R-:W-:Y:S01]  /*29b0*/  IMAD R64, R11, R55, R64 ;  /* 0x000000370b407224 */ /* 0x000fe200078e0240 */
[----:B------:R-:W-:Y:S02]  /*29c0*/  LOP3.LUT R10, R7, 0x5e, RZ, 0xfc, !PT ;  /* 0x0000005e070a7812 */ /* 0x000fe400078efcff */
[-C--:B------:R-:W-:Y:S02]  /*29d0*/  @!P1 IADD3 R58, R58, -R11.reuse, RZ ;  /* 0x8000000b3a3a9210 */ /* 0x080fe40007ffe0ff */
[----:B------:R-:W-:Y:S02]  /*29e0*/  @!P0 IADD3 R62, R62, -R11, RZ ;  /* 0x8000000b3e3e8210 */ /* 0x000fe40007ffe0ff */
[----:B------:R-:W-:Y:S01]  /*29f0*/  ISETP.GE.AND P1, PT, R9, RZ, PT ;  /* 0x000000ff0900720c */ /* 0x000fe20003f26270 */
[----:B------:R-:W-:Y:S01]  /*2a00*/  IMAD.HI.U32 R9, R3, R66, RZ ;  /* 0x0000004203097227 */ /* 0x000fe200078e00ff */
[----:B------:R-:W-:-:S02]  /*2a10*/  IABS R68, R10 ;  /* 0x0000000a00447213 */ /* 0x000fc40000000000 */
[C---:B------:R-:W-:Y:S01]  /*2a20*/  ISETP.GT.U32.AND P0, PT, R11.reuse, R64, PT ;  /* 0x000000400b00720c */ /* 0x040fe20003f04070 */
[----:B------:R-:W-:Y:S01]  /*2a30*/  @!P6 IMAD.MOV R58, RZ, RZ, -R58 ;  /* 0x000000ffff3ae224 */ /* 0x000fe200078e0a3a */
[----:B------:R-:W-:Y:S01]  /*2a40*/  ISETP.GT.U32.AND P6, PT, R11, R62, PT ;  /* 0x0000003e0b00720c */ /* 0x000fe20003fc4070 */
[--C-:B------:R-:W-:Y:S01]  /*2a50*/  @!P5 IMAD.IADD R60, R60, 0x1, -R11.reuse ;  /* 0x000000013c3cd824 */ /* 0x100fe200078e0a0b */
[----:B------:R-:W-:Y:S01]  /*2a60*/  ISETP.GE.AND P5, PT, R10, RZ, PT ;  /* 0x000000ff0a00720c */ /* 0x000fe20003fa6270 */
[----:B------:R-:W-:Y:S01]  /*2a70*/  IMAD.HI.U32 R10, R3, R68, RZ ;  /* 0x00000044030a7227 */ /* 0x000fe200078e00ff */
[----:B------:R-:W-:Y:S02]  /*2a80*/  IADD3 R9, -R9, RZ, RZ ;  /* 0x000000ff09097210 */ /* 0x000fe40007ffe1ff */
[----:B------:R-:W-:Y:S01]  /*2a90*/  ISETP.GE.AND P2, PT, R59, RZ, PT ;  /* 0x000000ff3b00720c */ /* 0x000fe20003f46270 */
[----:B------:R-:W-:Y:S01]  /*2aa0*/  IMAD.MOV R55, RZ, RZ, -R10 ;  /* 0x000000ffff377224 */ /* 0x000fe200078e0a0a */
[----:B------:R-:W-:Y:S01]  /*2ab0*/  LOP3.LUT R59, R7, 0x62, RZ, 0xfc, !PT ;  /* 0x00000062073b7812 */ /* 0x000fe200078efcff */
[C---:B------:R-:W-:Y:S01]  /*2ac0*/  IMAD R10, R11.reuse, R9, R66 ;  /* 0x000000090b0a7224 */ /* 0x040fe200078e0242 */
[----:B------:R-:W-:Y:S01]  /*2ad0*/  IABS R70, R57 ;  /* 0x0000003900467213 */ /* 0x000fe20000000000 */
[C---:B------:R-:W-:Y:S01]  /*2ae0*/  IMAD R68, R11.reuse, R55, R68 ;  /* 0x000000370b447224 */ /* 0x040fe200078e0244 */
[----:B------:R-:W-:Y:S01]  /*2af0*/  @!P0 IADD3 R64, R64, -R11, RZ ;  /* 0x8000000b40408210 */ /* 0x000fe20007ffe0ff */
[----:B------:R-:W-:Y:S01]  /*2b00*/  @!P6 IMAD.IADD R62, R62, 0x1, -R11 ;  /* 0x000000013e3ee824 */ /* 0x000fe200078e0a0b */
[----:B------:R-:W-:Y:S01]  /*2b10*/  ISETP.GT.U32.AND P6, PT, R11, R10, PT ;  /* 0x0000000a0b00720c */ /* 0x000fe20003fc4070 */
[----:B------:R-:W-:Y:S01]  /*2b20*/  IMAD.HI.U32 R9, R3, R70, RZ ;  /* 0x0000004603097227 */ /* 0x000fe200078e00ff */
[----:B------:R-:W-:-:S02]  /*2b30*/  IABS R72, R59 ;  /* 0x0000003b00487213 */ /* 0x000fc40000000000 */
[C---:B------:R-:W-:Y:S01]  /*2b40*/  ISETP.GT.U32.AND P0, PT, R11.reuse, R64, PT ;  /* 0x000000400b00720c */ /* 0x040fe20003f04070 */
[----:B------:R-:W-:Y:S01]  /*2b50*/  @!P4 IMAD.MOV R62, RZ, RZ, -R62 ;  /* 0x000000ffff3ec224 */ /* 0x000fe200078e0a3e */
[----:B------:R-:W-:Y:S01]  /*2b60*/  ISETP.GT.U32.AND P4, PT, R11, R68, PT ;  /* 0x000000440b00720c */ /* 0x000fe20003f84070 */
[----:B------:R-:W-:Y:S01]  /*2b70*/  IMAD.HI.U32 R55, R3, R72, RZ ;  /* 0x0000004803377227 */ /* 0x000fe200078e00ff */
[----:B------:R-:W-:Y:S02]  /*2b80*/  @!P2 IADD3 R60, -R60, RZ, RZ ;  /* 0x000000ff3c3ca210 */ /* 0x000fe40007ffe1ff */
[----:B------:R-:W-:Y:S01]  /*2b90*/  ISETP.GE.AND P2, PT, R57, RZ, PT ;  /* 0x000000ff3900720c */ /* 0x000fe20003f46270 */
[----:B------:R-:W-:Y:S01]  /*2ba0*/  IMAD.MOV R9, RZ, RZ, -R9 ;  /* 0x000000ffff097224 */ /* 0x000fe200078e0a09 */
[----:B------:R-:W-:Y:S02]  /*2bb0*/  IADD3 R55, -R55, RZ, RZ ;  /* 0x000000ff37377210 */ /* 0x000fe40007ffe1ff */
[----:B------:R-:W-:Y:S01]  /*2bc0*/  @!P6 IADD3 R10, R10, -R11, RZ ;  /* 0x8000000b0a0ae210 */ /* 0x000fe20007ffe0ff */
[----:B------:R-:W-:Y:S01]  /*2bd0*/  IMAD R70, R11, R9, R70 ;  /* 0x000000090b467224 */ /* 0x000fe200078e0246 */
[----:B------:R-:W-:Y:S01]  /*2be0*/  LOP3.LUT R57, R7, 0x64, RZ, 0xfc, !PT ;  /* 0x0000006407397812 */ /* 0x000fe200078efcff */
[C---:B------:R-:W-:Y:S01]  /*2bf0*/  IMAD R72, R11.reuse, R55, R72 ;  /* 0x000000370b487224 */ /* 0x040fe200078e0248 */
[----:B------:R-:W-:Y:S01]  /*2c00*/  ISETP.GT.U32.AND P6, PT, R11, R10, PT ;  /* 0x0000000a0b00720c */ /* 0x000fe20003fc4070 */
[----:B------:R-:W-:Y:S01]  /*2c10*/  @!P0 IMAD.IADD R64, R64, 0x1, -R11 ;  /* 0x0000000140408824 */ /* 0x000fe200078e0a0b */
[----:B------:R-:W-:-:S02]  /*2c20*/  IABS R74, R57 ;  /* 0x00000039004a7213 */ /* 0x000fc40000000000 */
[----:B------:R-:W-:Y:S01]  /*2c30*/  @!P4 IADD3 R68, R68, -R11, RZ ;  /* 0x8000000b4444c210 */ /* 0x000fe20007ffe0ff */
[----:B------:R-:W-:Y:S01]  /*2c40*/  @!P3 IMAD.MOV R64, RZ, RZ, -R64 ;  /* 0x000000ffff40b224 */ /* 0x000fe200078e0a40 */
[----:B------:R-:W-:Y:S01]  /*2c50*/  ISETP.GT.U32.AND P3, PT, R11, R72, PT ;  /* 0x000000480b00720c */ /* 0x000fe20003f64070 */
[----:B------:R-:W-:Y:S01]  /*2c60*/  IMAD.HI.U32 R9, R3, R74, RZ ;  /* 0x0000004a03097227 */ /* 0x000fe200078e00ff */
[C---:B------:R-:W-:Y:S02]  /*2c70*/  ISETP.GT.U32.AND P4, PT, R11.reuse, R68, PT ;  /* 0x000000440b00720c */ /* 0x040fe40003f84070 */
[----:B------:R-:W-:Y:S02]  /*2c80*/  ISETP.GT.U32.AND P0, PT, R11, R70, PT ;  /* 0x000000460b00720c */ /* 0x000fe40003f04070 */
[----:B------:R-:W-:Y:S01]  /*2c90*/  IADD3 R9, -R9, RZ, RZ ;  /* 0x000000ff09097210 */ /* 0x000fe20007ffe1ff */
[----:B------:R-:W-:Y:S01]  /*2ca0*/  @!P6 IMAD.IADD R10, R10, 0x1, -R11 ;  /* 0x000000010a0ae824 */ /* 0x000fe200078e0a0b */
[----:B------:R-:W-:-:S02]  /*2cb0*/  IABS R76, R61 ;  /* 0x0000003d004c7213 */ /* 0x000fc40000000000 */
[----:B------:R-:W-:Y:S01]  /*2cc0*/  LOP3.LUT R63, R7, 0x68, RZ, 0xfc, !PT ;  /* 0x00000068073f7812 */ /* 0x000fe200078efcff */
[----:B------:R-:W-:Y:S01]  /*2cd0*/  IMAD.MOV.U32 R66, RZ, RZ, R10 ;  /* 0x000000ffff427224 */ /* 0x000fe200078e000a */
[----:B------:R-:W-:Y:S01]  /*2ce0*/  ISETP.GE.AND P6, PT, R59, RZ, PT ;  /* 0x000000ff3b00720c */ /* 0x000fe20003fc6270 */
[----:B------:R-:W-:Y:S01]  /*2cf0*/  @!P3 IMAD.IADD R72, R72, 0x1, -R11 ;  /* 0x000000014848b824 */ /* 0x000fe200078e0a0b */
[----:B------:R-:W-:Y:S01]  /*2d00*/  IABS R78, R63 ;  /* 0x0000003f004e7213 */ /* 0x000fe20000000000 */
[----:B------:R-:W-:Y:S01]  /*2d10*/  IMAD R74, R11, R9, R74 ;  /* 0x000000090b4a7224 */ /* 0x000fe200078e024a */
[----:B------:R-:W-:Y:S01]  /*2d20*/  @!P1 IADD3 R66, -R66, RZ, RZ ;  /* 0x000000ff42429210 */ /* 0x000fe20007ffe1ff */
[----:B------:R-:W-:Y:S01]  /*2d30*/  IMAD.HI.U32 R9, R3, R76, RZ ;  /* 0x0000004c03097227 */ /* 0x000fe200078e00ff */
[C---:B------:R-:W-:Y:S02]  /*2d40*/  ISETP.GT.U32.AND P1, PT, R11.reuse, R72, PT ;  /* 0x000000480b00720c */ /* 0x040fe40003f24070 */
[-C--:B------:R-:W-:Y:S01]  /*2d50*/  @!P4 IADD3 R68, R68, -R11.reuse, RZ ;  /* 0x8000000b4444c210 */ /* 0x080fe20007ffe0ff */
[----:B------:R-:W-:Y:S01]  /*2d60*/  IMAD.MOV R9, RZ, RZ, -R9 ;  /* 0x000000ffff097224 */ /* 0x000fe200078e0a09 */
[----:B------:R-:W-:Y:S01]  /*2d70*/  ISETP.GT.U32.AND P4, PT, R11, R74, PT ;  /* 0x0000004a0b00720c */ /* 0x000fe20003f84070 */
[----:B------:R-:W-:Y:S01]  /*2d80*/  IMAD.HI.U32 R55, R3, R78, RZ ;  /* 0x0000004e03377227 */ /* 0x000fe200078e00ff */
[----:B------:R-:W-:-:S02]  /*2d90*/  @!P0 IADD3 R70, R70, -R11, RZ ;  /* 0x8000000b46468210 */ /* 0x000fc40007ffe0ff */
[----:B------:R-:W-:Y:S01]  /*2da0*/  ISETP.GE.AND P3, PT, R57, RZ, PT ;  /* 0x000000ff3900720c */ /* 0x000fe20003f66270 */
[C---:B------:R-:W-:Y:S01]  /*2db0*/  IMAD R10, R11.reuse, R9, R76 ;  /* 0x000000090b0a7224 */ /* 0x040fe200078e024c */
[----:B------:R-:W-:Y:S01]  /*2dc0*/  ISETP.GT.U32.AND P0, PT, R11, R70, PT ;  /* 0x000000460b00720c */ /* 0x000fe20003f04070 */
[----:B------:R-:W-:Y:S01]  /*2dd0*/  @!P5 IMAD.MOV R68, RZ, RZ, -R68 ;  /* 0x000000ffff44d224 */ /* 0x000fe200078e0a44 */
[----:B------:R-:W-:Y:S02]  /*2de0*/  LOP3.LUT R9, R7, 0x6a, RZ, 0xfc, !PT ;  /* 0x0000006a07097812 */ /* 0x000fe400078efcff */
[----:B------:R-:W-:Y:S02]  /*2df0*/  @!P1 IADD3 R72, R72, -R11, RZ ;  /* 0x8000000b48489210 */ /* 0x000fe40007ffe0ff */
[----:B------:R-:W-:Y:S01]  /*2e00*/  ISETP.GT.U32.AND P1, PT, R11, R10, PT ;  /* 0x0000000a0b00720c */ /* 0x000fe20003f24070 */
[----:B------:R-:W-:Y:S01]  /*2e10*/  @!P4 IMAD.IADD R74, R74, 0x1, -R11 ;  /* 0x000000014a4ac824 */ /* 0x000fe200078e0a0b */
[----:B------:R-:W-:-:S02]  /*2e20*/  IABS R80, R9 ;  /* 0x0000000900507213 */ /* 0x000fc40000000000 */
[----:B------:R-:W-:Y:S02]  /*2e30*/  IADD3 R55, -R55, RZ, RZ ;  /* 0x000000ff37377210 */ /* 0x000fe40007ffe1ff */
[C---:B------:R-:W-:Y:S02]  /*2e40*/  ISETP.GT.U32.AND P4, PT, R11.reuse, R74, PT ;  /* 0x0000004a0b00720c */ /* 0x040fe40003f84070 */
[----:B------:R-:W-:Y:S01]  /*2e50*/  @!P0 IADD3 R70, R70, -R11, RZ ;  /* 0x8000000b46468210 */ /* 0x000fe20007ffe0ff */
[----:B------:R-:W-:Y:S01]  /*2e60*/  IMAD R78, R11, R55, R78 ;  /* 0x000000370b4e7224 */ /* 0x000fe200078e024e */
[C---:B------:R-:W-:Y:S02]  /*2e70*/  LOP3.LUT R55, R7.reuse, 0x6c, RZ, 0xfc, !PT ;  /* 0x0000006c07377812 */ /* 0x040fe400078efcff */
[----:B------:R-:W-:Y:S01]  /*2e80*/  LOP3.LUT R57, R7, 0x6e, RZ, 0xfc, !PT ;  /* 0x0000006e07397812 */ /* 0x000fe200078efcff */
[----:B------:R-:W-:Y:S01]  /*2e90*/  @!P2 IMAD.MOV R70, RZ, RZ, -R70 ;  /* 0x000000ffff46a224 */ /* 0x000fe200078e0a46 */
[----:B------:R-:W-:-:S02]  /*2ea0*/  @!P1 IADD3 R10, R10, -R11, RZ ;  /* 0x8000000b0a0a9210 */ /* 0x000fc40007ffe0ff */
[----:B------:R-:W-:Y:S01]  /*2eb0*/  ISETP.GE.AND P2, PT, R9, RZ, PT ;  /* 0x000000ff0900720c */ /* 0x000fe20003f46270 */
[----:B------:R-:W-:Y:S01]  /*2ec0*/  IMAD.HI.U32 R9, R3, R80, RZ ;  /* 0x0000005003097227 */ /* 0x000fe200078e00ff */
[C---:B------:R-:W-:Y:S02]  /*2ed0*/  ISETP.GT.U32.AND P1, PT, R11.reuse, R10, PT ;  /* 0x0000000a0b00720c */ /* 0x040fe40003f24070 */
[----:B------:R-:W-:Y:S01]  /*2ee0*/  IABS R82, R55 ;  /* 0x0000003700527213 */ /* 0x000fe20000000000 */
[----:B------:R-:W-:Y:S01]  /*2ef0*/  @!P4 IMAD.IADD R74, R74, 0x1, -R11 ;  /* 0x000000014a4ac824 */ /* 0x000fe200078e0a0b */
[----:B------:R-:W-:Y:S01]  /*2f00*/  IABS R84, R57 ;  /* 0x0000003900547213 */ /* 0x000fe20000000000 */
[----:B------:R-:W-:Y:S01]  /*2f10*/  IMAD.MOV R9, RZ, RZ, -R9 ;  /* 0x000000ffff097224 */ /* 0x000fe200078e0a09 */
[----:B------:R-:W-:Y:S02]  /*2f20*/  @!P6 IADD3 R72, -R72, RZ, RZ ;  /* 0x000000ff4848e210 */ /* 0x000fe40007ffe1ff */
[----:B------:R-:W-:Y:S01]  /*2f30*/  @!P3 IADD3 R74, -R74, RZ, RZ ;  /* 0x000000ff4a4ab210 */ /* 0x000fe20007ffe1ff */
[C---:B------:R-:W-:Y:S01]  /*2f40*/  IMAD R80, R11.reuse, R9, R80 ;  /* 0x000000090b507224 */ /* 0x040fe200078e0250 */
[----:B------:R-:W-:Y:S01]  /*2f50*/  ISETP.GT.U32.AND P3, PT, R11, R78, PT ;  /* 0x0000004e0b00720c */ /* 0x000fe20003f64070 */
[----:B------:R-:W-:Y:S01]  /*2f60*/  IMAD.HI.U32 R9, R3, R82, RZ ;  /* 0x0000005203097227 */ /* 0x000fe200078e00ff */
[----:B------:R-:W-:-:S02]  /*2f70*/  ISETP.GE.AND P6, PT, R55, RZ, PT ;  /* 0x000000ff3700720c */ /* 0x000fc40003fc6270 */
[----:B------:R-:W-:Y:S01]  /*2f80*/  LOP3.LUT R71, R7, 0x70, RZ, 0xfc, !PT ;  /* 0x0000007007477812 */ /* 0x000fe200078efcff */
[----:B------:R-:W-:Y:S01]  /*2f90*/  @!P1 IMAD.IADD R10, R10, 0x1, -R11 ;  /* 0x000000010a0a9824 */ /* 0x000fe200078e0a0b */
[----:B------:R-:W-:Y:S01]  /*2fa0*/  ISETP.GT.U32.AND P1, PT, R11, R80, PT ;  /* 0x000000500b00720c */ /* 0x000fe20003f24070 */
[----:B------:R-:W-:Y:S01]  /*2fb0*/  IMAD.HI.U32 R55, R3, R84, RZ ;  /* 0x0000005403377227 */ /* 0x000fe200078e00ff */
[----:B------:R-:W-:Y:S02]  /*2fc0*/  IADD3 R9, -R9, RZ, RZ ;  /* 0x000000ff09097210 */ /* 0x000fe40007ffe1ff */
[----:B------:R-:W-:Y:S01]  /*2fd0*/  IABS R86, R71 ;  /* 0x0000004700567213 */ /* 0x000fe20000000000 */
[----:B------:R-:W-:Y:S01]  /*2fe0*/  IMAD.MOV R55, RZ, RZ, -R55 ;  /* 0x000000ffff377224 */ /* 0x000fe200078e0a37 */
[----:B------:R-:W-:Y:S01]  /*2ff0*/  ISETP.GE.AND P4, PT, R57, RZ, PT ;  /* 0x000000ff3900720c */ /* 0x000fe20003f86270 */
[C---:B------:R-:W-:Y:S01]  /*3000*/  IMAD R82, R11.reuse, R9, R82 ;  /* 0x000000090b527224 */ /* 0x040fe200078e0252 */
[----:B------:R-:W-:Y:S01]  /*3010*/  @!P3 IADD3 R78, R78, -R11, RZ ;  /* 0x8000000b4e4eb210 */ /* 0x000fe20007ffe0ff */
[----:B------:R-:W-:Y:S01]  /*3020*/  IMAD R84, R11, R55, R84 ;  /* 0x000000370b547224 */ /* 0x000fe200078e0254 */
[----:B------:R-:W-:Y:S01]  /*3030*/  ISETP.GE.AND P5, PT, R61, RZ, PT ;  /* 0x000000ff3d00720c */ /* 0x000fe20003fa6270 */
[----:B------:R-:W-:Y:S01]  /*3040*/  IMAD.HI.U32 R57, R3, R86, RZ ;  /* 0x0000005603397227 */ /* 0x000fe200078e00ff */
[----:B------:R-:W-:-:S02]  /*3050*/  ISETP.GT.U32.AND P3, PT, R11, R78, PT ;  /* 0x0000004e0b00720c */ /* 0x000fc40003f64070 */
[C---:B------:R-:W-:Y:S01]  /*3060*/  LOP3.LUT R73, R7.reuse, 0x72, RZ, 0xfc, !PT ;  /* 0x0000007207497812 */ /* 0x040fe200078efcff */
[----:B------:R-:W-:Y:S01]  /*3070*/  @!P1 IMAD.IADD R80, R80, 0x1, -R11 ;  /* 0x0000000150509824 */ /* 0x000fe200078e0a0b */
[----:B------:R-:W-:Y:S01]  /*3080*/  LOP3.LUT R75, R7, 0x74, RZ, 0xfc, !PT ;  /* 0x00000074074b7812 */ /* 0x000fe200078efcff */
[----:B------:R-:W-:Y:S01]  /*3090*/  IMAD.MOV R57, RZ, RZ, -R57 ;  /* 0x000000ffff397224 */ /* 0x000fe200078e0a39 */
[----:B------:R-:W-:Y:S02]  /*30a0*/  IABS R88, R73 ;  /* 0x0000004900587213 */ /* 0x000fe40000000000 */
[C---:B------:R-:W-:Y:S01]  /*30b0*/  ISETP.GT.U32.AND P1, PT, R11.reuse, R80, PT ;  /* 0x000000500b00720c */ /* 0x040fe20003f24070 */
[----:B------:R-:W-:Y:S01]  /*30c0*/  IMAD R86, R11, R57, R86 ;  /* 0x000000390b567224 */ /* 0x000fe200078e0256 */
[----:B------:R-:W-:Y:S01]  /*30d0*/  IABS R90, R75 ;  /* 0x0000004b005a7213 */ /* 0x000fe20000000000 */
[----:B------:R-:W-:Y:S01]  /*30e0*/  IMAD.HI.U32 R59, R3, R88, RZ ;  /* 0x00000058033b7227 */ /* 0x000fe200078e00ff */
[----:B------:R-:W-:-:S02]  /*30f0*/  MOV R76, R10 ;  /* 0x0000000a004c7202 */ /* 0x000fc40000000f00 */
[----:B------:R-:W-:Y:S02]  /*3100*/  @!P3 IADD3 R78, R78, -R11, RZ ;  /* 0x8000000b4e4eb210 */ /* 0x000fe40007ffe0ff */
[----:B------:R-:W-:Y:S02]  /*3110*/  ISETP.GT.U32.AND P3, PT, R11, R82, PT ;  /* 0x000000520b00720c */ /* 0x000fe40003f64070 */
[C---:B------:R-:W-:Y:S02]  /*3120*/  LOP3.LUT R77, R7.reuse, 0x76, RZ, 0xfc, !PT ;  /* 0x00000076074d7812 */ /* 0x040fe400078efcff */
[----:B------:R-:W-:Y:S01]  /*3130*/  LOP3.LUT R79, R7, 0x78, RZ, 0xfc, !PT ;  /* 0x00000078074f7812 */ /* 0x000fe200078efcff */
[----:B------:R-:W-:Y:S01]  /*3140*/  @!P1 IMAD.IADD R80, R80, 0x1, -R11 ;  /* 0x0000000150509824 */ /* 0x000fe200078e0a0b */
[----:B------:R-:W-:Y:S02]  /*3150*/  ISETP.GT.U32.AND P1, PT, R11, R84, PT ;  /* 0x000000540b00720c */ /* 0x000fe40003f24070 */
[----:B------:R-:W-:-:S02]  /*3160*/  LOP3.LUT R81, R7, 0x7a, RZ, 0xfc, !PT ;  /* 0x0000007a07517812 */ /* 0x000fc400078efcff */
[----:B------:R-:W-:Y:S01]  /*3170*/  LOP3.LUT R69, R7, 0x7c, RZ, 0xfc, !PT ;  /* 0x0000007c07457812 */ /* 0x000fe200078efcff */
[----:B------:R-:W-:Y:S01]  /*3180*/  IMAD.HI.U32 R7, R3, R90, RZ ;  /* 0x0000005a03077227 */ /* 0x000fe200078e00ff */
[----:B------:R-:W-:Y:S02]  /*3190*/  @!P5 IADD3 R76, -R76, RZ, RZ ;  /* 0x000000ff4c4cd210 */ /* 0x000fe40007ffe1ff */
[----:B------:R-:W-:Y:S02]  /*31a0*/  @!P3 IADD3 R82, R82, -R11, RZ ;  /* 0x8000000b5252b210 */ /* 0x000fe40007ffe0ff */
[----:B------:R-:W-:Y:S02]  /*31b0*/  ISETP.GT.U32.AND P3, PT, R11, R86, PT ;  /* 0x000000560b00720c */ /* 0x000fe40003f64070 */
[----:B------:R-:W-:Y:S01]  /*31c0*/  IADD3 R59, -R59, RZ, RZ ;  /* 0x000000ff3b3b7210 */ /* 0x000fe20007ffe1ff */
[----:B------:R-:W-:Y:S01]  /*31d0*/  @!P1 IMAD.IADD R84, R84, 0x1, -R11 ;  /* 0x0000000154549824 */ /* 0x000fe200078e0a0b */
[----:B------:R-:W-:-:S02]  /*31e0*/  ISETP.GT.U32.AND P1, PT, R11, R82, PT ;  /* 0x000000520b00720c */ /* 0x000fc40003f24070 */
[----:B------:R-:W-:Y:S01]  /*31f0*/  IADD3 R7, -R7, RZ, RZ ;  /* 0x000000ff07077210 */ /* 0x000fe20007ffe1ff */
[C---:B------:R-:W-:Y:S01]  /*3200*/  IMAD R88, R11.reuse, R59, R88 ;  /* 0x0000003b0b587224 */ /* 0x040fe200078e0258 */
[C---:B------:R-:W-:Y:S02]  /*3210*/  ISETP.GT.U32.AND P5, PT, R11.reuse, R84, PT ;  /* 0x000000540b00720c */ /* 0x040fe40003fa4070 */
[----:B------:R-:W-:Y:S01]  /*3220*/  IABS R92, R77 ;  /* 0x0000004d005c7213 */ /* 0x000fe20000000000 */
[----:B------:R-:W-:Y:S01]  /*3230*/  IMAD R90, R11, R7, R90 ;  /* 0x000000070b5a7224 */ /* 0x000fe200078e025a */
[----:B------:R-:W-:Y:S01]  /*3240*/  IABS R94, R79 ;  /* 0x0000004f005e7213 */ /* 0x000fe20000000000 */
        /* <DEDUP_REMOVED lines=8> */
[----:B------:R-:W-:Y:S02]  /*32d0*/  @!P5 IADD3 R84, R84, -R11, RZ ;  /* 0x8000000b5454d210 */ /* 0x000fe40007ffe0ff */
[----:B------:R-:W-:Y:S01]  /*32e0*/  ISETP.GT.U32.AND P5, PT, R11, R90, PT ;  /* 0x0000005a0b00720c */ /* 0x000fe20003fa4070 */
[----:B------:R-:W-:Y:S01]  /*32f0*/  IMAD.MOV R9, RZ, RZ, -R9 ;  /* 0x000000ffff097224 */ /* 0x000fe200078e0a09 */
[----:B------:R-:W-:Y:S01]  /*3300*/  ISETP.GE.AND P0, PT, R63, RZ, PT ;  /* 0x000000ff3f00720c */ /* 0x000fe20003f06270 */
[----:B------:R-:W-:Y:S01]  /*3310*/  IMAD.MOV R7, RZ, RZ, -R7 ;  /* 0x000000ffff077224 */ /* 0x000fe200078e0a07 */
[----:B------:R-:W-:Y:S01]  /*3320*/  @!P2 IADD3 R80, -R80, RZ, RZ ;  /* 0x000000ff5050a210 */ /* 0x000fe20007ffe1ff */
[C---:B------:R-:W-:Y:S01]  /*3330*/  IMAD R92, R11.reuse, R9, R92 ;  /* 0x000000090b5c7224 */ /* 0x040fe200078e025c */
[----:B------:R-:W-:Y:S01]  /*3340*/  @!P6 IADD3 R82, -R82, RZ, RZ ;  /* 0x000000ff5252e210 */ /* 0x000fe20007ffe1ff */
[----:B------:R-:W-:Y:S01]  /*3350*/  IMAD R94, R11, R7, R94 ;  /* 0x000000070b5e7224 */ /* 0x000fe200078e025e */
[----:B------:R-:W-:Y:S01]  /*3360*/  @!P3 IADD3 R86, R86, -R11, RZ ;  /* 0x8000000b5656b210 */ /* 0x000fe20007ffe0ff */
[----:B------:R-:W-:Y:S01]  /*3370*/  IMAD.HI.U32 R9, R3, R96, RZ ;  /* 0x0000006003097227 */ /* 0x000fe200078e00ff */
[----:B------:R-:W-:-:S02]  /*3380*/  ISETP.GT.U32.AND P3, PT, R11, R92, PT ;  /* 0x0000005c0b00720c */ /* 0x000fc40003f64070 */
[----:B------:R-:W-:Y:S01]  /*3390*/  LEA R7, R8, R138, 0x9 ;  /* 0x0000008a08077211 */ /* 0x000fe200078e48ff */
[----:B------:R-:W-:Y:S01]  /*33a0*/  @!P1 IMAD.IADD R88, R88, 0x1, -R11 ;  /* 0x0000000158589824 */ /* 0x000fe200078e0a0b */
[----:B------:R-:W-:Y:S01]  /*33b0*/  ISETP.GT.U32.AND P1, PT, R11, R94, PT ;  /* 0x0000005e0b00720c */ /* 0x000fe20003f24070 */
[----:B------:R-:W-:Y:S01]  /*33c0*/  IMAD.HI.U32 R3, R3, R98, RZ ;  /* 0x0000006203037227 */ /* 0x000fe200078e00ff */
[----:B------:R-:W-:Y:S01]  /*33d0*/  IADD3 R9, -R9, RZ, RZ ;  /* 0x000000ff09097210 */ /* 0x000fe20007ffe1ff */
[----:B------:R-:W-:Y:S01]  /*33e0*/  STL.64 [R1+0xf78], R6 ;  /* 0x000f780601007387 */ /* 0x000fe20000100a00 */
[----:B------:R-:W-:Y:S01]  /*33f0*/  @!P5 IADD3 R90, R90, -R11, RZ ;  /* 0x8000000b5a5ad210 */ /* 0x000fe20007ffe0ff */
[----:B------:R-:W-:Y:S01]  /*3400*/  IMAD.MOV R3, RZ, RZ, -R3 ;  /* 0x000000ffff037224 */ /* 0x000fe200078e0a03 */
[C---:B------:R-:W-:Y:S01]  /*3410*/  ISETP.GT.U32.AND P5, PT, R11.reuse, R88, PT ;  /* 0x000000580b00720c */ /* 0x040fe20003fa4070 */
[----:B------:R-:W-:Y:S01]  /*3420*/  IMAD R96, R11, R9, R96 ;  /* 0x000000090b607224 */ /* 0x000fe200078e0260 */
[----:B------:R-:W-:Y:S01]  /*3430*/  IABS R57, R7 ;  /* 0x0000000700397213 */ /* 0x000fe20000000000 */
[C---:B------:R-:W-:Y:S01]  /*3440*/  VIADD R9, R7.reuse, 0x100 ;  /* 0x0000010007097836 */ /* 0x040fe20000000000 */
[----:B------:R-:W-:Y:S01]  /*3450*/  IADD3 R10, R7, 0x80, RZ ;  /* 0x00000080070a7810 */ /* 0x000fe20007ffe0ff */
[----:B------:R-:W-:Y:S01]  /*3460*/  IMAD R98, R11, R3, R98 ;  /* 0x000000030b627224 */ /* 0x000fe200078e0262 */
[----:B------:R-:W-:Y:S01]  /*3470*/  @!P3 IADD3 R92, R92, -R11, RZ ;  /* 0x8000000b5c5cb210 */ /* 0x000fe20007ffe0ff */
[----:B------:R-:W-:Y:S01]  /*3480*/  VIADD R8, R7, 0x180 ;  /* 0x0000018007087836 */ /* 0x000fe20000000000 */
[----:B------:R-:W-:Y:S01]  /*3490*/  IABS R61, R10 ;  /* 0x0000000a003d7213 */ /* 0x000fe20000000000 */
[----:B------:R-:W-:Y:S01]  /*34a0*/  IMAD.HI.U32 R3, R2, R57, RZ ;  /* 0x0000003902037227 */ /* 0x000fe200078e00ff */
[----:B------:R-:W-:-:S02]  /*34b0*/  IABS R63, R9 ;  /* 0x00000009003f7213 */ /* 0x000fc40000000000 */
[----:B------:R-:W-:Y:S01]  /*34c0*/  @!P0 IADD3 R78, -R78, RZ, RZ ;  /* 0x000000ff4e4e8210 */ /* 0x000fe20007ffe1ff */
[----:B------:R-:W-:Y:S01]  /*34d0*/  @!P1 IMAD.IADD R94, R94, 0x1, -R11 ;  /* 0x000000015e5e9824 */ /* 0x000fe200078e0a0b */
[----:B------:R-:W-:Y:S01]  /*34e0*/  IABS R67, R8 ;  /* 0x0000000800437213 */ /* 0x000fe20000000000 */
[----:B------:R-:W-:Y:S01]  /*34f0*/  IMAD.MOV R59, RZ, RZ, -R3 ;  /* 0x000000ffff3b7224 */ /* 0x000fe200078e0a03 */
[C---:B------:R-:W-:Y:S01]  /*3500*/  ISETP.GT.U32.AND P0, PT, R11.reuse, R92, PT ;  /* 0x0000005c0b00720c */ /* 0x040fe20003f04070 */
[----:B------:R-:W-:Y:S01]  /*3510*/  IMAD.HI.U32 R3, R2, R61, RZ ;  /* 0x0000003d02037227 */ /* 0x000fe200078e00ff */
[C---:B------:R-:W-:Y:S01]  /*3520*/  ISETP.GT.U32.AND P3, PT, R11.reuse, R90, PT ;  /* 0x0000005a0b00720c */ /* 0x040fe20003f64070 */
[----:B------:R1:W-:Y:S01]  /*3530*/  STL.64 [R1+0xf80], R8 ;  /* 0x000f800801007387 */ /* 0x0003e20000100a00 */
[C---:B------:R-:W-:Y:S01]  /*3540*/  ISETP.GT.U32.AND P1, PT, R11.reuse, R94, PT ;  /* 0x0000005e0b00720c */ /* 0x040fe20003f24070 */
[----:B------:R-:W-:Y:S01]  /*3550*/  @!P5 IMAD.IADD R88, R88, 0x1, -R11 ;  /* 0x000000015858d824 */ /* 0x000fe200078e0a0b */
[----:B------:R-:W-:Y:S01]  /*3560*/  ISETP.GT.U32.AND P5, PT, R11, R96, PT ;  /* 0x000000600b00720c */ /* 0x000fe20003fa4070 */
[----:B------:R-:W-:Y:S01]  /*3570*/  IMAD.HI.U32 R55, R2, R63, RZ ;  /* 0x0000003f02377227 */ /* 0x000fe200078e00ff */
[----:B------:R-:W-:-:S02]  /*3580*/  IADD3 R3, -R3, RZ, RZ ;  /* 0x000000ff03037210 */ /* 0x000fc40007ffe1ff */
[----:B------:R-:W-:Y:S01]  /*3590*/  @!P4 IADD3 R84, -R84, RZ, RZ ;  /* 0x000000ff5454c210 */ /* 0x000fe20007ffe1ff */
[----:B------:R-:W-:Y:S01]  /*35a0*/  IMAD.HI.U32 R2, R2, R67, RZ ;  /* 0x0000004302027227 */ /* 0x000fe200078e00ff */
[----:B------:R-:W-:Y:S02]  /*35b0*/  ISETP.GE.AND P4, PT, R73, RZ, PT ;  /* 0x000000ff4900720c */ /* 0x000fe40003f86270 */
[-C--:B------:R-:W-:Y:S01]  /*35c0*/  @!P0 IADD3 R92, R92, -R11.reuse, RZ ;  /* 0x8000000b5c5c8210 */ /* 0x080fe20007ffe0ff */
[----:B------:R-:W-:Y:S01]  /*35d0*/  IMAD.MOV R65, RZ, RZ, -R55 ;  /* 0x000000ffff417224 */ /* 0x000fe200078e0a37 */
[----:B------:R-:W-:Y:S01]  /*35e0*/  @!P3 IADD3 R90, R90, -R11, RZ ;  /* 0x8000000b5a5ab210 */ /* 0x000fe20007ffe0ff */
[----:B------:R-:W-:Y:S01]  /*35f0*/  IMAD R55, R0, R59, R57 ;  /* 0x0000003b00377224 */ /* 0x000fe200078e0239 */
[----:B------:R-:W-:Y:S01]  /*3600*/  ISETP.GT.U32.AND P3, PT, R11, R98, PT ;  /* 0x000000620b00720c */ /* 0x000fe20003f64070 */
[----:B------:R-:W-:Y:S01]  /*3610*/  IMAD.MOV R2, RZ, RZ, -R2 ;  /* 0x000000ffff027224 */ /* 0x000fe200078e0a02 */
[----:B------:R-:W-:Y:S01]  /*3620*/  @!P5 IADD3 R96, R96, -R11, RZ ;  /* 0x8000000b6060d210 */ /* 0x000fe20007ffe0ff */
[C---:B------:R-:W-:Y:S01]  /*3630*/  IMAD R57, R0.reuse, R3, R61 ;  /* 0x0000000300397224 */ /* 0x040fe200078e023d */
[C---:B------:R-:W-:Y:S01]  /*3640*/  ISETP.GT.U32.AND P0, PT, R0.reuse, R55, PT ;  /* 0x000000370000720c */ /* 0x040fe20003f04070 */
[----:B------:R-:W-:-:S02]  /*3650*/  IMAD R59, R0, R65, R63 ;  /* 0x00000041003b7224 */ /* 0x000fc400078e023f */
[----:B------:R-:W-:Y:S01]  /*3660*/  IMAD R61, R0, R2, R67 ;  /* 0x00000002003d7224 */ /* 0x000fe200078e0243 */
[----:B------:R-:W-:Y:S01]  /*3670*/  @!P4 IADD3 R88, -R88, RZ, RZ ;  /* 0x000000ff5858c210 */ /* 0x000fe20007ffe1ff */
[--C-:B------:R-:W-:Y:S01]  /*3680*/  @!P1 IMAD.IADD R94, R94, 0x1, -R11.reuse ;  /* 0x000000015e5e9824 */ /* 0x100fe200078e0a0b */
[C---:B------:R-:W-:Y:S01]  /*3690*/  ISETP.GT.U32.AND P1, PT, R0.reuse, R57, PT ;  /* 0x000000390000720c */ /* 0x040fe20003f24070 */
[----:B------:R-:W4:Y:S01]  /*36a0*/  LDC.64 R2, c[0x0][0x238] ;  /* 0x00008e00ff027b82 */ /* 0x000f220000000a00 */
[----:B------:R-:W-:Y:S01]  /*36b0*/  ISETP.GT.U32.AND P5, PT, R0, R59, PT ;  /* 0x0000003b0000720c */ /* 0x000fe20003fa4070 */
[----:B------:R-:W-:Y:S01]  /*36c0*/  @!P3 IMAD.IADD R98, R98, 0x1, -R11 ;  /* 0x000000016262b824 */ /* 0x000fe200078e0a0b */
[----:B------:R-:W-:Y:S02]  /*36d0*/  ISETP.GT.U32.AND P2, PT, R0, R61, PT ;  /* 0x0000003d0000720c */ /* 0x000fe40003f44070 */
[----:B------:R-:W-:Y:S01]  /*36e0*/  ISETP.GE.AND P3, PT, R71, RZ, PT ;  /* 0x000000ff4700720c */ /* 0x000fe20003f66270 */
[----:B------:R-:W-:Y:S01]  /*36f0*/  @!P0 IMAD.IADD R55, R55, 0x1, -R0 ;  /* 0x0000000137378824 */ /* 0x000fe200078e0a00 */
[----:B------:R-:W-:-:S02]  /*3700*/  ISETP.GT.U32.AND P0, PT, R11, R96, PT ;  /* 0x000000600b00720c */ /* 0x000fc40003f04070 */
[----:B------:R-:W-:Y:S02]  /*3710*/  ISETP.GT.U32.AND P6, PT, R11, R98, PT ;  /* 0x000000620b00720c */ /* 0x000fe40003fc4070 */
[----:B------:R-:W-:Y:S01]  /*3720*/  ISETP.GE.AND P4, PT, R10, RZ, PT ;  /* 0x000000ff0a00720c */ /* 0x000fe20003f86270 */
[--C-:B------:R-:W-:Y:S01]  /*3730*/  @!P1 IMAD.IADD R57, R57, 0x1, -R0.reuse ;  /* 0x0000000139399824 */ /* 0x100fe200078e0a00 */
[C---:B------:R-:W-:Y:S02]  /*3740*/  ISETP.GT.U32.AND P1, PT, R0.reuse, R55, PT ;  /* 0x000000370000720c */ /* 0x040fe40003f24070 */
[----:B------:R-:W-:Y:S01]  /*3750*/  @!P5 IADD3 R59, R59, -R0, RZ ;  /* 0x800000003b3bd210 */ /* 0x000fe20007ffe0ff */
[----:B------:R-:W-:Y:S01]  /*3760*/  @!P2 IMAD.IADD R61, R61, 0x1, -R0 ;  /* 0x000000013d3da824 */ /* 0x000fe200078e0a00 */
[C---:B------:R-:W-:Y:S01]  /*3770*/  ISETP.GT.U32.AND P5, PT, R0.reuse, R57, PT ;  /* 0x000000390000720c */ /* 0x040fe20003fa4070 */
[----:B------:R-:W-:Y:S01]  /*3780*/  @!P3 IMAD.MOV R86, RZ, RZ, -R86 ;  /* 0x000000ffff56b224 */ /* 0x000fe200078e0a56 */
[----:B------:R-:W-:-:S02]  /*3790*/  ISETP.GT.U32.AND P2, PT, R0, R59, PT ;  /* 0x0000003b0000720c */ /* 0x000fc40003f44070 */
[----:B------:R-:W-:Y:S01]  /*37a0*/  ISETP.GT.U32.AND P3, PT, R0, R61, PT ;  /* 0x0000003d0000720c */ /* 0x000fe20003f64070 */
[----:B------:R-:W-:Y:S01]  /*37b0*/  @!P6 IMAD.IADD R98, R98, 0x1, -R11 ;  /* 0x000000016262e824 */ /* 0x000fe200078e0a0b */
[----:B------:R-:W-:Y:S01]  /*37c0*/  @!P0 IADD3 R96, R96, -R11, RZ ;  /* 0x8000000b60608210 */ /* 0x000fe20007ffe0ff */
[----:B----4-:R-:W-:Y:S01]  /*37d0*/  IMAD R63, R83, R3, RZ ;  /* 0x00000003533f7224 */ /* 0x010fe200078e02ff */
[----:B------:R-:W-:Y:S01]  /*37e0*/  ISETP.GE.AND P0, PT, R75, RZ, PT ;  /* 0x000000ff4b00720c */ /* 0x000fe20003f06270 */
[C---:B------:R-:W-:Y:S01]  /*37f0*/  IMAD R251, R2.reuse, 0x5, RZ ;  /* 0x0000000502fb7824 */ /* 0x040fe200078e02ff */
[-C--:B------:R-:W-:Y:S01]  /*3800*/  @!P1 IADD3 R55, R55, -R0.reuse, RZ ;  /* 0x8000000037379210 */ /* 0x080fe20007ffe0ff */
[C---:B------:R-:W-:Y:S01]  /*3810*/  IMAD R243, R2.reuse, 0x6, RZ ;  /* 0x0000000602f37824 */ /* 0x040fe200078e02ff */
[----:B------:R-:W-:Y:S01]  /*3820*/  ISETP.GE.AND P1, PT, R79, RZ, PT ;  /* 0x000000ff4f00720c */ /* 0x000fe20003f26270 */
[--C-:B------:R-:W-:Y:S01]  /*3830*/  @!P5 IMAD.IADD R57, R57, 0x1, -R0.reuse ;  /* 0x000000013939d824 */ /* 0x100fe200078e0a00 */
[----:B------:R-:W-:Y:S01]  /*3840*/  ISETP.GE.AND P6, PT, R77, RZ, PT ;  /* 0x000000ff4d00720c */ /* 0x000fe20003fc6270 */
[C---:B------:R-:W-:Y:S01]  /*3850*/  IMAD R235, R2.reuse, 0x7, RZ ;  /* 0x0000000702eb7824 */ /* 0x040fe200078e02ff */
[----:B------:R-:W-:Y:S01]  /*3860*/  @!P2 IADD3 R59, R59, -R0, RZ ;  /* 0x800000003b3ba210 */ /* 0x000fe20007ffe0ff */
[----:B------:R-:W-:Y:S01]  /*3870*/  @!P3 IMAD.IADD R61, R61, 0x1, -R0 ;  /* 0x000000013d3db824 */ /* 0x000fe200078e0a00 */
[----:B------:R-:W-:Y:S01]  /*3880*/  ISETP.GE.AND P2, PT, R69, RZ, PT ;  /* 0x000000ff4500720c */ /* 0x000fe20003f46270 */
[----:B------:R-:W-:Y:S01]  /*3890*/  @!P4 IMAD.MOV R57, RZ, RZ, -R57 ;  /* 0x000000ffff39c224 */ /* 0x000fe200078e0a39 */
[----:B------:R-:W-:Y:S01]  /*38a0*/  ISETP.GE.AND P5, PT, R81, RZ, PT ;  /* 0x000000ff5100720c */ /* 0x000fe20003fa6270 */
[----:B------:R-:W-:Y:S01]  /*38b0*/  @!P0 IMAD.MOV R90, RZ, RZ, -R90 ;  /* 0x000000ffff5a8224 */ /* 0x000fe200078e0a5a */
[----:B------:R-:W-:Y:S01]  /*38c0*/  ISETP.NE.AND P3, PT, R5, RZ, PT ;  /* 0x000000ff0500720c */ /* 0x000fe20003f65270 */
[C---:B------:R-:W-:Y:S01]  /*38d0*/  IMAD R154, R2.reuse, 0x2b, RZ ;  /* 0x0000002b029a7824 */ /* 0x040fe200078e02ff */
[----:B------:R-:W-:Y:S01]  /*38e0*/  LOP3.LUT R5, RZ, R5, RZ, 0x33, !PT ;  /* 0x00000005ff057212 */ /* 0x000fe200078e33ff */
[----:B------:R-:W-:Y:S01]  /*38f0*/  @!P1 IMAD.MOV R94, RZ, RZ, -R94 ;  /* 0x000000ffff5e9224 */ /* 0x000fe200078e0a5e */
[----:B------:R-:W-:Y:S01]  /*3900*/  ISETP.GE.AND P0, PT, R7, RZ, PT ;  /* 0x000000ff0700720c */ /* 0x000fe20003f06270 */
[----:B------:R-:W-:Y:S01]  /*3910*/  IMAD R162, R2, 0xc, RZ ;  /* 0x0000000c02a27824 */ /* 0x000fe200078e02ff */
[----:B------:R-:W-:Y:S01]  /*3920*/  @!P6 IADD3 R92, -R92, RZ, RZ ;  /* 0x000000ff5c5ce210 */ /* 0x000fe20007ffe1ff */
[C---:B------:R-:W-:Y:S01]  /*3930*/  IMAD R170, R2.reuse, 0xd, RZ ;  /* 0x0000000d02aa7824 */ /* 0x040fe200078e02ff */
[----:B------:R-:W-:Y:S01]  /*3940*/  ISETP.GE.AND P1, PT, R9, RZ, PT ;  /* 0x000000ff0900720c */ /* 0x000fe20003f26270 */
[----:B------:R-:W-:Y:S01]  /*3950*/  @!P2 IMAD.MOV R98, RZ, RZ, -R98 ;  /* 0x000000ffff62a224 */ /* 0x000fe200078e0a62 */
[C---:B------:R-:W-:Y:S01]  /*3960*/  SEL R65, R5.reuse, R14, !P3 ;  /* 0x0000000e05417207 */ /* 0x040fe20005800000 */
[----:B------:R-:W-:Y:S01]  /*3970*/  IMAD R178, R2, 0xe, RZ ;  /* 0x0000000e02b27824 */ /* 0x000fe200078e02ff */
[----:B------:R-:W-:Y:S01]  /*3980*/  @!P5 IADD3 R96, -R96, RZ, RZ ;  /* 0x000000ff6060d210 */ /* 0x000fe20007ffe1ff */
[----:B------:R-:W4:Y:S01]  /*3990*/  LDC R14, c[0x0][0x230] ;  /* 0x00008c00ff0e7b82 */ /* 0x000f220000000800 */
[----:B------:R-:W-:Y:S01]  /*39a0*/  ISETP.GE.AND P5, PT, R8, RZ, PT ;  /* 0x000000ff0800720c */ /* 0x000fe20003fa6270 */
[C---:B------:R-:W-:Y:S01]  /*39b0*/  IMAD R186, R2.reuse, 0xf, RZ ;  /* 0x0000000f02ba7824 */ /* 0x040fe200078e02ff */
[C---:B------:R-:W-:Y:S01]  /*39c0*/  SEL R75, R5.reuse, R19, !P3 ;  /* 0x00000013054b7207 */ /* 0x040fe20005800000 */
[C---:B------:R-:W-:Y:S01]  /*39d0*/  IMAD R194, R2.reuse, 0x2c, RZ ;  /* 0x0000002c02c27824 */ /* 0x040fe200078e02ff */
[C---:B------:R-:W-:Y:S01]  /*39e0*/  SEL R67, R5.reuse, R15, !P3 ;  /* 0x0000000f05437207 */ /* 0x040fe20005800000 */
[C---:B------:R-:W-:Y:S01]  /*39f0*/  IMAD R202, R2.reuse, 0x2d, RZ ;  /* 0x0000002d02ca7824 */ /* 0x040fe200078e02ff */
[C---:B------:R-:W-:Y:S01]  /*3a00*/  SEL R69, R5.reuse, R16, !P3 ;  /* 0x0000001005457207 */ /* 0x040fe20005800000 */
[C---:B------:R-:W-:Y:S01]  /*3a10*/  IMAD R210, R2.reuse, 0x2e, RZ ;  /* 0x0000002e02d27824 */ /* 0x040fe200078e02ff */
[C---:B------:R-:W-:Y:S01]  /*3a20*/  SEL R71, R5.reuse, R17, !P3 ;  /* 0x0000001105477207 */ /* 0x040fe20005800000 */
[----:B------:R-:W2:Y:S01]  /*3a30*/  LDC R16, c[0x0][0x230] ;  /* 0x00008c00ff107b82 */ /* 0x000ea20000000800 */
[C---:B------:R-:W-:Y:S01]  /*3a40*/  SEL R73, R5.reuse, R18, !P3 ;  /* 0x0000001205497207 */ /* 0x040fe20005800000 */
[----:B------:R-:W-:Y:S01]  /*3a50*/  IMAD R218, R2, 0x2f, RZ ;  /* 0x0000002f02da7824 */ /* 0x000fe200078e02ff */
[C---:B------:R-:W-:Y:S01]  /*3a60*/  SEL R77, R5.reuse, R20, !P3 ;  /* 0x00000014054d7207 */ /* 0x040fe20005800000 */
[----:B------:R-:W-:Y:S01]  /*3a70*/  @!P5 IMAD.MOV R61, RZ, RZ, -R61 ;  /* 0x000000ffff3dd224 */ /* 0x000fe200078e0a3d */
[----:B------:R-:W-:-:S02]  /*3a80*/  SEL R79, R5, R21, !P3 ;  /* 0x00000015054f7207 */ /* 0x000fc40005800000 */
[C---:B------:R-:W-:Y:S01]  /*3a90*/  SEL R81, R5.reuse, R22, !P3 ;  /* 0x0000001605517207 */ /* 0x040fe20005800000 */
[----:B------:R-:W3:Y:S01]  /*3aa0*/  LDC R17, c[0x0][0x230] ;  /* 0x00008c00ff117b82 */ /* 0x000ee20000000800 */
[C---:B------:R-:W-:Y:S02]  /*3ab0*/  SEL R83, R5.reuse, R23, !P3 ;  /* 0x0000001705537207 */ /* 0x040fe40005800000 */
[C---:B------:R-:W-:Y:S02]  /*3ac0*/  SEL R85, R5.reuse, R24, !P3 ;  /* 0x0000001805557207 */ /* 0x040fe40005800000 */
[C---:B------:R-:W-:Y:S01]  /*3ad0*/  SEL R87, R5.reuse, R25, !P3 ;  /* 0x0000001905577207 */ /* 0x040fe20005800000 */
[----:B----4-:R-:W-:Y:S01]  /*3ae0*/  VIADD R14, R14, 0xfffffffc ;  /* 0xfffffffc0e0e7836 */ /* 0x010fe20000000000 */
[C---:B------:R-:W-:Y:S01]  /*3af0*/  SEL R89, R5.reuse, R26, !P3 ;  /* 0x0000001a05597207 */ /* 0x040fe20005800000 */
[----:B------:R-:W4:Y:S01]  /*3b00*/  LDC R18, c[0x0][0x230] ;  /* 0x00008c00ff127b82 */ /* 0x000f220000000800 */
[----:B------:R-:W-:-:S02]  /*3b10*/  SEL R91, R5, R27, !P3 ;  /* 0x0000001b055b7207 */ /* 0x000fc40005800000 */
[C---:B------:R-:W-:Y:S02]  /*3b20*/  SEL R93, R5.reuse, R28, !P3 ;  /* 0x0000001c055d7207 */ /* 0x040fe40005800000 */
[C---:B------:R-:W-:Y:S02]  /*3b30*/  SEL R95, R5.reuse, R29, !P3 ;  /* 0x0000001d055f7207 */ /* 0x040fe40005800000 */
[C---:B------:R-:W-:Y:S02]  /*3b40*/  SEL R97, R5.reuse, R30, !P3 ;  /* 0x0000001e05617207 */ /* 0x040fe40005800000 */
[C---:B------:R-:W-:Y:S02]  /*3b50*/  SEL R99, R5.reuse, R31, !P3 ;  /* 0x0000001f05637207 */ /* 0x040fe40005800000 */
[C---:B------:R-:W-:Y:S02]  /*3b60*/  SEL R100, R5.reuse, R32, !P3 ;  /* 0x0000002005647207 */ /* 0x040fe40005800000 */
[----:B------:R-:W-:-:S02]  /*3b70*/  SEL R101, R5, R33, !P3 ;  /* 0x0000002105657207 */ /* 0x000fc40005800000 */
[----:B------:R-:W-:Y:S01]  /*3b80*/  SEL R102, R5, R34, !P3 ;  /* 0x0000002205667207 */ /* 0x000fe20005800000 */
[----:B------:R-:W-:Y:S01]  /*3b90*/  IMAD R34, R93, UR6, RZ ;  /* 0x000000065d227c24 */ /* 0x000fe2000f8e02ff */
[----:B------:R-:W-:Y:S01]  /*3ba0*/  SEL R103, R5, R35, !P3 ;  /* 0x0000002305677207 */ /* 0x000fe20005800000 */
[----:B------:R-:W-:Y:S01]  /*3bb0*/  IMAD R35, R95, UR7, RZ ;  /* 0x000000075f237c24 */ /* 0x000fe2000f8e02ff */
[----:B------:R-:W-:Y:S01]  /*3bc0*/  SEL R104, R5, R36, !P3 ;  /* 0x0000002405687207 */ /* 0x000fe20005800000 */
[----:B------:R-:W-:Y:S01]  /*3bd0*/  IMAD R36, R97, UR8, RZ ;  /* 0x0000000861247c24 */ /* 0x000fe2000f8e02ff */
[----:B------:R-:W-:Y:S01]  /*3be0*/  SEL R105, R5, R37, !P3 ;  /* 0x0000002505697207 */ /* 0x000fe20005800000 */
[----:B------:R-:W-:Y:S01]  /*3bf0*/  IMAD R37, R99, UR9, RZ ;  /* 0x0000000963257c24 */ /* 0x000fe2000f8e02ff */
[C---:B------:R-:W-:Y:S01]  /*3c00*/  SEL R106, R5.reuse, R38, !P3 ;  /* 0x00000026056a7207 */ /* 0x040fe20005800000 */
        /* <DEDUP_REMOVED lines=17> */
[C---:B------:R-:W-:Y:S01]  /*3d20*/  SEL R115, R5.reuse, R48, !P3 ;  /* 0x0000003005737207 */ /* 0x040fe20005800000 */
        /* <DEDUP_REMOVED lines=24> */
[----:B------:R-:W-:Y:S01]  /*3eb0*/  ULDC.64 UR6, c[0x0][0x210] ;  /* 0x0000840000067ab9 */ /* 0x000fe20000000a00 */
[C---:B------:R-:W-:Y:S01]  /*3ec0*/  SEL R66, R5.reuse, R66, !P3 ;  /* 0x0000004205427207 */ /* 0x040fe20005800000 */
[----:B------:R-:W-:Y:S01]  /*3ed0*/  IMAD R64, R126, UR36, RZ ;  /* 0x000000247e407c24 */ /* 0x000fe2000f8e02ff */
[----:B------:R-:W-:Y:S01]  /*3ee0*/  SEL R68, R5, R68, !P3 ;  /* 0x0000004405447207 */ /* 0x000fe20005800000 */
[----:B---3--:R-:W-:Y:S01]  /*3ef0*/  VIADD R17, R17, 0xfffffffe ;  /* 0xfffffffe11117836 */ /* 0x008fe20000000000 */
[C---:B------:R-:W-:Y:S01]  /*3f00*/  SEL R70, R5.reuse, R70, !P3 ;  /* 0x0000004605467207 */ /* 0x040fe20005800000 */
[----:B------:R-:W-:Y:S01]  /*3f10*/  IMAD R66, R66, UR38, RZ ;  /* 0x0000002642427c24 */ /* 0x000fe2000f8e02ff */
[C---:B------:R-:W-:Y:S01]  /*3f20*/  SEL R72, R5.reuse, R72, !P3 ;  /* 0x0000004805487207 */ /* 0x040fe20005800000 */
[----:B------:R-:W-:Y:S01]  /*3f30*/  UMOV UR10, 0x400 ;  /* 0x00000400000a7882 */ /* 0x000fe20000000000 */
[C---:B------:R-:W-:Y:S01]  /*3f40*/  SEL R74, R5.reuse, R74, !P3 ;  /* 0x0000004a054a7207 */ /* 0x040fe20005800000 */
[C---:B------:R-:W-:Y:S01]  /*3f50*/  IMAD R114, R2.reuse, 0xa, RZ ;  /* 0x0000000a02727824 */ /* 0x040fe200078e02ff */
[C---:B------:R-:W-:Y:S01]  /*3f60*/  SEL R76, R5.reuse, R76, !P3 ;  /* 0x0000004c054c7207 */ /* 0x040fe20005800000 */
[----:B------:R-:W-:Y:S01]  /*3f70*/  IMAD R122, R2, 0xb, RZ ;  /* 0x0000000b027a7824 */ /* 0x000fe200078e02ff */
[----:B------:R-:W-:-:S02]  /*3f80*/  SEL R78, R5, R78, !P3 ;  /* 0x0000004e054e7207 */ /* 0x000fc40005800000 */
[C---:B------:R-:W-:Y:S02]  /*3f90*/  SEL R80, R5.reuse, R80, !P3 ;  /* 0x0000005005507207 */ /* 0x040fe40005800000 */
[C---:B------:R-:W-:Y:S02]  /*3fa0*/  SEL R82, R5.reuse, R82, !P3 ;  /* 0x0000005205527207 */ /* 0x040fe40005800000 */
[C---:B------:R-:W-:Y:S02]  /*3fb0*/  SEL R84, R5.reuse, R84, !P3 ;  /* 0x0000005405547207 */ /* 0x040fe40005800000 */
[C---:B------:R-:W-:Y:S02]  /*3fc0*/  SEL R86, R5.reuse, R86, !P3 ;  /* 0x0000005605567207 */ /* 0x040fe40005800000 */
[C---:B------:R-:W-:Y:S02]  /*3fd0*/  SEL R88, R5.reuse, R88, !P3 ;  /* 0x0000005805587207 */ /* 0x040fe40005800000 */
[----:B------:R-:W-:-:S02]  /*3fe0*/  SEL R90, R5, R90, !P3 ;  /* 0x0000005a055a7207 */ /* 0x000fc40005800000 */
[C---:B------:R-:W-:Y:S02]  /*3ff0*/  SEL R92, R5.reuse, R92, !P3 ;  /* 0x0000005c055c7207 */ /* 0x040fe40005800000 */
[C---:B------:R-:W-:Y:S02]  /*4000*/  SEL R94, R5.reuse, R94, !P3 ;  /* 0x0000005e055e7207 */ /* 0x040fe40005800000 */
[C---:B------:R-:W-:Y:S02]  /*4010*/  SEL R96, R5.reuse, R96, !P3 ;  /* 0x0000006005607207 */ /* 0x040fe40005800000 */
[C---:B------:R-:W-:Y:S02]  /*4020*/  SEL R98, R5.reuse, R98, !P3 ;  /* 0x0000006205627207 */ /* 0x040fe40005800000 */
[----:B------:R-:W-:Y:S02]  /*4030*/  SEL R19, R5, R13, !P3 ;  /* 0x0000000d05137207 */ /* 0x000fe40005800000 */
[----:B------:R-:W-:Y:S01]  /*4040*/  LEA R0, P3, R63, UR4, 0x2 ;  /* 0x000000043f007c11 */ /* 0x000fe2000f8610ff */
[----:B------:R-:W-:Y:S01]  /*4050*/  ULDC UR4, c[0x0][0x240] ;  /* 0x0000900000047ab9 */ /* 0x000fe20000000800 */
[----:B------:R-:W-:Y:S01]  /*4060*/  @!P0 IADD3 R55, -R55, RZ, RZ ;  /* 0x000000ff37378210 */ /* 0x000fe20007ffe1ff */
[----:B------:R-:W-:Y:S01]  /*4070*/  IMAD R20, R65, UR4, RZ ;  /* 0x0000000441147c24 */ /* 0x000fe2000f8e02ff */
[----:B------:R-:W-:Y:S01]  /*4080*/  LEA.HI.X.SX32 R15, R63, UR5, 0x2, P3 ;  /* 0x000000053f0f7c11 */ /* 0x000fe200098f16ff */
[----:B------:R-:W-:Y:S01]  /*4090*/  IMAD R21, R67, UR4, RZ ;  /* 0x0000000443157c24 */ /* 0x000fe2000f8e02ff */
[----:B------:R-:W-:Y:S01]  /*40a0*/  ISETP.NE.AND P2, PT, R4, RZ, PT ;  /* 0x000000ff0400720c */ /* 0x000fe20003f45270 */
[----:B------:R-:W-:Y:S01]  /*40b0*/  IMAD R22, R69, UR4, RZ ;  /* 0x0000000445167c24 */ /* 0x000fe2000f8e02ff */
[C---:B------:R-:W-:Y:S01]  /*40c0*/  LEA R134, P0, R20.reuse, R0, 0x2 ;  /* 0x0000000014867211 */ /* 0x040fe200078010ff */
[----:B------:R-:W-:Y:S01]  /*40d0*/  IMAD R23, R71, UR4, RZ ;  /* 0x0000000447177c24 */ /* 0x000fe2000f8e02ff */
[----:B------:R-:W-:Y:S01]  /*40e0*/  LOP3.LUT R4, RZ, R4, RZ, 0x33, !PT ;  /* 0x00000004ff047212 */ /* 0x000fe200078e33ff */
[----:B------:R-:W-:Y:S01]  /*40f0*/  IMAD R24, R73, UR4, RZ ;  /* 0x0000000449187c24 */ /* 0x000fe2000f8e02ff */
[----:B------:R-:W-:Y:S01]  /*4100*/  @!P1 IADD3 R59, -R59, RZ, RZ ;  /* 0x000000ff3b3b9210 */ /* 0x000fe20007ffe1ff */
[----:B------:R-:W-:Y:S01]  /*4110*/  IMAD R25, R75, UR4, RZ ;  /* 0x000000044b197c24 */ /* 0x000fe2000f8e02ff */
[----:B------:R-:W-:Y:S01]  /*4120*/  LEA.HI.X.SX32 R135, R20, R15, 0x2, P0 ;  /* 0x0000000f14877211 */ /* 0x000fe200000f16ff */
[----:B------:R-:W-:Y:S01]  /*4130*/  IMAD R26, R77, UR4, RZ ;  /* 0x000000044d1a7c24 */ /* 0x000fe2000f8e02ff */
[-C--:B------:R-:W-:Y:S01]  /*4140*/  LEA R132, P0, R21, R0.reuse, 0x2 ;  /* 0x0000000015847211 */ /* 0x080fe200078010ff */
[----:B------:R-:W-:Y:S01]  /*4150*/  IMAD R27, R79, UR4, RZ ;  /* 0x000000044f1b7c24 */ /* 0x000fe2000f8e02ff */
[C---:B------:R-:W-:Y:S01]  /*4160*/  SEL R13, R4.reuse, R55, !P2 ;  /* 0x00000037040d7207 */ /* 0x040fe20005000000 */
[----:B------:R-:W-:Y:S01]  /*4170*/  IMAD R28, R81, UR4, RZ ;  /* 0x00000004511c7c24 */ /* 0x000fe2000f8e02ff */
[C---:B------:R-:W-:Y:S01]  /*4180*/  SEL R5, R4.reuse, R57, !P2 ;  /* 0x0000003904057207 */ /* 0x040fe20005000000 */
[----:B------:R-:W-:Y:S01]  /*4190*/  IMAD R29, R83, UR4, RZ ;  /* 0x00000004531d7c24 */ /* 0x000fe2000f8e02ff */
[C---:B------:R-:W-:Y:S01]  /*41a0*/  SEL R11, R4.reuse, R59, !P2 ;  /* 0x0000003b040b7207 */ /* 0x040fe20005000000 */
[----:B------:R-:W-:Y:S01]  /*41b0*/  IMAD R30, R85, UR4, RZ ;  /* 0x00000004551e7c24 */ /* 0x000fe2000f8e02ff */
[----:B------:R-:W-:Y:S01]  /*41c0*/  SEL R3, R4, R61, !P2 ;  /* 0x0000003d04037207 */ /* 0x000fe20005000000 */
[----:B------:R-:W-:Y:S01]  /*41d0*/  ULDC UR5, c[0x0][0x240] ;  /* 0x0000900000057ab9 */ /* 0x000fe20000000800 */
[-C--:B------:R-:W-:Y:S01]  /*41e0*/  LEA R146, P1, R22, R0.reuse, 0x2 ;  /* 0x0000000016927211 */ /* 0x080fe200078210ff */
[----:B------:R-:W-:Y:S01]  /*41f0*/  IMAD R31, R87, UR4, RZ ;  /* 0x00000004571f7c24 */ /* 0x000fe2000f8e02ff */
[-C--:B------:R-:W-:Y:S01]  /*4200*/  LEA R144, P2, R23, R0.reuse, 0x2 ;  /* 0x0000000017907211 */ /* 0x080fe200078410ff */
[----:B------:R-:W-:Y:S01]  /*4210*/  IMAD R32, R89, UR4, RZ ;  /* 0x0000000459207c24 */ /* 0x000fe2000f8e02ff */
[-C--:B------:R-:W-:Y:S01]  /*4220*/  LEA R128, P3, R24, R0.reuse, 0x2 ;  /* 0x0000000018807211 */ /* 0x080fe200078610ff */
[----:B------:R-:W-:Y:S01]  /*4230*/  IMAD R73, R80, UR45, RZ ;  /* 0x0000002d50497c24 */ /* 0x000fe2000f8e02ff */
[-C--:B------:R-:W-:Y:S01]  /*4240*/  LEA R136, P4, R25, R0.reuse, 0x2 ;  /* 0x0000000019887211 */ /* 0x080fe200078810ff */
[----:B------:R-:W-:Y:S01]  /*4250*/  IMAD R33, R91, UR5, RZ ;  /* 0x000000055b217c24 */ /* 0x000fe2000f8e02ff */
[-C--:B------:R-:W-:Y:S01]  /*4260*/  LEA.HI.X.SX32 R133, R21, R15.reuse, 0x2, P0 ;  /* 0x0000000f15857211 */ /* 0x080fe200000f16ff */
[----:B------:R-:W-:Y:S01]  /*4270*/  IMAD R80, R94, UR52, RZ ;  /* 0x000000345e507c24 */ /* 0x000fe2000f8e02ff */
[-C--:B------:R-:W-:Y:S01]  /*4280*/  LEA R142, P5, R26, R0.reuse, 0x2 ;  /* 0x000000001a8e7211 */ /* 0x080fe200078a10ff */
[----:B------:R-:W-:Y:S01]  /*4290*/  IMAD R75, R84, UR47, RZ ;  /* 0x0000002f544b7c24 */ /* 0x000fe2000f8e02ff */
[-C--:B------:R-:W-:Y:S01]  /*42a0*/  LEA.HI.X.SX32 R147, R22, R15.reuse, 0x2, P1 ;  /* 0x0000000f16937211 */ /* 0x080fe200008f16ff */
[----:B------:R-:W-:Y:S01]  /*42b0*/  STL.64 [R1+0x1e8], R134 ;  /* 0x0001e88601007387 */ /* 0x000fe20000100a00 */
        /* <DEDUP_REMOVED lines=16> */
[-C--:B-1----:R-:W-:Y:S01]  /*43c0*/  LEA R8, P3, R31, R0.reuse, 0x2 ;  /* 0x000000001f087211 */ /* 0x082fe200078610ff */
        /* <DEDUP_REMOVED lines=19> */
[-C--:B------:R-:W-:Y:S01]  /*4500*/  LEA.HI.X.SX32 R107, R32, R15.reuse, 0x2, P4 ;  /* 0x0000000f206b7211 */ /* 0x080fe200020f16ff */
[----:B------:R-:W-:Y:S01]  /*4510*/  IMAD R57, R119, UR29, RZ ;  /* 0x0000001d77397c24 */ /* 0x000fe2000f8e02ff */
[-C--:B------:R-:W-:Y:S01]  /*4520*/  LEA.HI.X.SX32 R87, R33, R15.reuse, 0x2, P5 ;  /* 0x0000000f21577211 */ /* 0x080fe200028f16ff */
[----:B------:R-:W-:Y:S01]  /*4530*/  STL.64 [R1+0x258], R84 ;  /* 0x0002585401007387 */ /* 0x000fe20000100a00 */
[-C--:B------:R-:W-:Y:S01]  /*4540*/  LEA R92, P1, R36, R0.reuse, 0x2 ;  /* 0x00000000245c7211 */ /* 0x080fe200078210ff */
[----:B------:R-:W-:Y:S01]  /*4550*/  IMAD R59, R121, UR31, RZ ;  /* 0x0000001f793b7c24 */ /* 0x000fe2000f8e02ff */
[-C--:B------:R-:W-:Y:S01]  /*4560*/  LEA.HI.X.SX32 R21, R34, R15.reuse, 0x2, P6 ;  /* 0x0000000f22157211 */ /* 0x080fe200030f16ff */
[----:B------:R1:W-:Y:S01]  /*4570*/  STL.64 [R1+0x260], R8 ;  /* 0x0002600801007387 */ /* 0x0003e20000100a00 */
[-C--:B------:R-:W-:Y:S01]  /*4580*/  LEA R88, P2, R37, R0.reuse, 0x2 ;  /* 0x0000000025587211 */ /* 0x080fe200078410ff */
[----:B------:R-:W-:Y:S01]  /*4590*/  IMAD R61, R123, UR33, RZ ;  /* 0x000000217b3d7c24 */ /* 0x000fe2000f8e02ff */
[-C--:B------:R-:W-:Y:S01]  /*45a0*/  LEA.HI.X.SX32 R7, R35, R15.reuse, 0x2, P0 ;  /* 0x0000000f23077211 */ /* 0x080fe200000f16ff */
[----:B------:R-:W-:Y:S01]  /*45b0*/  STL.64 [R1+0x270], R106 ;  /* 0x0002706a01007387 */ /* 0x000fe20000100a00 */
[-C--:B------:R-:W-:Y:S01]  /*45c0*/  LEA R22, P3, R38, R0.reuse, 0x2 ;  /* 0x0000000026167211 */ /* 0x080fe200078610ff */
[----:B------:R-:W-:Y:S01]  /*45d0*/  IMAD R63, R125, UR35, RZ ;  /* 0x000000237d3f7c24 */ /* 0x000fe2000f8e02ff */
[-C--:B------:R-:W-:Y:S01]  /*45e0*/  LEA R102, P5, R40, R0.reuse, 0x2 ;  /* 0x0000000028667211 */ /* 0x080fe200078a10ff */
[----:B------:R-:W-:Y:S01]  /*45f0*/  STL.64 [R1+0x278], R86 ;  /* 0x0002785601007387 */ /* 0x000fe20000100a00 */
[-C--:B------:R-:W-:Y:S01]  /*4600*/  LEA.HI.X.SX32 R93, R36, R15.reuse, 0x2, P1 ;  /* 0x0000000f245d7211 */ /* 0x080fe200008f16ff */
[----:B------:R-:W-:Y:S01]  /*4610*/  IMAD R65, R127, UR37, RZ ;  /* 0x000000257f417c24 */ /* 0x000fe2000f8e02ff */
[-C--:B------:R-:W-:Y:S01]  /*4620*/  LEA R104, P6, R41, R0.reuse, 0x2 ;  /* 0x0000000029687211 */ /* 0x080fe200078c10ff */
[----:B------:R3:W-:Y:S01]  /*4630*/  STL.64 [R1+0x288], R20 ;  /* 0x0002881401007387 */ /* 0x0007e20000100a00 */
[-C--:B-1----:R-:W-:Y:S01]  /*4640*/  LEA R8, P4, R39, R0.reuse, 0x2 ;  /* 0x0000000027087211 */ /* 0x082fe200078810ff */
[----:B------:R-:W-:Y:S01]  /*4650*/  IMAD R67, R68, UR39, RZ ;  /* 0x0000002744437c24 */ /* 0x000fe2000f8e02ff */
[-C--:B------:R-:W-:Y:S01]  /*4660*/  LEA.HI.X.SX32 R89, R37, R15.reuse, 0x2, P2 ;  /* 0x0000000f25597211 */ /* 0x080fe200010f16ff */
[----:B------:R1:W-:Y:S01]  /*4670*/  STL.64 [R1+0x290], R6 ;  /* 0x0002900601007387 */ /* 0x0003e20000100a00 */
[-C--:B------:R-:W-:Y:S01]  /*4680*/  LEA.HI.X.SX32 R23, R38, R15.reuse, 0x2, P3 ;  /* 0x0000000f26177211 */ /* 0x080fe200018f16ff */
[----:B------:R-:W-:Y:S01]  /*4690*/  IMAD R68, R70, UR40, RZ ;  /* 0x0000002846447c24 */ /* 0x000fe2000f8e02ff */
[-C--:B------:R-:W-:Y:S01]  /*46a0*/  LEA.HI.X.SX32 R9, R39, R15.reuse, 0x2, P4 ;  /* 0x0000000f27097211 */ /* 0x080fe200020f16ff */
[----:B------:R-:W-:Y:S01]  /*46b0*/  STL.64 [R1+0x2a0], R92 ;  /* 0x0002a05c01007387 */ /* 0x000fe20000100a00 */
[-C--:B------:R-:W-:Y:S01]  /*46c0*/  LEA.HI.X.SX32 R103, R40, R15.reuse, 0x2, P5 ;  /* 0x0000000f28677211 */ /* 0x080fe200028f16ff */
[----:B------:R-:W-:Y:S01]  /*46d0*/  IMAD R70, R74, UR42, RZ ;  /* 0x0000002a4a467c24 */ /* 0x000fe2000f8e02ff */
[-C--:B------:R-:W-:Y:S01]  /*46e0*/  LEA.HI.X.SX32 R105, R41, R15.reuse, 0x2, P6 ;  /* 0x0000000f29697211 */ /* 0x080fe200030f16ff */
[----:B------:R-:W-:Y:S01]  /*46f0*/  STL.64 [R1+0x2a8], R88 ;  /* 0x0002a85801007387 */ /* 0x000fe20000100a00 */
[-C--:B---3--:R-:W-:Y:S01]  /*4700*/  LEA R20, P0, R42, R0.reuse, 0x2 ;  /* 0x000000002a147211 */ /* 0x088fe200078010ff */
[----:B------:R-:W-:Y:S01]  /*4710*/  IMAD R74, R82, UR46, RZ ;  /* 0x0000002e524a7c24 */ /* 0x000fe2000f8e02ff */
[-C--:B------:R-:W-:Y:S01]  /*4720*/  LEA R112, P2, R44, R0.reuse, 0x2 ;  /* 0x000000002c707211 */ /* 0x080fe200078410ff */
[----:B------:R3:W-:Y:S01]  /*4730*/  STL.64 [R1+0x2b0], R22 ;  /* 0x0002b01601007387 */ /* 0x0007e20000100a00 */
[-C--:B-1----:R-:W-:Y:S01]  /*4740*/  LEA R6, P1, R43, R0.reuse, 0x2 ;  /* 0x000000002b067211 */ /* 0x082fe200078210ff */
[----:B------:R-:W-:Y:S01]  /*4750*/  IMAD R82, R98, UR54, RZ ;  /* 0x0000003662527c24 */ /* 0x000fe2000f8e02ff */
[-C--:B------:R-:W-:Y:S01]  /*4760*/  LEA.HI.X.SX32 R21, R42, R15.reuse, 0x2, P0 ;  /* 0x0000000f2a157211 */ /* 0x080fe200000f16ff */
[----:B------:R1:W-:Y:S01]  /*4770*/  STL.64 [R1+0x2b8], R8 ;  /* 0x0002b80801007387 */ /* 0x0003e20000100a00 */
[-C--:B------:R-:W-:Y:S01]  /*4780*/  LEA R26, P3, R45, R0.reuse, 0x2 ;  /* 0x000000002d1a7211 */ /* 0x080fe200078610ff */
[----:B------:R-:W4:Y:S01]  /*4790*/  LDC R4, c[0x0][0x230] ;  /* 0x00008c00ff047b82 */ /* 0x000f220000000800 */
[-C--:B------:R-:W-:Y:S01]  /*47a0*/  LEA.HI.X.SX32 R7, R43, R15.reuse, 0x2, P1 ;  /* 0x0000000f2b077211 */ /* 0x080fe200008f16ff */
[----:B------:R-:W-:Y:S01]  /*47b0*/  STL.64 [R1+0x2c8], R102 ;  /* 0x0002c86601007387 */ /* 0x000fe20000100a00 */
[-C--:B------:R-:W-:Y:S01]  /*47c0*/  LEA R24, P4, R46, R0.reuse, 0x2 ;  /* 0x000000002e187211 */ /* 0x080fe200078810ff */
[----:B------:R-:W-:Y:S01]  /*47d0*/  IMAD R19, R19, UR55, RZ ;  /* 0x0000003713137c24 */ /* 0x000fe2000f8e02ff */
[-C--:B------:R-:W-:Y:S01]  /*47e0*/  LEA R96, P6, R48, R0.reuse, 0x2 ;  /* 0x0000000030607211 */ /* 0x080fe200078c10ff */
[----:B------:R-:W-:Y:S01]  /*47f0*/  STL.64 [R1+0x2d0], R104 ;  /* 0x0002d06801007387 */ /* 0x000fe20000100a00 */
[-C--:B------:R-:W-:Y:S01]  /*4800*/  LEA.HI.X.SX32 R113, R44, R15.reuse, 0x2, P2 ;  /* 0x0000000f2c717211 */ /* 0x080fe200010f16ff */
[----:B------:R-:W2:Y:S01]  /*4810*/  S2UR UR4, SR_CgaCtaId ;  /* 0x00000000000479c3 */ /* 0x000ea20000008800 */
[-C--:B---3--:R-:W-:Y:S01]  /*4820*/  LEA R22, P0, R49, R0.reuse, 0x2 ;  /* 0x0000000031167211 */ /* 0x088fe200078010ff */
[----:B------:R3:W-:Y:S01]  /*4830*/  STL.64 [R1+0x2e0], R20 ;  /* 0x0002e01401007387 */ /* 0x0007e20000100a00 */
[-C--:B-1----:R-:W-:Y:S01]  /*4840*/  LEA R8, P5, R47, R0.reuse, 0x2 ;  /* 0x000000002f087211 */ /* 0x082fe200078a10ff */
[----:B------:R-:W-:Y:S01]  /*4850*/  ULDC UR5, c[0x0][0x234] ;  /* 0x00008d0000057ab9 */ /* 0x000fe20000000800 */
        /* <DEDUP_REMOVED lines=9> */
[----:B------:R2:W-:Y:S01]  /*48f0*/  STL.64 [R1+0x300], R26 ;  /* 0x0003001a01007387 */ /* 0x0005e20000100a00 */
        /* <DEDUP_REMOVED lines=9> */
[----:B--2---:R-:W-:Y:S01]  /*4990*/  ULEA UR10, UR4, UR10, 0x18 ;  /* 0x0000000a040a7291 */ /* 0x004fe2000f8ec03f */
[-C--:B------:R-:W-:Y:S01]  /*49a0*/  LEA R84, P0, R56, R0.reuse, 0x2 ;  /* 0x0000000038547211 */ /* 0x080fe200078010ff */
[----:B------:R-:W-:Y:S01]  /*49b0*/  STL.64 [R1+0x320], R96 ;  /* 0x0003206001007387 */ /* 0x000fe20000100a00 */
[CC--:B------:R-:W-:Y:S01]  /*49c0*/  LEA R26, P4, R53.reuse, R0.reuse, 0x2 ;  /* 0x00000000351a7211 */ /* 0x0c0fe200078810ff */
[----:B------:R-:W-:Y:S01]  /*49d0*/  ULDC.64 UR48, c[0x0][0x208] ;  /* 0x0000820000307ab9 */ /* 0x000fe20000000a00 */
[-C--:B------:R-:W-:Y:S01]  /*49e0*/  LEA.HI.X.SX32 R91, R52, R15.reuse, 0x2, P3 ;  /* 0x0000000f345b7211 */ /* 0x080fe200018f16ff */
[----:B------:R2:W-:Y:S01]  /*49f0*/  STL.64 [R1+0x328], R22 ;  /* 0x0003281601007387 */ /* 0x0005e20000100a00 */
[-C--:B---3--:R-:W-:Y:S01]  /*4a00*/  LEA R24, P5, R54, R0.reuse, 0x2 ;  /* 0x0000000036187211 */ /* 0x088fe200078a10ff */
[C---:B------:R-:W-:Y:S01]  /*4a10*/  IMAD R33, R2.reuse, 0x21, RZ ;  /* 0x0000002102217824 */ /* 0x040fe200078e02ff */
[-C--:B------:R-:W-:Y:S01]  /*4a20*/  LEA.HI.X.SX32 R27, R53, R15.reuse, 0x2, P4 ;  /* 0x0000000f351b7211 */ /* 0x080fe200020f16ff */
[----:B------:R3:W-:Y:S01]  /*4a30*/  STL.64 [R1+0x338], R20 ;  /* 0x0003381401007387 */ /* 0x0007e20000100a00 */
[CC--:B-1----:R-:W-:Y:S01]  /*4a40*/  LEA R8, P6, R55.reuse, R0.reuse, 0x2 ;  /* 0x0000000037087211 */ /* 0x0c2fe200078c10ff */
[----:B------:R-:W-:Y:S01]  /*4a50*/  IMAD R37, R2, 0x22, RZ ;  /* 0x0000002202257824 */ /* 0x000fe200078e02ff */
[-C--:B------:R-:W-:Y:S01]  /*4a60*/  LEA.HI.X.SX32 R25, R54, R15.reuse, 0x2, P5 ;  /* 0x0000000f36197211 */ /* 0x080fe200028f16ff */
[----:B------:R1:W-:Y:S01]  /*4a70*/  STL.64 [R1+0x340], R6 ;  /* 0x0003400601007387 */ /* 0x0003e20000100a00 */
[-C--:B------:R-:W-:Y:S01]  /*4a80*/  LEA.HI.X.SX32 R9, R55, R15.reuse, 0x2, P6 ;  /* 0x0000000f37097211 */ /* 0x080fe200030f16ff */
[----:B------:R-:W-:Y:S01]  /*4a90*/  IMAD R45, R2, 0x23, RZ ;  /* 0x00000023022d7824 */ /* 0x000fe200078e02ff */
[-C--:B------:R-:W-:Y:S01]  /*4aa0*/  LEA.HI.X.SX32 R85, R56, R15.reuse, 0x2, P0 ;  /* 0x0000000f38557211 */ /* 0x080fe200000f16ff */
[----:B------:R-:W-:Y:S01]  /*4ab0*/  STL.64 [R1+0x350], R90 ;  /* 0x0003505a01007387 */ /* 0x000fe20000100a00 */
[CC--:B--2---:R-:W-:Y:S01]  /*4ac0*/  LEA R22, P1, R57.reuse, R0.reuse, 0x2 ;  /* 0x0000000039167211 */ /* 0x0c4fe200078210ff */
[----:B------:R-:W-:Y:S01]  /*4ad0*/  IMAD R146, R2, 0x2a, RZ ;  /* 0x0000002a02927824 */ /* 0x000fe200078e02ff */
[-C--:B------:R-:W-:Y:S01]  /*4ae0*/  LEA R100, P4, R60, R0.reuse, 0x2 ;  /* 0x000000003c647211 */ /* 0x080fe200078810ff */
[----:B------:R2:W-:Y:S01]  /*4af0*/  STL.64 [R1+0x358], R26 ;  /* 0x0003581a01007387 */ /* 0x0005e20000100a00 */
[-C--:B---3--:R-:W-:Y:S01]  /*4b00*/  LEA R20, P2, R58, R0.reuse, 0x2 ;  /* 0x000000003a147211 */ /* 0x088fe200078410ff */
[----:B------:R-:W-:Y:S01]  /*4b10*/  ULDC UR4, c[0x0][0x230] ;  /* 0x00008c0000047ab9 */ /* 0x000fe20000000800 */
[----:B------:R-:W-:Y:S01]  /*4b20*/  LEA.HI.X.SX32 R23, R57, R15, 0x2, P1 ;  /* 0x0000000f39177211 */ /* 0x000fe200008f16ff */
[----:B------:R3:W-:Y:S01]  /*4b30*/  STL.64 [R1+0x368], R24 ;  /* 0x0003681801007387 */ /* 0x0007e20000100a00 */
[----:B-1----:R-:W-:-:S02]  /*4b40*/  LEA R6, P3, R59, R0, 0x2 ;  /* 0x000000003b067211 */ /* 0x002fc400078610ff */
[-C--:B------:R-:W-:Y:S01]  /*4b50*/  LEA.HI.X.SX32 R21, R58, R15.reuse, 0x2, P2 ;  /* 0x0000000f3a157211 */ /* 0x080fe200010f16ff */
[----:B------:R1:W-:Y:S01]  /*4b60*/  STL.64 [R1+0x370], R8 ;  /* 0x0003700801007387 */ /* 0x0003e20000100a00 */
[-C--:B------:R-:W-:Y:S02]  /*4b70*/  LEA.HI.X.SX32 R7, R59, R15.reuse, 0x2, P3 ;  /* 0x0000000f3b077211 */ /* 0x080fe400018f16ff */
[-C--:B------:R-:W-:Y:S01]  /*4b80*/  LEA R108, P1, R64, R0.reuse, 0x2 ;  /* 0x00000000406c7211 */ /* 0x080fe200078210ff */
[----:B------:R-:W-:Y:S01]  /*4b90*/  STL.64 [R1+0x380], R84 ;  /* 0x0003805401007387 */ /* 0x000fe20000100a00 */
[-C--:B--2---:R-:W-:Y:S02]  /*4ba0*/  LEA R26, P5, R61, R0.reuse, 0x2 ;  /* 0x000000003d1a7211 */ /* 0x084fe400078a10ff */
[----:B------:R-:W-:Y:S01]  /*4bb0*/  LEA.HI.X.SX32 R101, R60, R15, 0x2, P4 ;  /* 0x0000000f3c657211 */ /* 0x000fe200020f16ff */
[----:B------:R2:W-:Y:S01]  /*4bc0*/  STL.64 [R1+0x388], R22 ;  /* 0x0003881601007387 */ /* 0x0005e20000100a00 */
[----:B---3--:R-:W-:-:S02]  /*4bd0*/  LEA R24, P6, R62, R0, 0x2 ;  /* 0x000000003e187211 */ /* 0x008fc400078c10ff */
[-C--:B------:R-:W-:Y:S01]  /*4be0*/  LEA.HI.X.SX32 R27, R61, R15.reuse, 0x2, P5 ;  /* 0x0000000f3d1b7211 */ /* 0x080fe200028f16ff */
[----:B------:R3:W-:Y:S01]  /*4bf0*/  STL.64 [R1+0x390], R20 ;  /* 0x0003901401007387 */ /* 0x0007e20000100a00 */
[CC--:B-1----:R-:W-:Y:S02]  /*4c00*/  LEA R8, P0, R63.reuse, R0.reuse, 0x2 ;  /* 0x000000003f087211 */ /* 0x0c2fe400078010ff */
[-C--:B------:R-:W-:Y:S01]  /*4c10*/  LEA.HI.X.SX32 R25, R62, R15.reuse, 0x2, P6 ;  /* 0x0000000f3e197211 */ /* 0x080fe200030f16ff */
[----:B------:R1:W-:Y:S01]  /*4c20*/  STL.64 [R1+0x398], R6 ;  /* 0x0003980601007387 */ /* 0x0003e20000100a00 */
[-C--:B------:R-:W-:Y:S02]  /*4c30*/  LEA.HI.X.SX32 R9, R63, R15.reuse, 0x2, P0 ;  /* 0x0000000f3f097211 */ /* 0x080fe400000f16ff */
[----:B------:R-:W-:Y:S01]  /*4c40*/  LEA.HI.X.SX32 R109, R64, R15, 0x2, P1 ;  /* 0x0000000f406d7211 */ /* 0x000fe200008f16ff */
[----:B------:R-:W-:Y:S01]  /*4c50*/  STL.64 [R1+0x3a8], R100 ;  /* 0x0003a86401007387 */ /* 0x000fe20000100a00 */
[----:B--2---:R-:W-:-:S02]  /*4c60*/  LEA R22, P2, R65, R0, 0x2 ;  /* 0x0000000041167211 */ /* 0x004fc400078410ff */
[-C--:B------:R-:W-:Y:S01]  /*4c70*/  LEA R110, P5, R68, R0.reuse, 0x2 ;  /* 0x00000000446e7211 */ /* 0x080fe200078a10ff */
[----:B------:R2:W-:Y:S01]  /*4c80*/  STL.64 [R1+0x3b0], R26 ;  /* 0x0003b01a01007387 */ /* 0x0005e20000100a00 */
[CC--:B---3--:R-:W-:Y:S02]  /*4c90*/  LEA R20, P3, R66.reuse, R0.reuse, 0x2 ;  /* 0x0000000042147211 */ /* 0x0c8fe400078610ff */
[-C--:B------:R-:W-:Y:S01]  /*4ca0*/  LEA.HI.X.SX32 R23, R65, R15.reuse, 0x2, P2 ;  /* 0x0000000f41177211 */ /* 0x080fe200010f16ff */
[----:B------:R3:W-:Y:S01]  /*4cb0*/  STL.64 [R1+0x3c0], R24 ;  /* 0x0003c01801007387 */ /* 0x0007e20000100a00 */
[CC--:B-1----:R-:W-:Y:S02]  /*4cc0*/  LEA R6, P4, R67.reuse, R0.reuse, 0x2 ;  /* 0x0000000043067211 */ /* 0x0c2fe400078810ff */
[-C--:B------:R-:W-:Y:S01]  /*4cd0*/  LEA.HI.X.SX32 R21, R66, R15.reuse, 0x2, P3 ;  /* 0x0000000f42157211 */ /* 0x080fe200018f16ff */
[----:B------:R1:W-:Y:S01]  /*4ce0*/  STL.64 [R1+0x3c8], R8 ;  /* 0x0003c80801007387 */ /* 0x0003e20000100a00 */
[----:B------:R-:W-:Y:S01]  /*4cf0*/  LEA.HI.X.SX32 R7, R67, R15, 0x2, P4 ;  /* 0x0000000f43077211 */ /* 0x000fe200020f16ff */
[----:B------:R-:W-:Y:S01]  /*4d00*/  IMAD R67, R2, 0x24, RZ ;  /* 0x0000002402437824 */ /* 0x000fe200078e02ff */
[-C--:B------:R-:W-:Y:S01]  /*4d10*/  LEA R98, P2, R72, R0.reuse, 0x2 ;  /* 0x0000000048627211 */ /* 0x080fe200078410ff */
[----:B------:R-:W-:Y:S01]  /*4d20*/  STL.64 [R1+0x3d8], R108 ;  /* 0x0003d86c01007387 */ /* 0x000fe20000100a00 */
[----:B--2---:R-:W-:-:S02]  /*4d30*/  LEA R26, P6, R69, R0, 0x2 ;  /* 0x00000000451a7211 */ /* 0x004fc400078c10ff */
[-C--:B------:R-:W-:Y:S01]  /*4d40*/  LEA.HI.X.SX32 R111, R68, R15.reuse, 0x2, P5 ;  /* 0x0000000f446f7211 */ /* 0x080fe200028f16ff */
[----:B------:R2:W-:Y:S01]  /*4d50*/  STL.64 [R1+0x3e0], R22 ;  /* 0x0003e01601007387 */ /* 0x0005e20000100a00 */
[CC--:B---3--:R-:W-:Y:S02]  /*4d60*/  LEA R24, P0, R70.reuse, R0.reuse, 0x2 ;  /* 0x0000000046187211 */ /* 0x0c8fe400078010ff */
[-C--:B------:R-:W-:Y:S01]  /*4d70*/  LEA.HI.X.SX32 R27, R69, R15.reuse, 0x2, P6 ;  /* 0x0000000f451b7211 */ /* 0x080fe200030f16ff */
[----:B------:R3:W-:Y:S01]  /*4d80*/  STL.64 [R1+0x3f0], R20 ;  /* 0x0003f01401007387 */ /* 0x0007e20000100a00 */
[C---:B-1----:R-:W-:Y:S02]  /*4d90*/  LEA R8, P1, R71.reuse, R0, 0x2 ;  /* 0x0000000047087211 */ /* 0x042fe400078210ff */
[-C--:B------:R-:W-:Y:S01]  /*4da0*/  LEA.HI.X.SX32 R25, R70, R15.reuse, 0x2, P0 ;  /* 0x0000000f46197211 */ /* 0x080fe200000f16ff */
[----:B------:R1:W-:Y:S01]  /*4db0*/  STL.64 [R1+0x3f8], R6 ;  /* 0x0003f80601007387 */ /* 0x0003e20000100a00 */
[----:B------:R-:W-:-:S02]  /*4dc0*/  LEA.HI.X.SX32 R9, R71, R15, 0x2, P1 ;  /* 0x0000000f47097211 */ /* 0x000fc400008f16ff */
[-C--:B------:R-:W-:Y:S01]  /*4dd0*/  LEA.HI.X.SX32 R99, R72, R15.reuse, 0x2, P2 ;  /* 0x0000000f48637211 */ /* 0x080fe200010f16ff */
[----:B------:R-:W-:Y:S01]  /*4de0*/  STL.64 [R1+0x400], R110 ;  /* 0x0004006e01007387 */ /* 0x000fe20000100a00 */
[CC--:B--2---:R-:W-:Y:S02]  /*4df0*/  LEA R22, P3, R73.reuse, R0.reuse, 0x2 ;  /* 0x0000000049167211 */ /* 0x0c4fe400078610ff */
[-C--:B------:R-:W-:Y:S01]  /*4e00*/  LEA R62, P6, R76, R0.reuse, 0x2 ;  /* 0x000000004c3e7211 */ /* 0x080fe200078c10ff */
[----:B------:R2:W-:Y:S01]  /*4e10*/  STL.64 [R1+0x408], R26 ;  /* 0x0004081a01007387 */ /* 0x0005e20000100a00 */
[-C--:B---3--:R-:W-:Y:S02]  /*4e20*/  LEA R20, P4, R74, R0.reuse, 0x2 ;  /* 0x000000004a147211 */ /* 0x088fe400078810ff */
[----:B------:R-:W-:Y:S01]  /*4e30*/  LEA.HI.X.SX32 R23, R73, R15, 0x2, P3 ;  /* 0x0000000f49177211 */ /* 0x000fe200018f16ff */
[----:B------:R3:W-:Y:S01]  /*4e40*/  STL.64 [R1+0x418], R24 ;  /* 0x0004181801007387 */ /* 0x0007e20000100a00 */
[----:B-1----:R-:W-:-:S02]  /*4e50*/  LEA R6, P5, R75, R0, 0x2 ;  /* 0x000000004b067211 */ /* 0x002fc400078a10ff */
[-C--:B------:R-:W-:Y:S01]  /*4e60*/  LEA.HI.X.SX32 R21, R74, R15.reuse, 0x2, P4 ;  /* 0x0000000f4a157211 */ /* 0x080fe200020f16ff */
[----:B------:R1:W-:Y:S01]  /*4e70*/  STL.64 [R1+0x420], R8 ;  /* 0x0004200801007387 */ /* 0x0003e20000100a00 */
[-C--:B------:R-:W-:Y:S01]  /*4e80*/  LEA.HI.X.SX32 R7, R75, R15.reuse, 0x2, P5 ;  /* 0x0000000f4b077211 */ /* 0x080fe200028f16ff */
[----:B------:R-:W-:Y:S01]  /*4e90*/  IMAD R74, R2, 0x25, RZ ;  /* 0x00000025024a7824 */ /* 0x000fe200078e02ff */
[----:B------:R-:W-:Y:S01]  /*4ea0*/  LEA.HI.X.SX32 R63, R76, R15, 0x2, P6 ;  /* 0x0000000f4c3f7211 */ /* 0x000fe200030f16ff */
[----:B------:R-:W-:Y:S01]  /*4eb0*/  STL.64 [R1+0x430], R98 ;  /* 0x0004306201007387 */ /* 0x000fe20000100a00 */
[-C--:B--2---:R-:W-:Y:S02]  /*4ec0*/  LEA R26, P0, R77, R0.reuse, 0x2 ;  /* 0x000000004d1a7211 */ /* 0x084fe400078010ff */
[-C--:B------:R-:W-:Y:S01]  /*4ed0*/  LEA R60, P3, R80, R0.reuse, 0x2 ;  /* 0x00000000503c7211 */ /* 0x080fe200078610ff */
        /* <DEDUP_REMOVED lines=11> */
[----:B------:R-:W-:Y:S01]  /*4f90*/  IADD3 R16, R16, -0x1, RZ ;  /* 0xffffffff10107810 */ /* 0x000fe20007ffe0ff */
[----:B------:R-:W-:Y:S01]  /*4fa0*/  STL.64 [R1+0x468], R26 ;  /* 0x0004681a01007387 */ /* 0x000fe20000100a00 */
[CC--:B---3--:R-:W-:Y:S02]  /*4fb0*/  LEA R20, P5, R82.reuse, R0.reuse, 0x2 ;  /* 0x0000000052147211 */ /* 0x0c8fe400078a10ff */
[-C--:B------:R-:W-:Y:S01]  /*4fc0*/  LEA.HI.X.SX32 R23, R81, R15.reuse, 0x2, P4 ;  /* 0x0000000f51177211 */ /* 0x080fe200020f16ff */
[----:B------:R2:W-:Y:S01]  /*4fd0*/  STL.64 [R1+0x470], R24 ;  /* 0x0004701801007387 */ /* 0x0005e20000100a00 */
[C---:B-1----:R-:W-:Y:S02]  /*4fe0*/  LEA R6, P6, R19.reuse, R0, 0x2 ;  /* 0x0000000013067211 */ /* 0x042fe400078c10ff */
[----:B------:R-:W1:Y:S01]  /*4ff0*/  LDC R0, c[0x0][0x230] ;  /* 0x00008c00ff007b82 */ /* 0x000e620000000800 */
[-C--:B------:R-:W-:Y:S01]  /*5000*/  LEA.HI.X.SX32 R21, R82, R15.reuse, 0x2, P5 ;  /* 0x0000000f52157211 */ /* 0x080fe200028f16ff */
[----:B------:R-:W-:Y:S01]  /*5010*/  STL.64 [R1+0x478], R8 ;  /* 0x0004780801007387 */ /* 0x000fe20000100a00 */
[----:B------:R-:W-:Y:S01]  /*5020*/  LEA.HI.X.SX32 R7, R19, R15, 0x2, P6 ;  /* 0x0000000f13077211 */ /* 0x000fe200030f16ff */
[----:B------:R-:W-:Y:S01]  /*5030*/  IMAD R82, R2, 0x26, RZ ;  /* 0x0000002602527824 */ /* 0x000fe200078e02ff */
[----:B----4-:R-:W-:Y:S01]  /*5040*/  IADD3 R4, R4, -0x21, RZ ;  /* 0xffffffdf04047810 */ /* 0x010fe20007ffe0ff */
[----:B------:R-:W-:Y:S01]  /*5050*/  STL.64 [R1+0x488], R60 ;  /* 0x0004883c01007387 */ /* 0x000fe20000100a00 */
[----:B------:R-:W-:Y:S01]  /*5060*/  ISETP.GE.U32.AND P1, PT, R16, 0x7fffffc0, PT ;  /* 0x7fffffc01000780c */ /* 0x000fe20003f26070 */
[----:B------:R-:W3:Y:S01]  /*5070*/  LDC R15, c[0x0][0x230] ;  /* 0x00008c00ff0f7b82 */ /* 0x000ee20000000800 */
[----:B--2---:R-:W-:Y:S01]  /*5080*/  LEA R24, P5, R5, UR6, 0x2 ;  /* 0x0000000605187c11 */ /* 0x004fe2000f8a10ff */
[----:B------:R2:W-:Y:S01]  /*5090*/  STL.64 [R1+0x490], R22 ;  /* 0x0004901601007387 */ /* 0x0005e20000100a00 */
[----:B------:R-:W-:-:S02]  /*50a0*/  IADD3 R18, R18, -0x3, RZ ;  /* 0xfffffffd12127810 */ /* 0x000fc40007ffe0ff */
[----:B------:R-:W-:Y:S01]  /*50b0*/  LEA.HI.X.SX32 R25, R5, UR7, 0x2, P5 ;  /* 0x0000000705197c11 */ /* 0x000fe2000a8f16ff */
[----:B------:R-:W-:Y:S01]  /*50c0*/  STL.64 [R1+0x11c0], R8 ;  /* 0x0011c00801007387 */ /* 0x000fe20000100a00 */
[----:B------:R-:W-:Y:S01]  /*50d0*/  LEA R58, P2, R13, UR6, 0x2 ;  /* 0x000000060d3a7c11 */ /* 0x000fe2000f8410ff */
[----:B------:R-:W4:Y:S01]  /*50e0*/  LDC R5, c[0x0][0x230] ;  /* 0x00008c00ff057b82 */ /* 0x000f220000000800 */
[----:B------:R-:W-:Y:S01]  /*50f0*/  ISETP.GE.U32.AND P3, PT, R17, 0x7fffffbf, PT ;  /* 0x7fffffbf1100780c */ /* 0x000fe20003f66070 */
[----:B------:R1:W-:Y:S01]  /*5100*/  STL.64 [R1+0x4a0], R20 ;  /* 0x0004a01401007387 */ /* 0x0003e20000100a00 */
[----:B------:R-:W-:Y:S01]  /*5110*/  ISETP.GE.U32.AND P0, PT, R18, 0x7fffffbe, PT ;  /* 0x7fffffbe1200780c */ /* 0x000fe20003f06070 */
[----:B------:R-:W-:Y:S01]  /*5120*/  IMAD.WIDE R48, R33, 0x4, R24 ;  /* 0x0000000421307825 */ /* 0x000fe200078e0218 */
[----:B------:R-:W-:Y:S01]  /*5130*/  LEA.HI.X.SX32 R59, R13, UR7, 0x2, P2 ;  /* 0x000000070d3b7c11 */ /* 0x000fe200090f16ff */
[----:B------:R-:W-:Y:S01]  /*5140*/  STL.64 [R1+0x4a8], R6 ;  /* 0x0004a80601007387 */ /* 0x000fe20000100a00 */
[C---:B--2---:R-:W-:Y:S01]  /*5150*/  LEA R22, P4, R3.reuse, UR6, 0x2 ;  /* 0x0000000603167c11 */ /* 0x044fe2000f8810ff */
[----:B------:R-:W2:Y:S01]  /*5160*/  LDC R16, c[0x0][0x230] ;  /* 0x00008c00ff107b82 */ /* 0x000ea20000000800 */
[----:B-1----:R-:W-:Y:S01]  /*5170*/  IADD3 R0, R0, -0x22, RZ ;  /* 0xffffffde00007810 */ /* 0x002fe20007ffe0ff */
[--C-:B------:R-:W-:Y:S01]  /*5180*/  IMAD.WIDE R26, R2, 0x4, R58.reuse ;  /* 0x00000004021a7825 */ /* 0x100fe200078e023a */
[----:B------:R-:W-:Y:S01]  /*5190*/  LEA.HI.X.SX32 R23, R3, UR7, 0x2, P4 ;  /* 0x0000000703177c11 */ /* 0x000fe2000a0f16ff */
[----:B------:R1:W-:Y:S01]  /*51a0*/  STL.64 [R1+0x11c8], R6 ;  /* 0x0011c80601007387 */ /* 0x0003e20000100a00 */
[----:B------:R-:W-:Y:S01]  /*51b0*/  ISETP.GE.U32.AND P4, PT, R0, 0x7fffff9f, PT ;  /* 0x7fffff9f0000780c */ /* 0x000fe20003f86070 */
[----:B------:R-:W-:Y:S01]  /*51c0*/  IMAD.WIDE R46, R33, 0x4, R58 ;  /* 0x00000004212e7825 */ /* 0x000fe200078e023a */
[----:B------:R-:W-:Y:S01]  /*51d0*/  LEA R20, P6, R11, UR6, 0x2 ;  /* 0x000000060b147c11 */ /* 0x000fe2000f8c10ff */
[----:B------:R-:W4:Y:S01]  /*51e0*/  LDC R13, c[0x0][0x230] ;  /* 0x00008c00ff0d7b82 */ /* 0x000f220000000800 */
[----:B------:R-:W-:Y:S01]  /*51f0*/  ISETP.GE.U32.AND P2, PT, R14, 0x7fffffbd, PT ;  /* 0x7fffffbd0e00780c */ /* 0x000fe20003f46070 */
[----:B---3--:R-:W-:Y:S01]  /*5200*/  VIADD R3, R15, 0xffffffdd ;  /* 0xffffffdd0f037836 */ /* 0x008fe20000000000 */
[----:B------:R-:W-:Y:S01]  /*5210*/  LEA.HI.X.SX32 R21, R11, UR7, 0x2, P6 ;  /* 0x000000070b157c11 */ /* 0x000fe2000b0f16ff */
[----:B------:R-:W-:Y:S01]  /*5220*/  IMAD.WIDE R14, R2, 0x4, R24 ;  /* 0x00000004020e7825 */ /* 0x000fe200078e0218 */
[----:B------:R-:W-:Y:S01]  /*5230*/  ISETP.GE.U32.AND P6, PT, R4, 0x7fffffa0, PT ;  /* 0x7fffffa00400780c */ /* 0x000fe20003fc6070 */
[----:B------:R3:W-:Y:S01]  /*5240*/  STL.64 [R1+0x90], R26 ;  /* 0x0000901a01007387 */ /* 0x0007e20000100a00 */
[----:B------:R-:W-:Y:S01]  /*5250*/  ISETP.GE.U32.AND P5, PT, R3, 0x7fffff9e, PT ;  /* 0x7fffff9e0300780c */ /* 0x000fe20003fa6070 */
[----:B------:R-:W-:Y:S01]  /*5260*/  IMAD.SHL.U32 R4, R139, 0x10, RZ ;  /* 0x000000108b047824 */ /* 0x000fe200078e00ff */
[----:B------:R-:W3:Y:S01]  /*5270*/  LDC R11, c[0x0][0x230] ;  /* 0x00008c00ff0b7b82 */ /* 0x000ee20000000800 */
[C---:B------:R-:W-:Y:S01]  /*5280*/  IMAD.WIDE R8, R2.reuse, 0x4, R20 ;  /* 0x0000000402087825 */ /* 0x040fe200078e0214 */
[----:B------:R3:W-:Y:S01]  /*5290*/  STL.64 [R1+0x88], R14 ;  /* 0x0000880e01007387 */ /* 0x0007e20000100a00 */
[----:B------:R-:W-:-:S02]  /*52a0*/  SHF.L.U32 R29, R2, 0x5, RZ ;  /* 0x00000005021d7819 */ /* 0x000fc400000006ff */
[----:B------:R-:W-:Y:S01]  /*52b0*/  LOP3.LUT R4, R4, 0x70, RZ, 0xc0, !PT ;  /* 0x0000007004047812 */ /* 0x000fe200078ec0ff */
[C---:B-1----:R-:W-:Y:S01]  /*52c0*/  IMAD.WIDE R6, R2.reuse, 0x4, R22 ;  /* 0x0000000402067825 */ /* 0x042fe200078e0216 */
[----:B------:R1:W-:Y:S01]  /*52d0*/  STL.64 [R1+0x80], R8 ;  /* 0x0000800801007387 */ /* 0x0003e20000100a00 */
[----:B------:R-:W-:Y:S02]  /*52e0*/  SHF.L.U32 R226, R2, 0x4, RZ ;  /* 0x0000000402e27819 */ /* 0x000fe400000006ff */
[----:B------:R-:W-:Y:S01]  /*52f0*/  LEA R0, R138, R4, 0x7 ;  /* 0x000000048a007211 */ /* 0x000fe200078e38ff */
[----:B--2---:R-:W-:Y:S01]  /*5300*/  VIADD R3, R16, 0xffffffdc ;  /* 0xffffffdc10037836 */ /* 0x004fe20000000000 */
[----:B----4-:R-:W-:Y:S01]  /*5310*/  IADD3 R4, R5, -0x5, RZ ;  /* 0xfffffffb05047810 */ /* 0x010fe20007ffe0ff */
[----:B------:R2:W-:Y:S01]  /*5320*/  STL.64 [R1+0x78], R6 ;  /* 0x0000780601007387 */ /* 0x0005e20000100a00 */
[----:B------:R-:W-:Y:S01]  /*5330*/  IADD3 R18, R0, UR10, RZ ;  /* 0x0000000a00127c10 */ /* 0x000fe2000fffe0ff */
[----:B------:R-:W-:Y:S01]  /*5340*/  IMAD R5, R2, 0x3, RZ ;  /* 0x0000000302057824 */ /* 0x000fe200078e02ff */
[C---:B------:R-:W-:Y:S01]  /*5350*/  LOP3.LUT R232, R0.reuse, 0x10, RZ, 0x3c, !PT ;  /* 0x0000001000e87812 */ /* 0x040fe200078e3cff */
[C---:B------:R-:W-:Y:S01]  /*5360*/  IMAD.WIDE R38, R29.reuse, 0x4, R58 ;  /* 0x000000041d267825 */ /* 0x040fe200078e023a */
[----:B------:R-:W-:Y:S01]  /*5370*/  LOP3.LUT R19, R0, 0x20, RZ, 0x3c, !PT ;  /* 0x0000002000137812 */ /* 0x000fe200078e3cff */
[----:B------:R-:W-:Y:S01]  /*5380*/  @!PT LDS RZ, [RZ] ;  /* 0x00000000fffff984 */ /* 0x000fe20000000800 */
[----:B------:R-:W-:Y:S01]  /*5390*/  @!PT LDS RZ, [RZ] ;  /* 0x00000000fffff984 */ /* 0x000fe20000000800 */
[----:B------:R-:W-:Y:S01]  /*53a0*/  @!PT LDS RZ, [RZ] ;  /* 0x00000000fffff984 */ /* 0x000fe20000000800 */
[----:B------:R-:W-:Y:S02]  /*53b0*/  LDGSTS.E [R18], desc[UR48][R58.64], !P1 ;  /* 0x000000003a127fae */ /* 0x000fe4000c921870 */
[----:B------:R-:W-:-:S02]  /*53c0*/  IMAD.WIDE R40, R29, 0x4, R24 ;  /* 0x000000041d287825 */ /* 0x000fc400078e0218 */
[----:B------:R-:W-:Y:S02]  /*53d0*/  LDGSTS.E [R18+0x4000], desc[UR48][R24.64], !P1 ;  /* 0x0400000018127fae */ /* 0x000fe4000c921870 */
[C---:B------:R-:W-:Y:S02]  /*53e0*/  IMAD.WIDE R30, R33.reuse, 0x4, R20 ;  /* 0x00000004211e7825 */ /* 0x040fe400078e0214 */
[----:B------:R-:W-:Y:S02]  /*53f0*/  LDGSTS.E [R18+0x8000], desc[UR48][R20.64], !P1 ;  /* 0x0800000014127fae */ /* 0x000fe4000c921870 */
[----:B------:R-:W-:Y:S02]  /*5400*/  IMAD.WIDE R32, R33, 0x4, R22 ;  /* 0x0000000421207825 */ /* 0x000fe400078e0216 */
[----:B------:R-:W-:Y:S01]  /*5410*/  LDGSTS.E [R18+0xc000], desc[UR48][R22.64], !P1 ;  /* 0x0c00000016127fae */ /* 0x000fe2000c921870 */
[----:B------:R-:W-:Y:S01]  /*5420*/  ISETP.GE.U32.AND P1, PT, R3, 0x7fffff9d, PT ;  /* 0x7fffff9d0300780c */ /* 0x000fe20003f26070 */
[----:B------:R-:W-:-:S02]  /*5430*/  IMAD.SHL.U32 R3, R2, 0x2, RZ ;  /* 0x0000000202037824 */ /* 0x000fc400078e00ff */
[----:B------:R3:W-:Y:S01]  /*5440*/  LDGSTS.E [R18+0x4], desc[UR48][R26.64], !P3 ;  /* 0x000040001a127fae */ /* 0x0007e2000d921870 */
[----:B------:R-:W-:-:S03]  /*5450*/  IMAD.WIDE R50, R37, 0x4, R58 ;  /* 0x0000000425327825 */ /* 0x000fc600078e023a */
[----:B------:R4:W-:Y:S01]  /*5460*/  LDGSTS.E [R18+0x4004], desc[UR48][R14.64], !P3 ;  /* 0x040040000e127fae */ /* 0x0009e2000d921870 */
[----:B------:R-:W-:-:S03]  /*5470*/  IMAD.WIDE R16, R3, 0x4, R58 ;  /* 0x0000000403107825 */ /* 0x000fc600078e023a */
[----:B------:R1:W-:Y:S01]  /*5480*/  LDGSTS.E [R18+0x8004], desc[UR48][R8.64], !P3 ;  /* 0x0800400008127fae */ /* 0x0003e2000d921870 */
[----:B------:R-:W-:-:S03]  /*5490*/  IMAD.WIDE R52, R37, 0x4, R24 ;  /* 0x0000000425347825 */ /* 0x000fc600078e0218 */
[----:B------:R2:W-:Y:S01]  /*54a0*/  LDGSTS.E [R18+0xc004], desc[UR48][R6.64], !P3 ;  /* 0x0c00400006127fae */ /* 0x0005e2000d921870 */
[----:B------:R-:W-:Y:S01]  /*54b0*/  ISETP.GE.U32.AND P3, PT, R4, 0x7fffffbc, PT ;  /* 0x7fffffbc0400780c */ /* 0x000fe20003f66070 */
[----:B---3--:R-:W-:Y:S01]  /*54c0*/  IMAD.WIDE R26, R29, 0x4, R20 ;  /* 0x000000041d1a7825 */ /* 0x008fe200078e0214 */
[----:B------:R-:W3:Y:S01]  /*54d0*/  LDC R4, c[0x0][0x230] ;  /* 0x00008c00ff047b82 */ /* 0x000ee20000000800 */
[----:B------:R2:W-:Y:S02]  /*54e0*/  STL.64 [R1+0x70], R16 ;  /* 0x0000701001007387 */ /* 0x0005e40000100a00 */
[C---:B----4-:R-:W-:Y:S02]  /*54f0*/  IMAD.WIDE R14, R3.reuse, 0x4, R24 ;  /* 0x00000004030e7825 */ /* 0x050fe400078e0218 */
[----:B------:R4:W-:Y:S02]  /*5500*/  LDGSTS.E [R18+0x8], desc[UR48][R16.64], !P0 ;  /* 0x0000800010127fae */ /* 0x0009e4000c121870 */
[----:B-1----:R-:W-:-:S02]  /*5510*/  IMAD.WIDE R8, R3, 0x4, R20 ;  /* 0x0000000403087825 */ /* 0x002fc400078e0214 */
[----:B------:R1:W-:Y:S02]  /*5520*/  STL.64 [R1+0x68], R14 ;  /* 0x0000680e01007387 */ /* 0x0003e40000100a00 */
[----:B--2---:R-:W-:Y:S02]  /*5530*/  IMAD.WIDE R6, R3, 0x4, R22 ;  /* 0x0000000403067825 */ /* 0x004fe400078e0216 */
[----:B------:R1:W-:Y:S02]  /*5540*/  LDGSTS.E [R18+0x4008], desc[UR48][R14.64], !P0 ;  /* 0x040080000e127fae */ /* 0x0003e4000c121870 */
[----:B------:R-:W-:Y:S02]  /*5550*/  VIADD R3, R11, 0xfffffffa ;  /* 0xfffffffa0b037836 */ /* 0x000fe40000000000 */
[----:B------:R-:W2:Y:S01]  /*5560*/  LDC R11, c[0x0][0x230] ;  /* 0x00008c00ff0b7b82 */ /* 0x000ea20000000800 */
[----:B----4-:R-:W-:Y:S01]  /*5570*/  IMAD.WIDE R16, R5, 0x4, R58 ;  /* 0x0000000405107825 */ /* 0x010fe200078e023a */
[----:B------:R4:W-:Y:S03]  /*5580*/  STL.64 [R1+0x60], R8 ;  /* 0x0000600801007387 */ /* 0x0009e60000100a00 */
[----:B------:R-:W-:Y:S01]  /*5590*/  IMAD.WIDE R28, R29, 0x4, R22 ;  /* 0x000000041d1c7825 */ /* 0x000fe200078e0216 */
[----:B------:R4:W-:Y:S03]  /*55a0*/  LDGSTS.E [R18+0x8008], desc[UR48][R8.64], !P0 ;  /* 0x0800800008127fae */ /* 0x0009e6000c121870 */
[----:B-1----:R-:W-:Y:S01]  /*55b0*/  IMAD.WIDE R14, R5, 0x4, R24 ;  /* 0x00000004050e7825 */ /* 0x002fe200078e0218 */
[----:B------:R1:W-:Y:S03]  /*55c0*/  STL.64 [R1+0x58], R6 ;  /* 0x0000580601007387 */ /* 0x0003e60000100a00 */
[----:B------:R-:W-:Y:S01]  /*55d0*/  IMAD.WIDE R34, R37, 0x4, R20 ;  /* 0x0000000425227825 */ /* 0x000fe200078e0214 */
[----:B------:R1:W-:Y:S01]  /*55e0*/  LDGSTS.E [R18+0xc008], desc[UR48][R6.64], !P0 ;  /* 0x0c00800006127fae */ /* 0x0003e2000c121870 */
[----:B------:R-:W-:-:S02]  /*55f0*/  ISETP.GE.U32.AND P0, PT, R3, 0x7fffffbb, PT ;  /* 0x7fffffbb0300780c */ /* 0x000fc40003f06070 */
[----:B------:R-:W-:Y:S01]  /*5600*/  VIADD R3, R13, 0xfffffff9 ;  /* 0xfffffff90d037836 */ /* 0x000fe20000000000 */
[----:B------:R2:W-:Y:S01]  /*5610*/  LDGSTS.E [R18+0xc], desc[UR48][R16.64], !P2 ;  /* 0x0000c00010127fae */ /* 0x0005e2000d121870 */
[----:B----4-:R-:W-:Y:S01]  /*5620*/  IMAD.WIDE R8, R5, 0x4, R20 ;  /* 0x0000000405087825 */ /* 0x010fe200078e0214 */
[----:B------:R-:W4:Y:S02]  /*5630*/  LDC R13, c[0x0][0x230] ;  /* 0x00008c00ff0d7b82 */ /* 0x000f240000000800 */
[----:B------:R4:W-:Y:S01]  /*5640*/  LDGSTS.E [R18+0x400c], desc[UR48][R14.64], !P2 ;  /* 0x0400c0000e127fae */ /* 0x0009e2000d121870 */
[----:B------:R-:W-:-:S03]  /*5650*/  IMAD.WIDE R36, R37, 0x4, R22 ;  /* 0x0000000425247825 */ /* 0x000fc600078e0216 */
[----:B------:R4:W-:Y:S01]  /*5660*/  LDGSTS.E [R18+0x800c], desc[UR48][R8.64], !P2 ;  /* 0x0800c00008127fae */ /* 0x0009e2000d121870 */
[----:B-1----:R-:W-:Y:S02]  /*5670*/  IMAD.WIDE R6, R5, 0x4, R22 ;  /* 0x0000000405067825 */ /* 0x002fe400078e0216 */
[----:B------:R-:W1:Y:S01]  /*5680*/  LDC R5, c[0x0][0x230] ;  /* 0x00008c00ff057b82 */ /* 0x000e620000000800 */
[----:B------:R4:W-:Y:S01]  /*5690*/  STL.64 [R1+0x50], R16 ;  /* 0x0000501001007387 */ /* 0x0009e20000100a00 */
[----:B------:R-:W-:-:S03]  /*56a0*/  IMAD.WIDE R54, R45, 0x4, R58 ;  /* 0x000000042d367825 */ /* 0x000fc600078e023a */
[----:B------:R4:W-:Y:S01]  /*56b0*/  LDGSTS.E [R18+0xc00c], desc[UR48][R6.64], !P2 ;  /* 0x0c00c00006127fae */ /* 0x0009e2000d121870 */
[----:B------:R-:W-:Y:S01]  /*56c0*/  ISETP.GE.U32.AND P2, PT, R3, 0x7fffffba, PT ;  /* 0x7fffffba0300780c */ /* 0x000fe20003f46070 */
[C---:B------:R-:W-:Y:S01]  /*56d0*/  IMAD.WIDE R56, R45.reuse, 0x4, R24 ;  /* 0x000000042d387825 */ /* 0x040fe200078e0218 */
[----:B---3--:R-:W-:Y:S01]  /*56e0*/  IADD3 R3, R4, -0x8, RZ ;  /* 0xfffffff804037810 */ /* 0x008fe20007ffe0ff */
[----:B------:R3:W-:Y:S01]  /*56f0*/  LDGSTS.E [R18+0x10000], desc[UR48][R38.64], !P6 ;  /* 0x1000000026127fae */ /* 0x0007e2000f121870 */
[----:B------:R-:W3:Y:S01]  /*5700*/  LDC R4, c[0x0][0x230] ;  /* 0x00008c00ff047b82 */ /* 0x000ee20000000800 */
[C---:B------:R-:W-:Y:S02]  /*5710*/  IMAD.WIDE R42, R45.reuse, 0x4, R20 ;  /* 0x000000042d2a7825 */ /* 0x040fe400078e0214 */
[----:B------:R4:W-:Y:S02]  /*5720*/  LDGSTS.E [R18+0x14000], desc[UR48][R40.64], !P6 ;  /* 0x1400000028127fae */ /* 0x0009e4000f121870 */
[----:B------:R-:W-:-:S02]  /*5730*/  IMAD.WIDE R44, R45, 0x4, R22 ;  /* 0x000000042d2c7825 */ /* 0x000fc400078e0216 */
[----:B------:R4:W-:Y:S02]  /*5740*/  LDGSTS.E [R18+0x18000], desc[UR48][R26.64], !P6 ;  /* 0x180000001a127fae */ /* 0x0009e4000f121870 */
[----:B------:R-:W-:Y:S02]  /*5750*/  VIADD R232, R232, UR10 ;  /* 0x0000000ae8e87c36 */ /* 0x000fe40008000000 */
[----:B------:R4:W-:Y:S01]  /*5760*/  LDGSTS.E [R18+0x1c000], desc[UR48][R28.64], !P6 ;  /* 0x1c0000001c127fae */ /* 0x0009e2000f121870 */
[----:B------:R-:W-:Y:S01]  /*5770*/  ISETP.GE.U32.AND P6, PT, R3, 0x7fffffb9, PT ;  /* 0x7fffffb90300780c */ /* 0x000fe20003fc6070 */
[----:B--2---:R-:W-:Y:S02]  /*5780*/  VIADD R3, R11, 0xffffffdb ;  /* 0xffffffdb0b037836 */ /* 0x004fe40000000000 */
[----:B------:R-:W2:Y:S01]  /*5790*/  LDC R11, c[0x0][0x230] ;  /* 0x00008c00ff0b7b82 */ /* 0x000ea20000000800 */
[----:B------:R2:W-:Y:S01]  /*57a0*/  LDGSTS.E [R18+0x10004], desc[UR48][R46.64], !P4 ;  /* 0x100040002e127fae */ /* 0x0005e2000e121870 */
[----:B------:R-:W-:-:S03]  /*57b0*/  IMAD.WIDE R248, R243, 0x4, R58 ;  /* 0x00000004f3f87825 */ /* 0x000fc600078e023a */
[----:B------:R2:W-:Y:S01]  /*57c0*/  LDGSTS.E [R18+0x14004], desc[UR48][R48.64], !P4 ;  /* 0x1400400030127fae */ /* 0x0005e2000e121870 */
[----:B------:R-:W-:-:S03]  /*57d0*/  IMAD.WIDE R246, R243, 0x4, R24 ;  /* 0x00000004f3f67825 */ /* 0x000fc600078e0218 */
[----:B------:R2:W-:Y:S01]  /*57e0*/  LDGSTS.E [R18+0x18004], desc[UR48][R30.64], !P4 ;  /* 0x180040001e127fae */ /* 0x0005e2000e121870 */
[----:B---3--:R-:W-:Y:S01]  /*57f0*/  IADD3 R4, R4, -0x27, RZ ;  /* 0xffffffd904047810 */ /* 0x008fe20007ffe0ff */
[----:B------:R-:W-:Y:S02]  /*5800*/  IMAD.WIDE R244, R243, 0x4, R20 ;  /* 0x00000004f3f47825 */ /* 0x000fe400078e0214 */
[----:B------:R3:W-:Y:S01]  /*5810*/  LDGSTS.E [R18+0x1c004], desc[UR48][R32.64], !P4 ;  /* 0x1c00400020127fae */ /* 0x0007e2000e121870 */
[----:B------:R-:W-:Y:S01]  /*5820*/  ISETP.GE.U32.AND P4, PT, R3, 0x7fffff9c, PT ;  /* 0x7fffff9c0300780c */ /* 0x000fe20003f86070 */
[----:B------:R-:W-:Y:S01]  /*5830*/  IMAD.WIDE R242, R243, 0x4, R22 ;  /* 0x00000004f3f27825 */ /* 0x000fe200078e0216 */
[----:B-1----:R-:W-:Y:S01]  /*5840*/  IADD3 R3, R5, -0x26, RZ ;  /* 0xffffffda05037810 */ /* 0x002fe20007ffe0ff */
[----:B------:R1:W-:Y:S01]  /*5850*/  LDGSTS.E [R18+0x10008], desc[UR48][R50.64], !P5 ;  /* 0x1000800032127fae */ /* 0x0003e2000e921870 */
[----:B------:R-:W1:Y:S01]  /*5860*/  LDC R5, c[0x0][0x230] ;  /* 0x00008c00ff057b82 */ /* 0x000e620000000800 */
[----:B------:R-:W-:-:S02]  /*5870*/  IMAD.WIDE R240, R235, 0x4, R58 ;  /* 0x00000004ebf07825 */ /* 0x000fc400078e023a */
[----:B------:R1:W-:Y:S02]  /*5880*/  LDGSTS.E [R18+0x14008], desc[UR48][R52.64], !P5 ;  /* 0x1400800034127fae */ /* 0x0003e4000e921870 */
[C---:B------:R-:W-:Y:S02]  /*5890*/  IMAD.WIDE R238, R235.reuse, 0x4, R24 ;  /* 0x00000004ebee7825 */ /* 0x040fe400078e0218 */
[----:B------:R2:W-:Y:S02]  /*58a0*/  STL.64 [R1+0x48], R14 ;  /* 0x0000480e01007387 */ /* 0x0005e40000100a00 */
[C---:B------:R-:W-:Y:S02]  /*58b0*/  IMAD.WIDE R236, R235.reuse, 0x4, R20 ;  /* 0x00000004ebec7825 */ /* 0x040fe400078e0214 */
[----:B------:R1:W-:Y:S02]  /*58c0*/  LDGSTS.E [R18+0x18008], desc[UR48][R34.64], !P5 ;  /* 0x1800800022127fae */ /* 0x0003e4000e921870 */
[----:B------:R-:W-:-:S02]  /*58d0*/  IMAD.WIDE R234, R235, 0x4, R22 ;  /* 0x00000004ebea7825 */ /* 0x000fc400078e0216 */
[----:B------:R3:W-:Y:S02]  /*58e0*/  STL.64 [R1+0x40], R8 ;  /* 0x0000400801007387 */ /* 0x0007e40000100a00 */
[----:B------:R-:W-:Y:S02]  /*58f0*/  IMAD.WIDE R64, R67, 0x4, R20 ;  /* 0x0000000443407825 */ /* 0x000fe400078e0214 */
[----:B------:R1:W-:Y:S01]  /*5900*/  LDGSTS.E [R18+0x1c008], desc[UR48][R36.64], !P5 ;  /* 0x1c00800024127fae */ /* 0x0003e2000e921870 */
[----:B------:R-:W-:Y:S01]  /*5910*/  ISETP.GE.U32.AND P5, PT, R3, 0x7fffff9b, PT ;  /* 0x7fffff9b0300780c */ /* 0x000fe20003fa6070 */
[----:B------:R-:W-:Y:S02]  /*5920*/  IMAD.SHL.U32 R3, R2, 0x4, RZ ;  /* 0x0000000402037824 */ /* 0x000fe400078e00ff */
[----:B------:R3:W-:Y:S01]  /*5930*/  STL.64 [R1+0x38], R6 ;  /* 0x0000380601007387 */ /* 0x0007e20000100a00 */
[----:B------:R-:W-:-:S03]  /*5940*/  IMAD.WIDE R68, R74, 0x4, R58 ;  /* 0x000000044a447825 */ /* 0x000fc600078e023a */
[----:B------:R1:W-:Y:S01]  /*5950*/  LDGSTS.E [R18+0x1000c], desc[UR48][R54.64], !P1 ;  /* 0x1000c00036127fae */ /* 0x0003e2000c921870 */
[----:B----4-:R-:W-:-:S03]  /*5960*/  IMAD.WIDE R16, R3, 0x4, R58 ;  /* 0x0000000403107825 */ /* 0x010fc600078e023a */
[----:B------:R4:W-:Y:S01]  /*5970*/  STL.64 [R1+0x1190], R38 ;  /* 0x0011902601007387 */ /* 0x0009e20000100a00 */
[----:B--2---:R-:W-:-:S03]  /*5980*/  IMAD.WIDE R14, R3, 0x4, R24 ;  /* 0x00000004030e7825 */ /* 0x004fc600078e0218 */
[----:B------:R2:W-:Y:S01]  /*5990*/  LDGSTS.E [R18+0x1400c], desc[UR48][R56.64], !P1 ;  /* 0x1400c00038127fae */ /* 0x0005e2000c921870 */
[----:B---3--:R-:W-:-:S03]  /*59a0*/  IMAD.WIDE R8, R3, 0x4, R20 ;  /* 0x0000000403087825 */ /* 0x008fc600078e0214 */
[----:B------:R3:W-:Y:S01]  /*59b0*/  STL.64 [R1+0x1198], R40 ;  /* 0x0011982801007387 */ /* 0x0007e20000100a00 */
[----:B------:R-:W-:Y:S01]  /*59c0*/  IMAD.WIDE R6, R3, 0x4, R22 ;  /* 0x0000000403067825 */ /* 0x000fe200078e0216 */
[----:B------:R-:W-:Y:S02]  /*59d0*/  IADD3 R3, R11, -0x28, RZ ;  /* 0xffffffd80b037810 */ /* 0x000fe40007ffe0ff */
[----:B------:R2:W-:Y:S01]  /*59e0*/  LDGSTS.E [R18+0x1800c], desc[UR48][R42.64], !P1 ;  /* 0x1800c0002a127fae */ /* 0x0005e2000c921870 */
[----:B------:R-:W2:Y:S01]  /*59f0*/  LDC R11, c[0x0][0x230] ;  /* 0x00008c00ff0b7b82 */ /* 0x000ea20000000800 */
[C---:B------:R-:W-:Y:S01]  /*5a00*/  IMAD.WIDE R70, R74.reuse, 0x4, R24 ;  /* 0x000000044a467825 */ /* 0x040fe200078e0218 */
[----:B----4-:R-:W-:Y:S01]  /*5a10*/  MOV R38, R104 ;  /* 0x0000006800267202 */ /* 0x010fe20000000f00 */
[----:B------:R4:W-:Y:S02]  /*5a20*/  STL.64 [R1+0x11a0], R26 ;  /* 0x0011a01a01007387 */ /* 0x0009e40000100a00 */
[----:B------:R-:W-:-:S02]  /*5a30*/  IMAD.WIDE R72, R74, 0x4, R20 ;  /* 0x000000044a487825 */ /* 0x000fc400078e0214 */
[----:B------:R2:W-:Y:S01]  /*5a40*/  LDGSTS.E [R18+0x1c00c], desc[UR48][R44.64], !P1 ;  /* 0x1c00c0002c127fae */ /* 0x0005e2000c921870 */
[----:B------:R-:W-:Y:S01]  /*5a50*/  ISETP.GE.U32.AND P1, PT, R4, 0x7fffff9a, PT ;  /* 0x7fffff9a0400780c */ /* 0x000fe20003f26070 */
[----:B------:R-:W-:Y:S01]  /*5a60*/  IMAD.WIDE R74, R74, 0x4, R22 ;  /* 0x000000044a4a7825 */ /* 0x000fe200078e0216 */
[----:B------:R-:W2:Y:S01]  /*5a70*/  LDC R4, c[0x0][0x230] ;  /* 0x00008c00ff047b82 */ /* 0x000ea20000000800 */
[----:B------:R1:W-:Y:S01]  /*5a80*/  STL.64 [R1+0x11a8], R28 ;  /* 0x0011a81c01007387 */ /* 0x0003e20000100a00 */
[----:B---3--:R-:W-:Y:S01]  /*5a90*/  MOV R41, R89 ;  /* 0x0000005900297202 */ /* 0x008fe20000000f00 */
[C---:B------:R-:W-:Y:S02]  /*5aa0*/  IMAD.WIDE R76, R82.reuse, 0x4, R58 ;  /* 0x00000004524c7825 */ /* 0x040fe400078e023a */
[----:B------:R3:W-:Y:S01]  /*5ab0*/  STL.64 [R1+0x11b0], R46 ;  /* 0x0011b02e01007387 */ /* 0x0007e20000100a00 */
[----:B----4-:R-:W-:Y:S01]  /*5ac0*/  MOV R27, R87 ;  /* 0x00000057001b7202 */ /* 0x010fe20000000f00 */
[----:B------:R-:W-:-:S02]  /*5ad0*/  IMAD.WIDE R78, R82, 0x4, R24 ;  /* 0x00000004524e7825 */ /* 0x000fc400078e0218 */
[----:B------:R4:W-:Y:S02]  /*5ae0*/  STL.64 [R1+0x11b8], R48 ;  /* 0x0011b83001007387 */ /* 0x0009e40000100a00 */
[C---:B------:R-:W-:Y:S02]  /*5af0*/  IMAD.WIDE R80, R82.reuse, 0x4, R20 ;  /* 0x0000000452507825 */ /* 0x040fe400078e0214 */
[----:B------:R4:W-:Y:S01]  /*5b00*/  STL.64 [R1+0x11d0], R30 ;  /* 0x0011d01e01007387 */ /* 0x0009e20000100a00 */
[----:B-1----:R-:W-:Y:S01]  /*5b10*/  MOV R29, R95 ;  /* 0x0000005f001d7202 */ /* 0x002fe20000000f00 */
[----:B------:R-:W-:Y:S02]  /*5b20*/  IMAD.WIDE R82, R82, 0x4, R22 ;  /* 0x0000000452527825 */ /* 0x000fe400078e0216 */
[----:B------:R1:W-:Y:S01]  /*5b30*/  STL.64 [R1+0x11d8], R32 ;  /* 0x0011d82001007387 */ /* 0x0003e20000100a00 */
[----:B---3--:R-:W-:Y:S01]  /*5b40*/  MOV R46, R136 ;  /* 0x00000088002e7202 */ /* 0x008fe20000000f00 */
[----:B------:R-:W-:-:S02]  /*5b50*/  IMAD.MOV.U32 R26, RZ, RZ, R86 ;  /* 0x000000ffff1a7224 */ /* 0x000fc400078e0056 */
[----:B------:R3:W-:Y:S01]  /*5b60*/  STL.64 [R1+0x11e0], R50 ;  /* 0x0011e03201007387 */ /* 0x0007e20000100a00 */
[----:B------:R-:W-:Y:S01]  /*5b70*/  IMAD.MOV.U32 R40, RZ, RZ, R88 ;  /* 0x000000ffff287224 */ /* 0x000fe200078e0058 */
[----:B----4-:R-:W-:Y:S01]  /*5b80*/  MOV R48, R134 ;  /* 0x0000008600307202 */ /* 0x010fe20000000f00 */
[----:B------:R-:W-:Y:S01]  /*5b90*/  IMAD.MOV.U32 R28, RZ, RZ, R94 ;  /* 0x000000ffff1c7224 */ /* 0x000fe200078e005e */
[----:B------:R4:W-:Y:S01]  /*5ba0*/  STL.64 [R1+0x11e8], R52 ;  /* 0x0011e83401007387 */ /* 0x0009e20000100a00 */
[----:B------:R-:W-:Y:S01]  /*5bb0*/  VIADD R19, R19, UR10 ;  /* 0x0000000a13137c36 */ /* 0x000fe20008000000 */
[----:B------:R-:W-:Y:S01]  /*5bc0*/  MOV R31, R129 ;  /* 0x00000081001f7202 */ /* 0x000fe20000000f00 */
[----:B------:R-:W-:Y:S01]  /*5bd0*/  IMAD.MOV.U32 R39, RZ, RZ, R105 ;  /* 0x000000ffff277224 */ /* 0x000fe200078e0069 */
[----:B------:R4:W-:Y:S01]  /*5be0*/  STL.64 [R1+0x11f0], R34 ;  /* 0x0011f02201007387 */ /* 0x0009e20000100a00 */
[----:B------:R-:W-:Y:S01]  /*5bf0*/  IMAD.WIDE R116, R122, 0x4, R58 ;  /* 0x000000047a747825 */ /* 0x000fe200078e023a */
[----:B-1----:R-:W-:-:S02]  /*5c00*/  MOV R33, R131 ;  /* 0x0000008300217202 */ /* 0x002fc40000000f00 */
[----:B------:R1:W-:Y:S01]  /*5c10*/  STL.64 [R1+0x11f8], R36 ;  /* 0x0011f82401007387 */ /* 0x0003e20000100a00 */
[----:B---3--:R-:W-:Y:S01]  /*5c20*/  MOV R50, R106 ;  /* 0x0000006a00327202 */ /* 0x008fe20000000f00 */
[----:B------:R-:W-:Y:S02]  /*5c30*/  IMAD R106, R2, 0x9, RZ ;  /* 0x00000009026a7824 */ /* 0x000fe400078e02ff */
[----:B------:R3:W-:Y:S01]  /*5c40*/  STL.64 [R1+0x1200], R54 ;  /* 0x0012003601007387 */ /* 0x0007e20000100a00 */
[----:B----4-:R-:W-:Y:S01]  /*5c50*/  IMAD.MOV.U32 R52, RZ, RZ, R92 ;  /* 0x000000ffff347224 */ /* 0x010fe200078e005c */
[----:B------:R-:W-:Y:S01]  /*5c60*/  MOV R53, R93 ;  /* 0x0000005d00357202 */ /* 0x000fe20000000f00 */
[----:B------:R-:W-:Y:S01]  /*5c70*/  IMAD.MOV.U32 R51, RZ, RZ, R107 ;  /* 0x000000ffff337224 */ /* 0x000fe200078e006b */
[----:B------:R2:W-:Y:S01]  /*5c80*/  STL.64 [R1+0x1208], R56 ;  /* 0x0012083801007387 */ /* 0x0005e20000100a00 */
[----:B------:R-:W-:Y:S01]  /*5c90*/  MOV R34, R102 ;  /* 0x0000006600227202 */ /* 0x000fe20000000f00 */
[----:B------:R-:W-:-:S02]  /*5ca0*/  IMAD.MOV.U32 R35, RZ, RZ, R103 ;  /* 0x000000ffff237224 */ /* 0x000fc400078e0067 */
[----:B------:R4:W-:Y:S01]  /*5cb0*/  STL.64 [R1+0x1210], R42 ;  /* 0x0012102a01007387 */ /* 0x0009e20000100a00 */
[C---:B------:R-:W-:Y:S01]  /*5cc0*/  IMAD.WIDE R102, R106.reuse, 0x4, R24 ;  /* 0x000000046a667825 */ /* 0x040fe200078e0218 */
[----:B-1----:R-:W-:Y:S02]  /*5cd0*/  MOV R36, R112 ;  /* 0x0000007000247202 */ /* 0x002fe40000000f00 */
[----:B------:R1:W-:Y:S01]  /*5ce0*/  STL.64 [R1+0x1218], R44 ;  /* 0x0012182c01007387 */ /* 0x0003e20000100a00 */
[----:B---3--:R-:W-:Y:S01]  /*5cf0*/  IMAD.MOV.U32 R54, RZ, RZ, R96 ;  /* 0x000000ffff367224 */ /* 0x008fe200078e0060 */
[----:B------:R-:W-:Y:S01]  /*5d00*/  MOV R55, R97 ;  /* 0x0000006100377202 */ /* 0x000fe20000000f00 */
[----:B------:R-:W-:Y:S01]  /*5d10*/  IMAD.WIDE R104, R106, 0x4, R20 ;  /* 0x000000046a687825 */ /* 0x000fe200078e0214 */
[----:B------:R3:W-:Y:S01]  /*5d20*/  STL.64 [R1+0x30], R16 ;  /* 0x0000301001007387 */ /* 0x0007e20000100a00 */
[----:B--2---:R-:W-:Y:S02]  /*5d30*/  MOV R57, R63 ;  /* 0x0000003f00397202 */ /* 0x004fe40000000f00 */
[----:B------:R-:W-:Y:S01]  /*5d40*/  IMAD.MOV.U32 R56, RZ, RZ, R62 ;  /* 0x000000ffff387224 */ /* 0x000fe200078e003e */
[----:B------:R3:W-:Y:S01]  /*5d50*/  LDGSTS.E [R232], desc[UR48][R16.64], !P3 ;  /* 0x0000000010e87fae */ /* 0x0007e2000d921870 */
[----:B------:R-:W-:Y:S01]  /*5d60*/  IMAD.WIDE R62, R67, 0x4, R24 ;  /* 0x00000004433e7825 */ /* 0x000fe200078e0218 */
[----:B----4-:R-:W-:-:S02]  /*5d70*/  MOV R43, R99 ;  /* 0x00000063002b7202 */ /* 0x010fc40000000f00 */
[----:B------:R2:W-:Y:S01]  /*5d80*/  STL.64 [R1+0x28], R14 ;  /* 0x0000280e01007387 */ /* 0x0005e20000100a00 */
[----:B------:R-:W-:Y:S01]  /*5d90*/  IMAD.MOV.U32 R42, RZ, RZ, R98 ;  /* 0x000000ffff2a7224 */ /* 0x000fe200078e0062 */
[----:B-1----:R-:W-:Y:S01]  /*5da0*/  MOV R44, R110 ;  /* 0x0000006e002c7202 */ /* 0x002fe20000000f00 */
[----:B------:R-:W-:Y:S01]  /*5db0*/  IMAD.SHL.U32 R98, R2, 0x8, RZ ;  /* 0x0000000802627824 */ /* 0x000fe200078e00ff */
[----:B------:R2:W-:Y:S01]  /*5dc0*/  LDGSTS.E [R232+0x4000], desc[UR48][R14.64], !P3 ;  /* 0x040000000ee87fae */ /* 0x0005e2000d921870 */
[----:B------:R-:W-:Y:S02]  /*5dd0*/  IMAD.MOV.U32 R45, RZ, RZ, R111 ;  /* 0x000000ffff2d7224 */ /* 0x000fe400078e006f */
[----:B------:R-:W-:Y:S01]  /*5de0*/  IMAD.WIDE R92, R98, 0x4, R58 ;  /* 0x00000004625c7825 */ /* 0x000fe200078e023a */
[----:B------:R1:W-:Y:S01]  /*5df0*/  STL.64 [R1+0x20], R8 ;  /* 0x0000200801007387 */ /* 0x0003e20000100a00 */
[----:B---3--:R-:W-:Y:S02]  /*5e00*/  LOP3.LUT R17, R0, 0x40, RZ, 0x3c, !PT ;  /* 0x0000004000117812 */ /* 0x008fe400078e3cff */
[----:B------:R-:W-:Y:S01]  /*5e10*/  IMAD.WIDE R94, R98, 0x4, R24 ;  /* 0x00000004625e7825 */ /* 0x000fe200078e0218 */
[----:B------:R1:W-:Y:S01]  /*5e20*/  LDGSTS.E [R232+0x8000], desc[UR48][R8.64], !P3 ;  /* 0x0800000008e87fae */ /* 0x0003e2000d921870 */
[----:B------:R-:W-:-:S02]  /*5e30*/  IADD3 R17, R17, UR10, RZ ;  /* 0x0000000a11117c10 */ /* 0x000fc4000fffe0ff */
[----:B------:R-:W-:Y:S01]  /*5e40*/  IMAD.WIDE R96, R98, 0x4, R20 ;  /* 0x0000000462607825 */ /* 0x000fe200078e0214 */
[----:B------:R3:W-:Y:S01]  /*5e50*/  STL.64 [R1+0x18], R6 ;  /* 0x0000180601007387 */ /* 0x0007e20000100a00 */
[----:B------:R-:W-:Y:S02]  /*5e60*/  LOP3.LUT R16, R0, 0x50, RZ, 0x3c, !PT ;  /* 0x0000005000107812 */ /* 0x000fe400078e3cff */
[----:B--2---:R-:W-:Y:S01]  /*5e70*/  IMAD.WIDE R14, R251, 0x4, R58 ;  /* 0x00000004fb0e7825 */ /* 0x004fe200078e023a */
[----:B------:R3:W-:Y:S01]  /*5e80*/  LDGSTS.E [R232+0xc000], desc[UR48][R6.64], !P3 ;  /* 0x0c00000006e87fae */ /* 0x0007e2000d921870 */
[----:B------:R-:W-:Y:S02]  /*5e90*/  ISETP.GE.U32.AND P3, PT, R3, 0x7fffff99, PT ;  /* 0x7fffff990300780c */ /* 0x000fe40003f66070 */
[----:B------:R-:W-:Y:S01]  /*5ea0*/  VIADD R3, R5, 0xfffffff7 ;  /* 0xfffffff705037836 */ /* 0x000fe20000000000 */
[----:B------:R2:W-:Y:S01]  /*5eb0*/  LDGSTS.E [R232+0x4], desc[UR48][R14.64], !P0 ;  /* 0x000040000ee87fae */ /* 0x0005e2000c121870 */
[----:B-1----:R-:W-:Y:S01]  /*5ec0*/  IMAD.WIDE R8, R251, 0x4, R24 ;  /* 0x00000004fb087825 */ /* 0x002fe200078e0218 */
[----:B------:R-:W1:Y:S02]  /*5ed0*/  LDC R5, c[0x0][0x230] ;  /* 0x00008c00ff057b82 */ /* 0x000e640000000800 */
[----:B------:R2:W-:Y:S01]  /*5ee0*/  STL.64 [R1+0x10], R14 ;  /* 0x0000100e01007387 */ /* 0x0005e20000100a00 */
[----:B------:R-:W-:-:S03]  /*5ef0*/  IMAD.WIDE R98, R98, 0x4, R22 ;  /* 0x0000000462627825 */ /* 0x000fc600078e0216 */
[----:B------:R4:W-:Y:S01]  /*5f00*/  LDGSTS.E [R232+0x4004], desc[UR48][R8.64], !P0 ;  /* 0x0400400008e87fae */ /* 0x0009e2000c121870 */
[----:B---3--:R-:W-:-:S03]  /*5f10*/  IMAD.WIDE R6, R251, 0x4, R20 ;  /* 0x00000004fb067825 */ /* 0x008fc600078e0214 */
[----:B------:R4:W-:Y:S01]  /*5f20*/  STL.64 [R1+0x8], R8 ;  /* 0x0000080801007387 */ /* 0x0009e20000100a00 */
[----:B------:R-:W-:-:S03]  /*5f30*/  IMAD.WIDE R250, R251, 0x4, R22 ;  /* 0x00000004fbfa7825 */ /* 0x000fc600078e0216 */
[----:B------:R3:W-:Y:S01]  /*5f40*/  LDGSTS.E [R232+0x8004], desc[UR48][R6.64], !P0 ;  /* 0x0800400006e87fae */ /* 0x0007e2000c121870 */
[----:B------:R-:W-:Y:S01]  /*5f50*/  IMAD.MOV.U32 R37, RZ, RZ, R113 ;  /* 0x000000ffff257224 */ /* 0x000fe200078e0071 */
[----:B--2---:R-:W-:Y:S01]  /*5f60*/  LOP3.LUT R15, R0, 0x30, RZ, 0x3c, !PT ;  /* 0x00000030000f7812 */ /* 0x004fe200078e3cff */
[----:B------:R-:W-:Y:S01]  /*5f70*/  IMAD.WIDE R110, R114, 0x4, R24 ;  /* 0x00000004726e7825 */ /* 0x000fe200078e0218 */
[----:B------:R2:W-:Y:S01]  /*5f80*/  LDGSTS.E [R232+0xc004], desc[UR48][R250.64], !P0 ;  /* 0x0c004000fae87fae */ /* 0x0005e2000c121870 */
[----:B------:R-:W-:Y:S02]  /*5f90*/  ISETP.GE.U32.AND P0, PT, R3, 0x7fffffb8, PT ;  /* 0x7fffffb80300780c */ /* 0x000fe40003f06070 */
[----:B------:R-:W-:Y:S01]  /*5fa0*/  IADD3 R3, R4, -0xa, RZ ;  /* 0xfffffff604037810 */ /* 0x000fe20007ffe0ff */
[----:B------:R2:W-:Y:S01]  /*5fb0*/  LDGSTS.E [R232+0x8], desc[UR48][R248.64], !P2 ;  /* 0x00008000f8e87fae */ /* 0x0005e2000d121870 */
[----:B------:R-:W-:Y:S01]  /*5fc0*/  VIADD R4, R11, 0xfffffff5 ;  /* 0xfffffff50b047836 */ /* 0x000fe20000000000 */
[----:B-1----:R-:W-:Y:S01]  /*5fd0*/  IADD3 R5, R5, -0xc, RZ ;  /* 0xfffffff405057810 */ /* 0x002fe20007ffe0ff */
[----:B------:R-:W1:Y:S01]  /*5fe0*/  LDC R11, c[0x0][0x230] ;  /* 0x00008c00ff0b7b82 */ /* 0x000e620000000800 */
[----:B------:R2:W-:Y:S01]  /*5ff0*/  LDGSTS.E [R232+0x4008], desc[UR48][R246.64], !P2 ;  /* 0x04008000f6e87fae */ /* 0x0005e2000d121870 */
[----:B------:R-:W-:Y:S01]  /*6000*/  IMAD.WIDE R112, R114, 0x4, R20 ;  /* 0x0000000472707825 */ /* 0x000fe200078e0214 */
[----:B----4-:R-:W-:-:S02]  /*6010*/  MOV R8, R132 ;  /* 0x0000008400087202 */ /* 0x010fc40000000f00 */
[----:B------:R4:W-:Y:S01]  /*6020*/  LDGSTS.E [R232+0x8008], desc[UR48][R244.64], !P2 ;  /* 0x08008000f4e87fae */ /* 0x0009e2000d121870 */
[C---:B------:R-:W-:Y:S01]  /*6030*/  IMAD.WIDE R118, R122.reuse, 0x4, R24 ;  /* 0x000000047a767825 */ /* 0x040fe200078e0218 */
[----:B------:R-:W-:Y:S02]  /*6040*/  IADD3 R15, R15, UR10, RZ ;  /* 0x0000000a0f0f7c10 */ /* 0x000fe4000fffe0ff */
[----:B------:R-:W-:Y:S01]  /*6050*/  LDGSTS.E [R232+0xc008], desc[UR48][R242.64], !P2 ;  /* 0x0c008000f2e87fae */ /* 0x000fe2000d121870 */
[----:B------:R-:W-:Y:S01]  /*6060*/  ISETP.GE.U32.AND P2, PT, R3, 0x7fffffb7, PT ;  /* 0x7fffffb70300780c */ /* 0x000fe20003f46070 */
[----:B------:R-:W-:Y:S01]  /*6070*/  IMAD.WIDE R120, R122, 0x4, R20 ;  /* 0x000000047a787825 */ /* 0x000fe200078e0214 */
[----:B------:R-:W3:Y:S01]  /*6080*/  LDC R3, c[0x0][0x230] ;  /* 0x00008c00ff037b82 */ /* 0x000ee20000000800 */
[----:B------:R1:W-:Y:S01]  /*6090*/  LDGSTS.E [R232+0xc], desc[UR48][R240.64], !P6 ;  /* 0x0000c000f0e87fae */ /* 0x0003e2000f121870 */
[----:B------:R-:W-:Y:S01]  /*60a0*/  LOP3.LUT R14, R0, 0x60, RZ, 0x3c, !PT ;  /* 0x00000060000e7812 */ /* 0x000fe200078e3cff */
[----:B------:R-:W-:-:S02]  /*60b0*/  IMAD.WIDE R122, R122, 0x4, R22 ;  /* 0x000000047a7a7825 */ /* 0x000fc400078e0216 */
[----:B------:R-:W-:Y:S01]  /*60c0*/  LDGSTS.E [R232+0x400c], desc[UR48][R238.64], !P6 ;  /* 0x0400c000eee87fae */ /* 0x000fe2000f121870 */
[----:B------:R-:W-:Y:S01]  /*60d0*/  IADD3 R14, R14, UR10, RZ ;  /* 0x0000000a0e0e7c10 */ /* 0x000fe2000fffe0ff */
[----:B------:R-:W-:Y:S02]  /*60e0*/  IMAD.MOV.U32 R32, RZ, RZ, R130 ;  /* 0x000000ffff207224 */ /* 0x000fe400078e0082 */
[----:B------:R-:W-:Y:S01]  /*60f0*/  LDGSTS.E [R232+0x800c], desc[UR48][R236.64], !P6 ;  /* 0x0800c000ece87fae */ /* 0x000fe2000f121870 */
[----:B------:R-:W-:Y:S02]  /*6100*/  IMAD R130, R2, 0x28, RZ ;  /* 0x0000002802827824 */ /* 0x000fe400078e02ff */
[----:B------:R-:W-:Y:S01]  /*6110*/  IMAD.MOV.U32 R30, RZ, RZ, R128 ;  /* 0x000000ffff1e7224 */ /* 0x000fe200078e0080 */
[----:B------:R-:W-:Y:S01]  /*6120*/  LDGSTS.E [R232+0xc00c], desc[UR48][R234.64], !P6 ;  /* 0x0c00c000eae87fae */ /* 0x000fe2000f121870 */
[----:B------:R-:W-:Y:S01]  /*6130*/  ISETP.GE.U32.AND P6, PT, R4, 0x7fffffb6, PT ;  /* 0x7fffffb60400780c */ /* 0x000fe20003fc6070 */
[C---:B------:R-:W-:Y:S01]  /*6140*/  IMAD.WIDE R124, R130.reuse, 0x4, R58 ;  /* 0x00000004827c7825 */ /* 0x040fe200078e023a */
[----:B------:R-:W4:Y:S01]  /*6150*/  LDC R4, c[0x0][0x230] ;  /* 0x00008c00ff047b82 */ /* 0x000f220000000800 */
[----:B------:R2:W-:Y:S02]  /*6160*/  STL.64 [R1], R6 ;  /* 0x0000000601007387 */ /* 0x0005e40000100a00 */
[----:B------:R-:W-:-:S02]  /*6170*/  IMAD.WIDE R126, R130, 0x4, R24 ;  /* 0x00000004827e7825 */ /* 0x000fc400078e0218 */
[----:B------:R1:W-:Y:S02]  /*6180*/  STL.64 [R1+0x1220], R250 ;  /* 0x001220fa01007387 */ /* 0x0003e40000100a00 */
[----:B------:R-:W-:Y:S02]  /*6190*/  IMAD.WIDE R128, R130, 0x4, R20 ;  /* 0x0000000482807825 */ /* 0x000fe400078e0214 */
[----:B------:R1:W-:Y:S02]  /*61a0*/  STL.64 [R1+0x1228], R248 ;  /* 0x001228f801007387 */ /* 0x0003e40000100a00 */
[----:B---3--:R-:W-:Y:S02]  /*61b0*/  VIADD R3, R3, 0xffffffd7 ;  /* 0xffffffd703037836 */ /* 0x008fe40000000000 */
[----:B--2---:R-:W-:Y:S01]  /*61c0*/  IMAD.MOV.U32 R6, RZ, RZ, R60 ;  /* 0x000000ffff067224 */ /* 0x004fe200078e003c */
[----:B------:R-:W-:Y:S01]  /*61d0*/  MOV R7, R61 ;  /* 0x0000003d00077202 */ /* 0x000fe20000000f00 */
[----:B------:R-:W-:Y:S01]  /*61e0*/  IMAD.WIDE R60, R67, 0x4, R58 ;  /* 0x00000004433c7825 */ /* 0x000fe200078e023a */
[----:B------:R2:W-:Y:S01]  /*61f0*/  STL.64 [R1+0x1230], R246 ;  /* 0x001230f601007387 */ /* 0x0005e20000100a00 */
[----:B-1----:R-:W-:-:S02]  /*6200*/  MOV R250, R108 ;  /* 0x0000006c00fa7202 */ /* 0x002fc40000000f00 */
[----:B------:R-:W-:Y:S01]  /*6210*/  IMAD.WIDE R66, R67, 0x4, R22 ;  /* 0x0000000443427825 */ /* 0x000fe200078e0216 */
[----:B------:R1:W-:Y:S01]  /*6220*/  LDGSTS.E [R232+0x10000], desc[UR48][R60.64], !P4 ;  /* 0x100000003ce87fae */ /* 0x0003e2000e121870 */
[----:B------:R-:W-:Y:S02]  /*6230*/  MOV R249, R101 ;  /* 0x0000006500f97202 */ /* 0x000fe40000000f00 */
[----:B------:R-:W-:Y:S01]  /*6240*/  IMAD.MOV.U32 R248, RZ, RZ, R100 ;  /* 0x000000fffff87224 */ /* 0x000fe200078e0064 */
[----:B------:R3:W-:Y:S01]  /*6250*/  LDGSTS.E [R232+0x14000], desc[UR48][R62.64], !P4 ;  /* 0x140000003ee87fae */ /* 0x0007e2000e121870 */
[----:B------:R-:W-:-:S03]  /*6260*/  IMAD.WIDE R100, R106, 0x4, R58 ;  /* 0x000000046a647825 */ /* 0x000fc600078e023a */
[----:B------:R3:W-:Y:S01]  /*6270*/  LDGSTS.E [R232+0x18000], desc[UR48][R64.64], !P4 ;  /* 0x1800000040e87fae */ /* 0x0007e2000e121870 */
[----:B--2---:R-:W-:Y:S01]  /*6280*/  IMAD.MOV.U32 R246, RZ, RZ, R84 ;  /* 0x000000fffff67224 */ /* 0x004fe200078e0054 */
[----:B------:R-:W-:Y:S01]  /*6290*/  MOV R247, R85 ;  /* 0x0000005500f77202 */ /* 0x000fe20000000f00 */
[----:B------:R-:W-:Y:S01]  /*62a0*/  IMAD.WIDE R106, R106, 0x4, R22 ;  /* 0x000000046a6a7825 */ /* 0x000fe200078e0216 */
[----:B------:R2:W-:Y:S01]  /*62b0*/  LDGSTS.E [R232+0x1c000], desc[UR48][R66.64], !P4 ;  /* 0x1c00000042e87fae */ /* 0x0005e2000e121870 */
[----:B------:R-:W-:Y:S02]  /*62c0*/  ISETP.GE.U32.AND P4, PT, R5, 0x7fffffb5, PT ;  /* 0x7fffffb50500780c */ /* 0x000fe40003f86070 */
[----:B------:R-:W1:Y:S01]  /*62d0*/  LDC R5, c[0x0][0x230] ;  /* 0x00008c00ff057b82 */ /* 0x000e620000000800 */
[----:B------:R-:W-:Y:S01]  /*62e0*/  LDGSTS.E [R232+0x10004], desc[UR48][R68.64], !P5 ;  /* 0x1000400044e87fae */ /* 0x000fe2000e921870 */
[----:B------:R-:W-:Y:S02]  /*62f0*/  IMAD.MOV.U32 R251, RZ, RZ, R109 ;  /* 0x000000fffffb7224 */ /* 0x000fe400078e006d */
[C---:B------:R-:W-:Y:S01]  /*6300*/  IMAD.WIDE R108, R114.reuse, 0x4, R58 ;  /* 0x00000004726c7825 */ /* 0x040fe200078e023a */
[----:B------:R-:W-:Y:S03]  /*6310*/  LDGSTS.E [R232+0x14004], desc[UR48][R70.64], !P5 ;  /* 0x1400400046e87fae */ /* 0x000fe6000e921870 */
[--C-:B------:R-:W-:Y:S01]  /*6320*/  IMAD.WIDE R114, R114, 0x4, R22.reuse ;  /* 0x0000000472727825 */ /* 0x100fe200078e0216 */
[----:B------:R-:W-:Y:S03]  /*6330*/  LDGSTS.E [R232+0x18004], desc[UR48][R72.64], !P5 ;  /* 0x1800400048e87fae */ /* 0x000fe6000e921870 */
[----:B------:R-:W-:Y:S01]  /*6340*/  IMAD R138, R2, 0x29, RZ ;  /* 0x00000029028a7824 */ /* 0x000fe200078e02ff */
[----:B------:R-:W-:Y:S01]  /*6350*/  LDGSTS.E [R232+0x1c004], desc[UR48][R74.64], !P5 ;  /* 0x1c0040004ae87fae */ /* 0x000fe2000e921870 */
[----:B------:R-:W-:Y:S01]  /*6360*/  ISETP.GE.U32.AND P5, PT, R3, 0x7fffff98, PT ;  /* 0x7fffff980300780c */ /* 0x000fe20003fa6070 */
[----:B------:R-:W-:Y:S01]  /*6370*/  IMAD.WIDE R130, R130, 0x4, R22 ;  /* 0x0000000482827825 */ /* 0x000fe200078e0216 */
[----:B----4-:R-:W-:Y:S01]  /*6380*/  IADD3 R3, R4, -0x2a, RZ ;  /* 0xffffffd604037810 */ /* 0x010fe20007ffe0ff */
[----:B------:R4:W-:Y:S01]  /*6390*/  STL.64 [R1+0x1238], R244 ;  /* 0x001238f401007387 */ /* 0x0009e20000100a00 */
[----:B------:R-:W3:Y:S01]  /*63a0*/  LDC R4, c[0x0][0x230] ;  /* 0x00008c00ff047b82 */ /* 0x000ee20000000800 */
[----:B------:R-:W-:-:S02]  /*63b0*/  IMAD.MOV.U32 R9, RZ, RZ, R133 ;  /* 0x000000ffff097224 */ /* 0x000fc400078e0085 */
[----:B------:R-:W-:Y:S01]  /*63c0*/  LDGSTS.E [R232+0x10008], desc[UR48][R76.64], !P1 ;  /* 0x100080004ce87fae */ /* 0x000fe2000c921870 */
[----:B------:R-:W-:Y:S02]  /*63d0*/  IMAD.MOV.U32 R49, RZ, RZ, R135 ;  /* 0x000000ffff317224 */ /* 0x000fe400078e0087 */
[----:B------:R-:W-:Y:S01]  /*63e0*/  IMAD.WIDE R132, R138, 0x4, R58 ;  /* 0x000000048a847825 */ /* 0x000fe200078e023a */
[----:B------:R-:W-:Y:S03]  /*63f0*/  LDGSTS.E [R232+0x14008], desc[UR48][R78.64], !P1 ;  /* 0x140080004ee87fae */ /* 0x000fe6000c921870 */
[----:B------:R-:W-:Y:S01]  /*6400*/  IMAD.MOV.U32 R47, RZ, RZ, R137 ;  /* 0x000000ffff2f7224 */ /* 0x000fe200078e0089 */
[----:B------:R-:W-:Y:S01]  /*6410*/  LDGSTS.E [R232+0x18008], desc[UR48][R80.64], !P1 ;  /* 0x1800800050e87fae */ /* 0x000fe2000c921870 */
[----:B----4-:R-:W-:Y:S01]  /*6420*/  IMAD.MOV.U32 R244, RZ, RZ, R90 ;  /* 0x000000fffff47224 */ /* 0x010fe200078e005a */
[----:B------:R-:W-:Y:S01]  /*6430*/  MOV R245, R91 ;  /* 0x0000005b00f57202 */ /* 0x000fe20000000f00 */
[----:B------:R-:W-:Y:S01]  /*6440*/  IMAD R90, R2, 0x27, RZ ;  /* 0x00000027025a7824 */ /* 0x000fe200078e02ff */
[----:B------:R-:W-:Y:S01]  /*6450*/  LDGSTS.E [R232+0x1c008], desc[UR48][R82.64], !P1 ;  /* 0x1c00800052e87fae */ /* 0x000fe2000c921870 */
[----:B------:R-:W-:Y:S01]  /*6460*/  ISETP.GE.U32.AND P1, PT, R3, 0x7fffff97, PT ;  /* 0x7fffff970300780c */ /* 0x000fe20003f26070 */
[----:B------:R-:W-:Y:S01]  /*6470*/  IMAD.WIDE R134, R138, 0x4, R24 ;  /* 0x000000048a867825 */ /* 0x000fe200078e0218 */
[----:B-1----:R-:W-:Y:S01]  /*6480*/  IADD3 R3, R5, -0x2b, RZ ;  /* 0xffffffd505037810 */ /* 0x002fe20007ffe0ff */
[----:B------:R-:W-:Y:S01]  /*6490*/  STL.64 [R1+0x1240], R242 ;  /* 0x001240f201007387 */ /* 0x000fe20000100a00 */
[----:B------:R-:W1:Y:S01]  /*64a0*/  LDC R5, c[0x0][0x230] ;  /* 0x00008c00ff057b82 */ /* 0x000e620000000800 */
[----:B------:R-:W-:-:S02]  /*64b0*/  IMAD.WIDE R84, R90, 0x4, R58 ;  /* 0x000000045a547825 */ /* 0x000fc400078e023a */
[----:B------:R4:W-:Y:S02]  /*64c0*/  STL.64 [R1+0x1248], R240 ;  /* 0x001248f001007387 */ /* 0x0009e40000100a00 */
[C---:B------:R-:W-:Y:S02]  /*64d0*/  IMAD.WIDE R86, R90.reuse, 0x4, R24 ;  /* 0x000000045a567825 */ /* 0x040fe400078e0218 */
[----:B------:R-:W-:Y:S02]  /*64e0*/  LDGSTS.E [R232+0x1000c], desc[UR48][R84.64], !P3 ;  /* 0x1000c00054e87fae */ /* 0x000fe4000d921870 */
[C---:B------:R-:W-:Y:S02]  /*64f0*/  IMAD.WIDE R88, R90.reuse, 0x4, R20 ;  /* 0x000000045a587825 */ /* 0x040fe400078e0214 */
[----:B------:R-:W-:Y:S02]  /*6500*/  LDGSTS.E [R232+0x1400c], desc[UR48][R86.64], !P3 ;  /* 0x1400c00056e87fae */ /* 0x000fe4000d921870 */
[----:B------:R-:W-:-:S02]  /*6510*/  IMAD.WIDE R90, R90, 0x4, R22 ;  /* 0x000000045a5a7825 */ /* 0x000fc400078e0216 */
[----:B------:R-:W-:Y:S02]  /*6520*/  LDGSTS.E [R232+0x1800c], desc[UR48][R88.64], !P3 ;  /* 0x1800c00058e87fae */ /* 0x000fe4000d921870 */
[C---:B------:R-:W-:Y:S02]  /*6530*/  IMAD.WIDE R136, R138.reuse, 0x4, R20 ;  /* 0x000000048a887825 */ /* 0x040fe400078e0214 */
[----:B------:R-:W-:Y:S01]  /*6540*/  LDGSTS.E [R232+0x1c00c], desc[UR48][R90.64], !P3 ;  /* 0x1c00c0005ae87fae */ /* 0x000fe2000d921870 */
[----:B------:R-:W-:Y:S01]  /*6550*/  ISETP.GE.U32.AND P3, PT, R3, 0x7fffff96, PT ;  /* 0x7fffff960300780c */ /* 0x000fe20003f66070 */
[----:B------:R-:W-:Y:S01]  /*6560*/  IMAD.WIDE R138, R138, 0x4, R22 ;  /* 0x000000048a8a7825 */ /* 0x000fe200078e0216 */
[----:B------:R-:W-:Y:S01]  /*6570*/  IADD3 R3, R11, -0x2c, RZ ;  /* 0xffffffd40b037810 */ /* 0x000fe20007ffe0ff */
[----:B------:R-:W-:Y:S01]  /*6580*/  LDGSTS.E [R19], desc[UR48][R92.64], !P0 ;  /* 0x000000005c137fae */ /* 0x000fe2000c121870 */
[----:B------:R-:W2:Y:S01]  /*6590*/  LDC R11, c[0x0][0x230] ;  /* 0x00008c00ff0b7b82 */ /* 0x000ea20000000800 */
[----:B------:R-:W-:-:S02]  /*65a0*/  IMAD.WIDE R140, R146, 0x4, R58 ;  /* 0x00000004928c7825 */ /* 0x000fc400078e023a */
[----:B------:R-:W-:Y:S02]  /*65b0*/  LDGSTS.E [R19+0x4000], desc[UR48][R94.64], !P0 ;  /* 0x040000005e137fae */ /* 0x000fe4000c121870 */
[C---:B------:R-:W-:Y:S02]  /*65c0*/  IMAD.WIDE R142, R146.reuse, 0x4, R24 ;  /* 0x00000004928e7825 */ /* 0x040fe400078e0218 */
[----:B------:R-:W-:Y:S02]  /*65d0*/  LDGSTS.E [R19+0x8000], desc[UR48][R96.64], !P0 ;  /* 0x0800000060137fae */ /* 0x000fe4000c121870 */
[----:B------:R-:W-:Y:S02]  /*65e0*/  IMAD.WIDE R144, R146, 0x4, R20 ;  /* 0x0000000492907825 */ /* 0x000fe400078e0214 */
[----:B------:R-:W-:Y:S01]  /*65f0*/  LDGSTS.E [R19+0xc000], desc[UR48][R98.64], !P0 ;  /* 0x0c00000062137fae */ /* 0x000fe2000c121870 */
[----:B------:R-:W-:Y:S01]  /*6600*/  ISETP.GE.U32.AND P0, PT, R3, 0x7fffff95, PT ;  /* 0x7fffff950300780c */ /* 0x000fe20003f06070 */
[----:B---3--:R-:W-:-:S02]  /*6610*/  VIADD R3, R4, 0xfffffff3 ;  /* 0xfffffff304037836 */ /* 0x008fc40000000000 */
[----:B------:R-:W3:Y:S01]  /*6620*/  LDC R4, c[0x0][0x230] ;  /* 0x00008c00ff047b82 */ /* 0x000ee20000000800 */
[----:B------:R-:W-:Y:S01]  /*6630*/  LDGSTS.E [R19+0x4], desc[UR48][R100.64], !P2 ;  /* 0x0000400064137fae */ /* 0x000fe2000d121870 */
[----:B------:R-:W-:-:S03]  /*6640*/  IMAD.WIDE R146, R146, 0x4, R22 ;  /* 0x0000000492927825 */ /* 0x000fc600078e0216 */
[----:B------:R-:W-:Y:S01]  /*6650*/  LDGSTS.E [R19+0x4004], desc[UR48][R102.64], !P2 ;  /* 0x0400400066137fae */ /* 0x000fe2000d121870 */
[----:B------:R-:W-:-:S03]  /*6660*/  IMAD.WIDE R148, R154, 0x4, R58 ;  /* 0x000000049a947825 */ /* 0x000fc600078e023a */
[----:B------:R-:W-:Y:S01]  /*6670*/  LDGSTS.E [R19+0x8004], desc[UR48][R104.64], !P2 ;  /* 0x0800400068137fae */ /* 0x000fe2000d121870 */
[----:B------:R-:W-:-:S03]  /*6680*/  IMAD.WIDE R150, R154, 0x4, R24 ;  /* 0x000000049a967825 */ /* 0x000fc600078e0218 */
[----:B------:R-:W-:Y:S01]  /*6690*/  LDGSTS.E [R19+0xc004], desc[UR48][R106.64], !P2 ;  /* 0x0c0040006a137fae */ /* 0x000fe2000d121870 */
[----:B------:R-:W-:Y:S01]  /*66a0*/  ISETP.GE.U32.AND P2, PT, R3, 0x7fffffb4, PT ;  /* 0x7fffffb40300780c */ /* 0x000fe20003f46070 */
[C---:B------:R-:W-:Y:S01]  /*66b0*/  IMAD.WIDE R152, R154.reuse, 0x4, R20 ;  /* 0x000000049a987825 */ /* 0x040fe200078e0214 */
[----:B-1----:R-:W-:Y:S01]  /*66c0*/  IADD3 R3, R5, -0xe, RZ ;  /* 0xfffffff205037810 */ /* 0x002fe20007ffe0ff */
[----:B------:R-:W-:Y:S01]  /*66d0*/  LDGSTS.E [R19+0x8], desc[UR48][R108.64], !P6 ;  /* 0x000080006c137fae */ /* 0x000fe2000f121870 */
[----:B------:R-:W1:Y:S01]  /*66e0*/  LDC R5, c[0x0][0x230] ;  /* 0x00008c00ff057b82 */ /* 0x000e620000000800 */
[----:B------:R-:W-:Y:S02]  /*66f0*/  IMAD.WIDE R154, R154, 0x4, R22 ;  /* 0x000000049a9a7825 */ /* 0x000fe400078e0216 */
[----:B------:R-:W-:Y:S02]  /*6700*/  LDGSTS.E [R19+0x4008], desc[UR48][R110.64], !P6 ;  /* 0x040080006e137fae */ /* 0x000fe4000f121870 */
[----:B------:R-:W-:-:S02]  /*6710*/  IMAD.WIDE R156, R162, 0x4, R58 ;  /* 0x00000004a29c7825 */ /* 0x000fc400078e023a */
[----:B------:R-:W-:Y:S02]  /*6720*/  LDGSTS.E [R19+0x8008], desc[UR48][R112.64], !P6 ;  /* 0x0800800070137fae */ /* 0x000fe4000f121870 */
[C---:B------:R-:W-:Y:S02]  /*6730*/  IMAD.WIDE R158, R162.reuse, 0x4, R24 ;  /* 0x00000004a29e7825 */ /* 0x040fe400078e0218 */
[----:B------:R-:W-:Y:S01]  /*6740*/  LDGSTS.E [R19+0xc008], desc[UR48][R114.64], !P6 ;  /* 0x0c00800072137fae */ /* 0x000fe2000f121870 */
[----:B------:R-:W-:Y:S01]  /*6750*/  ISETP.GE.U32.AND P6, PT, R3, 0x7fffffb3, PT ;  /* 0x7fffffb30300780c */ /* 0x000fe20003fc6070 */
[----:B--2---:R-:W-:Y:S02]  /*6760*/  VIADD R3, R11, 0xfffffff1 ;  /* 0xfffffff10b037836 */ /* 0x004fe40000000000 */
[----:B------:R-:W-:Y:S01]  /*6770*/  LDGSTS.E [R19+0xc], desc[UR48][R116.64], !P4 ;  /* 0x0000c00074137fae */ /* 0x000fe2000e121870 */
[----:B------:R-:W2:Y:S01]  /*6780*/  LDC R11, c[0x0][0x230] ;  /* 0x00008c00ff0b7b82 */ /* 0x000ea20000000800 */
[----:B------:R-:W-:-:S02]  /*6790*/  IMAD.WIDE R160, R162, 0x4, R20 ;  /* 0x00000004a2a07825 */ /* 0x000fc400078e0214 */
[----:B------:R-:W-:Y:S02]  /*67a0*/  LDGSTS.E [R19+0x400c], desc[UR48][R118.64], !P4 ;  /* 0x0400c00076137fae */ /* 0x000fe4000e121870 */
[----:B------:R-:W-:Y:S02]  /*67b0*/  IMAD.WIDE R162, R162, 0x4, R22 ;  /* 0x00000004a2a27825 */ /* 0x000fe400078e0216 */
[----:B------:R-:W-:Y:S02]  /*67c0*/  LDGSTS.E [R19+0x800c], desc[UR48][R120.64], !P4 ;  /* 0x0800c00078137fae */ /* 0x000fe4000e121870 */
[C---:B------:R-:W-:Y:S02]  /*67d0*/  IMAD.WIDE R164, R170.reuse, 0x4, R58 ;  /* 0x00000004aaa47825 */ /* 0x040fe400078e023a */
[----:B------:R-:W-:Y:S01]  /*67e0*/  LDGSTS.E [R19+0xc00c], desc[UR48][R122.64], !P4 ;  /* 0x0c00c0007a137fae */ /* 0x000fe2000e121870 */
[----:B------:R-:W-:Y:S01]  /*67f0*/  ISETP.GE.U32.AND P4, PT, R3, 0x7fffffb2, PT ;  /* 0x7fffffb20300780c */ /* 0x000fe20003f86070 */
[----:B------:R-:W-:Y:S01]  /*6800*/  IMAD.WIDE R166, R170, 0x4, R24 ;  /* 0x00000004aaa67825 */ /* 0x000fe200078e0218 */
[----:B---3--:R-:W-:Y:S01]  /*6810*/  IADD3 R3, R4, -0x10, RZ ;  /* 0xfffffff004037810 */ /* 0x008fe20007ffe0ff */
[----:B------:R-:W-:Y:S01]  /*6820*/  LDGSTS.E [R19+0x10000], desc[UR48][R124.64], !P5 ;  /* 0x100000007c137fae */ /* 0x000fe2000e921870 */
[----:B------:R-:W3:Y:S01]  /*6830*/  LDC R4, c[0x0][0x230] ;  /* 0x00008c00ff047b82 */ /* 0x000ee20000000800 */
[----:B------:R-:W-:-:S02]  /*6840*/  IMAD.WIDE R168, R170, 0x4, R20 ;  /* 0x00000004aaa87825 */ /* 0x000fc400078e0214 */
[----:B------:R-:W-:Y:S02]  /*6850*/  LDGSTS.E [R19+0x14000], desc[UR48][R126.64], !P5 ;  /* 0x140000007e137fae */ /* 0x000fe4000e921870 */
[----:B------:R-:W-:Y:S02]  /*6860*/  IMAD.WIDE R170, R170, 0x4, R22 ;  /* 0x00000004aaaa7825 */ /* 0x000fe400078e0216 */
[----:B------:R-:W-:Y:S02]  /*6870*/  LDGSTS.E [R19+0x18000], desc[UR48][R128.64], !P5 ;  /* 0x1800000080137fae */ /* 0x000fe4000e921870 */
[----:B------:R-:W-:Y:S02]  /*6880*/  IMAD.WIDE R172, R178, 0x4, R58 ;  /* 0x00000004b2ac7825 */ /* 0x000fe400078e023a */
[----:B------:R-:W-:Y:S01]  /*6890*/  LDGSTS.E [R19+0x1c000], desc[UR48][R130.64], !P5 ;  /* 0x1c00000082137fae */ /* 0x000fe2000e921870 */
[----:B------:R-:W-:Y:S01]  /*68a0*/  ISETP.GE.U32.AND P5, PT, R3, 0x7fffffb1, PT ;  /* 0x7fffffb10300780c */ /* 0x000fe20003fa6070 */
[----:B-1----:R-:W-:-:S02]  /*68b0*/  VIADD R3, R5, 0xffffffd3 ;  /* 0xffffffd305037836 */ /* 0x002fc40000000000 */
[----:B------:R-:W1:Y:S01]  /*68c0*/  LDC R5, c[0x0][0x230] ;  /* 0x00008c00ff057b82 */ /* 0x000e620000000800 */
        /* <DEDUP_REMOVED lines=9> */
[----:B--2---:R-:W-:Y:S01]  /*6960*/  IADD3 R3, R11, -0x2e, RZ ;  /* 0xffffffd20b037810 */ /* 0x004fe20007ffe0ff */
[----:B------:R-:W-:Y:S01]  /*6970*/  LDGSTS.E [R19+0x10008], desc[UR48][R140.64], !P3 ;  /* 0x100080008c137fae */ /* 0x000fe2000d921870 */
[----:B------:R-:W2:Y:S01]  /*6980*/  LDC R11, c[0x0][0x230] ;  /* 0x00008c00ff0b7b82 */ /* 0x000ea20000000800 */
[C---:B------:R-:W-:Y:S02]  /*6990*/  IMAD.WIDE R182, R186.reuse, 0x4, R24 ;  /* 0x00000004bab67825 */ /* 0x040fe400078e0218 */
[----:B------:R-:W-:Y:S02]  /*69a0*/  LDGSTS.E [R19+0x14008], desc[UR48][R142.64], !P3 ;  /* 0x140080008e137fae */ /* 0x000fe4000d921870 */
[----:B------:R-:W-:-:S02]  /*69b0*/  IMAD.WIDE R184, R186, 0x4, R20 ;  /* 0x00000004bab87825 */ /* 0x000fc400078e0214 */
[----:B------:R-:W-:Y:S02]  /*69c0*/  LDGSTS.E [R19+0x18008], desc[UR48][R144.64], !P3 ;  /* 0x1800800090137fae */ /* 0x000fe4000d921870 */
[----:B------:R-:W-:Y:S02]  /*69d0*/  IMAD.WIDE R186, R186, 0x4, R22 ;  /* 0x00000004baba7825 */ /* 0x000fe400078e0216 */
[----:B------:R-:W-:Y:S01]  /*69e0*/  LDGSTS.E [R19+0x1c008], desc[UR48][R146.64], !P3 ;  /* 0x1c00800092137fae */ /* 0x000fe2000d921870 */
[----:B------:R-:W-:Y:S01]  /*69f0*/  ISETP.GE.U32.AND P3, PT, R3, 0x7fffff93, PT ;  /* 0x7fffff930300780c */ /* 0x000fe20003f66070 */
[----:B---3--:R-:W-:Y:S02]  /*6a00*/  VIADD R3, R4, 0xffffffd1 ;  /* 0xffffffd104037836 */ /* 0x008fe40000000000 */
        /* <DEDUP_REMOVED lines=9> */
[----:B-1----:R-:W-:Y:S02]  /*6aa0*/  VIADD R3, R5, 0xffffffd0 ;  /* 0xffffffd005037836 */ /* 0x002fe40000000000 */
[----:B------:R-:W1:Y:S01]  /*6ab0*/  LDC R5, c[0x0][0x230] ;  /* 0x00008c00ff057b82 */ /* 0x000e620000000800 */
[----:B------:R-:W-:Y:S01]  /*6ac0*/  LDGSTS.E [R15], desc[UR48][R156.64], !P2 ;  /* 0x000000009c0f7fae */ /* 0x000fe2000d121870 */
        /* <DEDUP_REMOVED lines=11> */
[----:B------:R-:W-:Y:S02]  /*6b80*/  IMAD.WIDE R202, R202, 0x4, R22 ;  /* 0x00000004caca7825 */ /* 0x000fe400078e0216 */
        /* <DEDUP_REMOVED lines=20> */
[C---:B------:R-:W-:Y:S02]  /*6cd0*/  IMAD.WIDE R216, R218.reuse, 0x4, R20 ;  /* 0x00000004dad87825 */ /* 0x040fe400078e0214 */
        /* <DEDUP_REMOVED lines=16> */
[----:B------:R-:W-:Y:S01]  /*6de0*/  VIADD R16, R16, UR10 ;  /* 0x0000000a10107c36 */ /* 0x000fe20008000000 */
[----:B---3--:R-:W-:Y:S01]  /*6df0*/  IADD3 R3, R4, -0x31, RZ ;  /* 0xffffffcf04037810 */ /* 0x008fe20007ffe0ff */
[----:B------:R-:W-:Y:S01]  /*6e00*/  LDGSTS.E [R15+0x10004], desc[UR48][R196.64], !P3 ;  /* 0x10004000c40f7fae */ /* 0x000fe2000d921870 */
[----:B------:R-:W3:Y:S03]  /*6e10*/  LDC R4, c[0x0][0x230] ;  /* 0x00008c00ff047b82 */ /* 0x000ee60000000800 */
[----:B------:R-:W-:Y:S04]  /*6e20*/  LDGSTS.E [R15+0x14004], desc[UR48][R198.64], !P3 ;  /* 0x14004000c60f7fae */ /* 0x000fe8000d921870 */
[----:B------:R-:W-:Y:S04]  /*6e30*/  LDGSTS.E [R15+0x18004], desc[UR48][R200.64], !P3 ;  /* 0x18004000c80f7fae */ /* 0x000fe8000d921870 */
[----:B------:R-:W-:Y:S01]  /*6e40*/  LDGSTS.E [R15+0x1c004], desc[UR48][R202.64], !P3 ;  /* 0x1c004000ca0f7fae */ /* 0x000fe2000d921870 */
[----:B------:R-:W-:Y:S01]  /*6e50*/  ISETP.GE.U32.AND P3, PT, R3, 0x7fffff90, PT ;  /* 0x7fffff900300780c */ /* 0x000fe20003f66070 */
[----:B------:R-:W-:-:S02]  /*6e60*/  VIADD R3, R13, 0xffffffce ;  /* 0xffffffce0d037836 */ /* 0x000fc40000000000 */
[----:B------:R-:W-:Y:S01]  /*6e70*/  LDGSTS.E [R15+0x10008], desc[UR48][R204.64], !P0 ;  /* 0x10008000cc0f7fae */ /* 0x000fe2000c121870 */
[----:B------:R-:W2:Y:S03]  /*6e80*/  LDC R13, c[0x0][0x230] ;  /* 0x00008c00ff0d7b82 */ /* 0x000ea60000000800 */
[----:B------:R-:W-:Y:S04]  /*6e90*/  LDGSTS.E [R15+0x14008], desc[UR48][R206.64], !P0 ;  /* 0x14008000ce0f7fae */ /* 0x000fe8000c121870 */
[----:B------:R-:W-:Y:S01]  /*6ea0*/  LDGSTS.E [R15+0x18008], desc[UR48][R208.64], !P0 ;  /* 0x18008000d00f7fae */ /* 0x000fe2000c121870 */
[----:B---3--:R-:W-:-:S03]  /*6eb0*/  VIADD R4, R4, 0xffffffcc ;  /* 0xffffffcc04047836 */ /* 0x008fc60000000000 */
[----:B------:R-:W-:Y:S01]  /*6ec0*/  LDGSTS.E [R15+0x1c008], desc[UR48][R210.64], !P0 ;  /* 0x1c008000d20f7fae */ /* 0x000fe2000c121870 */
[----:B------:R-:W-:Y:S01]  /*6ed0*/  ISETP.GE.U32.AND P0, PT, R3, 0x7fffff8f, PT ;  /* 0x7fffff8f0300780c */ /* 0x000fe20003f06070 */
[----:B-1----:R-:W-:Y:S02]  /*6ee0*/  VIADD R3, R5, 0xffffffcd ;  /* 0xffffffcd05037836 */ /* 0x002fe40000000000 */
[----:B------:R-:W1:Y:S01]  /*6ef0*/  LDC R5, c[0x0][0x230] ;  /* 0x00008c00ff057b82 */ /* 0x000e620000000800 */
[----:B------:R-:W-:Y:S04]  /*6f00*/  LDGSTS.E [R15+0x1000c], desc[UR48][R212.64], !P2 ;  /* 0x1000c000d40f7fae */ /* 0x000fe8000d121870 */
[----:B------:R-:W-:Y:S04]  /*6f10*/  LDGSTS.E [R15+0x1400c], desc[UR48][R214.64], !P2 ;  /* 0x1400c000d60f7fae */ /* 0x000fe8000d121870 */
[----:B------:R-:W-:Y:S04]  /*6f20*/  LDGSTS.E [R15+0x1800c], desc[UR48][R216.64], !P2 ;  /* 0x1800c000d80f7fae */ /* 0x000fe8000d121870 */
[----:B------:R-:W-:Y:S01]  /*6f30*/  LDGSTS.E [R15+0x1c00c], desc[UR48][R218.64], !P2 ;  /* 0x1c00c000da0f7fae */ /* 0x000fe2000d121870 */
[----:B------:R-:W-:Y:S01]  /*6f40*/  ISETP.GE.U32.AND P2, PT, R3, 0x7fffff8e, PT ;  /* 0x7fffff8e0300780c */ /* 0x000fe20003f46070 */
[----:B------:R-:W-:-:S02]  /*6f50*/  IMAD R3, R2, 0x11, RZ ;  /* 0x0000001102037824 */ /* 0x000fc400078e02ff */
[----:B------:R-:W-:Y:S02]  /*6f60*/  LDGSTS.E [R17], desc[UR48][R220.64], !P6 ;  /* 0x00000000dc117fae */ /* 0x000fe4000f121870 */
[C---:B------:R-:W-:Y:S02]  /*6f70*/  IMAD.WIDE R228, R3.reuse, 0x4, R58 ;  /* 0x0000000403e47825 */ /* 0x040fe400078e023a */
[----:B------:R-:W-:Y:S02]  /*6f80*/  LDGSTS.E [R17+0x4000], desc[UR48][R222.64], !P6 ;  /* 0x04000000de117fae */ /* 0x000fe4000f121870 */
[C---:B------:R-:W-:Y:S02]  /*6f90*/  IMAD.WIDE R230, R3.reuse, 0x4, R24 ;  /* 0x0000000403e67825 */ /* 0x040fe400078e0218 */
[----:B------:R-:W-:Y:S02]  /*6fa0*/  STL.64 [R1+0x1250], R238 ;  /* 0x001250ee01007387 */ /* 0x000fe40000100a00 */
[----:B----4-:R-:W-:-:S02]  /*6fb0*/  IMAD.WIDE R240, R3, 0x4, R20 ;  /* 0x0000000403f07825 */ /* 0x010fc400078e0214 */
[----:B------:R-:W-:Y:S02]  /*6fc0*/  LDGSTS.E [R17+0x8000], desc[UR48][R224.64], !P6 ;  /* 0x08000000e0117fae */ /* 0x000fe4000f121870 */
[----:B------:R-:W-:Y:S01]  /*6fd0*/  IMAD.WIDE R242, R3, 0x4, R22 ;  /* 0x0000000403f27825 */ /* 0x000fe200078e0216 */
[----:B--2---:R-:W-:Y:S01]  /*6fe0*/  IADD3 R3, R11, -0x15, RZ ;  /* 0xffffffeb0b037810 */ /* 0x004fe20007ffe0ff */
[----:B------:R-:W-:Y:S01]  /*6ff0*/  STL.64 [R1+0x1258], R236 ;  /* 0x001258ec01007387 */ /* 0x000fe20000100a00 */
[----:B------:R-:W2:Y:S03]  /*7000*/  LDC R11, c[0x0][0x230] ;  /* 0x00008c00ff0b7b82 */ /* 0x000ea60000000800 */
[----:B------:R-:W-:Y:S01]  /*7010*/  LDGSTS.E [R17+0xc000], desc[UR48][R226.64], !P6 ;  /* 0x0c000000e2117fae */ /* 0x000fe2000f121870 */
[----:B------:R-:W-:Y:S01]  /*7020*/  ISETP.GE.U32.AND P6, PT, R4, 0x7fffff8d, PT ;  /* 0x7fffff8d0400780c */ /* 0x000fe20003fc6070 */
[----:B------:R-:W-:-:S02]  /*7030*/  IMAD R4, R2, 0x12, RZ ;  /* 0x0000001202047824 */ /* 0x000fc400078e02ff */
[----:B------:R-:W-:Y:S04]  /*7040*/  STL.64 [R1+0x1260], R234 ;  /* 0x001260ea01007387 */ /* 0x000fe80000100a00 */
[----:B------:R3:W-:Y:S04]  /*7050*/  STL.64 [R1+0x1268], R60 ;  /* 0x0012683c01007387 */ /* 0x0007e80000100a00 */
[----:B------:R4:W-:Y:S04]  /*7060*/  STL.64 [R1+0x1270], R62 ;  /* 0x0012703e01007387 */ /* 0x0009e80000100a00 */
[----:B------:R-:W-:Y:S04]  /*7070*/  LDGSTS.E [R17+0x4], desc[UR48][R228.64], !P4 ;  /* 0x00004000e4117fae */ /* 0x000fe8000e121870 */
[----:B------:R1:W-:Y:S01]  /*7080*/  STL.64 [R1+0x1278], R64 ;  /* 0x0012784001007387 */ /* 0x0003e20000100a00 */
[----:B---3--:R-:W-:-:S03]  /*7090*/  IMAD.WIDE R60, R4, 0x4, R22 ;  /* 0x00000004043c7825 */ /* 0x008fc600078e0216 */
[----:B------:R-:W-:Y:S01]  /*70a0*/  LDGSTS.E [R17+0x4004], desc[UR48][R230.64], !P4 ;  /* 0x04004000e6117fae */ /* 0x000fe2000e121870 */
[----:B----4-:R-:W-:-:S03]  /*70b0*/  IMAD.WIDE R62, R4, 0x4, R20 ;  /* 0x00000004043e7825 */ /* 0x010fc600078e0214 */
[----:B------:R3:W-:Y:S04]  /*70c0*/  STL.64 [R1+0x1280], R66 ;  /* 0x0012804201007387 */ /* 0x0007e80000100a00 */
[----:B------:R-:W-:Y:S01]  /*70d0*/  LDGSTS.E [R17+0x8004], desc[UR48][R240.64], !P4 ;  /* 0x08004000f0117fae */ /* 0x000fe2000e121870 */
[----:B-1----:R-:W-:-:S03]  /*70e0*/  IMAD.WIDE R64, R4, 0x4, R24 ;  /* 0x0000000404407825 */ /* 0x002fc600078e0218 */
[----:B------:R-:W-:Y:S01]  /*70f0*/  LDGSTS.E [R17+0xc004], desc[UR48][R242.64], !P4 ;  /* 0x0c004000f2117fae */ /* 0x000fe2000e121870 */
[----:B------:R-:W-:Y:S01]  /*7100*/  ISETP.GE.U32.AND P4, PT, R3, 0x7fffffac, PT ;  /* 0x7fffffac0300780c */ /* 0x000fe20003f86070 */
[----:B------:R-:W-:Y:S02]  /*7110*/  IMAD R3, R2, 0x13, RZ ;  /* 0x0000001302037824 */ /* 0x000fe400078e02ff */
[--C-:B---3--:R-:W-:Y:S01]  /*7120*/  IMAD.WIDE R66, R4, 0x4, R58.reuse ;  /* 0x0000000404427825 */ /* 0x108fe200078e023a */
[----:B------:R-:W-:Y:S03]  /*7130*/  STL.64 [R1+0x98], R240 ;  /* 0x000098f001007387 */ /* 0x000fe60000100a00 */
[----:B------:R-:W-:Y:S01]  /*7140*/  VIADD R4, R5, 0xffffffea ;  /* 0xffffffea05047836 */ /* 0x000fe20000000000 */
[----:B------:R-:W-:Y:S01]  /*7150*/  STL.64 [R1+0xa0], R242 ;  /* 0x0000a0f201007387 */ /* 0x000fe20000100a00 */
[----:B------:R-:W1:Y:S03]  /*7160*/  LDC R5, c[0x0][0x230] ;  /* 0x00008c00ff057b82 */ /* 0x000e660000000800 */
[----:B------:R3:W-:Y:S04]  /*7170*/  STL.64 [R1+0xa8], R66 ;  /* 0x0000a84201007387 */ /* 0x0007e80000100a00 */
[----:B------:R3:W-:Y:S04]  /*7180*/  LDGSTS.E [R17+0x8], desc[UR48][R66.64], !P5 ;  /* 0x0000800042117fae */ /* 0x0007e8000e921870 */
[----:B------:R4:W-:Y:S04]  /*7190*/  STL.64 [R1+0xb0], R64 ;  /* 0x0000b04001007387 */ /* 0x0009e80000100a00 */
[----:B------:R4:W-:Y:S01]  /*71a0*/  LDGSTS.E [R17+0x4008], desc[UR48][R64.64], !P5 ;  /* 0x0400800040117fae */ /* 0x0009e2000e921870 */
[----:B---3--:R-:W-:-:S03]  /*71b0*/  IMAD.WIDE R66, R3, 0x4, R58 ;  /* 0x0000000403427825 */ /* 0x008fc600078e023a */
[----:B------:R3:W-:Y:S04]  /*71c0*/  STL.64 [R1+0xb8], R62 ;  /* 0x0000b83e01007387 */ /* 0x0007e80000100a00 */
[----:B------:R3:W-:Y:S01]  /*71d0*/  LDGSTS.E [R17+0x8008], desc[UR48][R62.64], !P5 ;  /* 0x080080003e117fae */ /* 0x0007e2000e921870 */
[----:B----4-:R-:W-:-:S03]  /*71e0*/  IMAD.WIDE R64, R3, 0x4, R24 ;  /* 0x0000000403407825 */ /* 0x010fc600078e0218 */
[----:B------:R4:W-:Y:S04]  /*71f0*/  STL.64 [R1+0xc0], R60 ;  /* 0x0000c03c01007387 */ /* 0x0009e80000100a00 */
[----:B------:R4:W-:Y:S01]  /*7200*/  LDGSTS.E [R17+0xc008], desc[UR48][R60.64], !P5 ;  /* 0x0c0080003c117fae */ /* 0x0009e2000e921870 */
[----:B------:R-:W-:Y:S01]  /*7210*/  ISETP.GE.U32.AND P5, PT, R4, 0x7fffffab, PT ;  /* 0x7fffffab0400780c */ /* 0x000fe20003fa6070 */
[----:B------:R-:W-:Y:S02]  /*7220*/  IMAD R4, R2, 0x30, RZ ;  /* 0x0000003002047824 */ /* 0x000fe400078e02ff */
[C---:B---3--:R-:W-:Y:S01]  /*7230*/  IMAD.WIDE R62, R3.reuse, 0x4, R20 ;  /* 0x00000004033e7825 */ /* 0x048fe200078e0214 */
[----:B------:R3:W-:Y:S04]  /*7240*/  STL.64 [R1+0xc8], R66 ;  /* 0x0000c84201007387 */ /* 0x0007e80000100a00 */
[----:B------:R3:W-:Y:S01]  /*7250*/  LDGSTS.E [R17+0xc], desc[UR48][R66.64], !P1 ;  /* 0x0000c00042117fae */ /* 0x0007e2000c921870 */
[----:B----4-:R-:W-:Y:S01]  /*7260*/  IMAD.WIDE R60, R3, 0x4, R22 ;  /* 0x00000004033c7825 */ /* 0x010fe200078e0216 */
[----:B------:R-:W-:-:S02]  /*7270*/  IADD3 R3, R13, -0x17, RZ ;  /* 0xffffffe90d037810 */ /* 0x000fc40007ffe0ff */
[----:B------:R4:W-:Y:S01]  /*7280*/  STL.64 [R1+0xd0], R64 ;  /* 0x0000d04001007387 */ /* 0x0009e20000100a00 */
[----:B------:R-:W1:Y:S03]  /*7290*/  LDC R13, c[0x0][0x230] ;  /* 0x00008c00ff0d7b82 */ /* 0x000e660000000800 */
[----:B------:R4:W-:Y:S01]  /*72a0*/  LDGSTS.E [R17+0x400c], desc[UR48][R64.64], !P1 ;  /* 0x0400c00040117fae */ /* 0x0009e2000c921870 */
[----:B---3--:R-:W-:-:S03]  /*72b0*/  IMAD.WIDE R66, R4, 0x4, R58 ;  /* 0x0000000404427825 */ /* 0x008fc600078e023a */
[----:B------:R3:W-:Y:S04]  /*72c0*/  STL.64 [R1+0xd8], R62 ;  /* 0x0000d83e01007387 */ /* 0x0007e80000100a00 */
[----:B------:R3:W-:Y:S04]  /*72d0*/  LDGSTS.E [R17+0x800c], desc[UR48][R62.64], !P1 ;  /* 0x0800c0003e117fae */ /* 0x0007e8000c921870 */
[----:B------:R2:W-:Y:S01]  /*72e0*/  STL.64 [R1+0xe0], R60 ;  /* 0x0000e03c01007387 */ /* 0x0005e20000100a00 */
[----:B----4-:R-:W-:-:S03]  /*72f0*/  IMAD.WIDE R64, R4, 0x4, R24 ;  /* 0x0000000404407825 */ /* 0x010fc600078e0218 */
[----:B------:R2:W-:Y:S01]  /*7300*/  LDGSTS.E [R17+0xc00c], desc[UR48][R60.64], !P1 ;  /* 0x0c00c0003c117fae */ /* 0x0005e2000c921870 */
[----:B------:R-:W-:Y:S01]  /*7310*/  ISETP.GE.U32.AND P1, PT, R3, 0x7fffffaa, PT ;  /* 0x7fffffaa0300780c */ /* 0x000fe20003f26070 */
[----:B------:R-:W-:Y:S02]  /*7320*/  IMAD R3, R2, 0x31, RZ ;  /* 0x0000003102037824 */ /* 0x000fe400078e02ff */
[C---:B---3--:R-:W-:Y:S01]  /*7330*/  IMAD.WIDE R62, R4.reuse, 0x4, R20 ;  /* 0x00000004043e7825 */ /* 0x048fe200078e0214 */
[----:B------:R3:W-:Y:S04]  /*7340*/  STL.64 [R1+0xe8], R66 ;  /* 0x0000e84201007387 */ /* 0x0007e80000100a00 */
[----:B------:R3:W-:Y:S01]  /*7350*/  LDGSTS.E [R17+0x10000], desc[UR48][R66.64], !P3 ;  /* 0x1000000042117fae */ /* 0x0007e2000d921870 */
[----:B--2---:R-:W-:-:S03]  /*7360*/  IMAD.WIDE R60, R4, 0x4, R22 ;  /* 0x00000004043c7825 */ /* 0x004fc600078e0216 */
[----:B------:R2:W-:Y:S01]  /*7370*/  STL.64 [R1+0xf0], R64 ;  /* 0x0000f04001007387 */ /* 0x0005e20000100a00 */
[----:B------:R-:W-:-:S03]  /*7380*/  VIADD R4, R11, 0xffffffe8 ;  /* 0xffffffe80b047836 */ /* 0x000fc60000000000 */
[----:B------:R2:W-:Y:S01]  /*7390*/  LDGSTS.E [R17+0x14000], desc[UR48][R64.64], !P3 ;  /* 0x1400000040117fae */ /* 0x0005e2000d921870 */
[----:B------:R-:W4:Y:S01]  /*73a0*/  LDC R11, c[0x0][0x230] ;  /* 0x00008c00ff0b7b82 */ /* 0x000f220000000800 */
[C---:B---3--:R-:W-:Y:S02]  /*73b0*/  IMAD.WIDE R66, R3.reuse, 0x4, R58 ;  /* 0x0000000403427825 */ /* 0x048fe400078e023a */
[----:B------:R3:W-:Y:S04]  /*73c0*/  STL.64 [R1+0xf8], R62 ;  /* 0x0000f83e01007387 */ /* 0x0007e80000100a00 */
[----:B------:R3:W-:Y:S01]  /*73d0*/  LDGSTS.E [R17+0x18000], desc[UR48][R62.64], !P3 ;  /* 0x180000003e117fae */ /* 0x0007e2000d921870 */
[----:B--2---:R-:W-:-:S03]  /*73e0*/  IMAD.WIDE R64, R3, 0x4, R24 ;  /* 0x0000000403407825 */ /* 0x004fc600078e0218 */
[----:B------:R2:W-:Y:S04]  /*73f0*/  STL.64 [R1+0x100], R60 ;  /* 0x0001003c01007387 */ /* 0x0005e80000100a00 */
[----:B------:R2:W-:Y:S01]  /*7400*/  LDGSTS.E [R17+0x1c000], desc[UR48][R60.64], !P3 ;  /* 0x1c0000003c117fae */ /* 0x0005e2000d921870 */
[----:B------:R-:W-:Y:S01]  /*7410*/  ISETP.GE.U32.AND P3, PT, R4, 0x7fffffa9, PT ;  /* 0x7fffffa90400780c */ /* 0x000fe20003f66070 */
[----:B------:R-:W-:Y:S02]  /*7420*/  IMAD R4, R2, 0x32, RZ ;  /* 0x0000003202047824 */ /* 0x000fe400078e02ff */
[C---:B---3--:R-:W-:Y:S01]  /*7430*/  IMAD.WIDE R62, R3.reuse, 0x4, R20 ;  /* 0x00000004033e7825 */ /* 0x048fe200078e0214 */
[----:B------:R3:W-:Y:S04]  /*7440*/  LDGSTS.E [R17+0x10004], desc[UR48][R66.64], !P0 ;  /* 0x1000400042117fae */ /* 0x0007e8000c121870 */
[----:B------:R3:W-:Y:S01]  /*7450*/  LDGSTS.E [R17+0x14004], desc[UR48][R64.64], !P0 ;  /* 0x1400400040117fae */ /* 0x0007e2000c121870 */
[----:B--2---:R-:W-:Y:S01]  /*7460*/  IMAD.WIDE R60, R3, 0x4, R22 ;  /* 0x00000004033c7825 */ /* 0x004fe200078e0216 */
[----:B-1----:R-:W-:-:S02]  /*7470*/  IADD3 R3, R5, -0x35, RZ ;  /* 0xffffffcb05037810 */ /* 0x002fc40007ffe0ff */
[----:B------:R3:W-:Y:S01]  /*7480*/  STL.64 [R1+0x108], R66 ;  /* 0x0001084201007387 */ /* 0x0007e20000100a00 */
[----:B------:R-:W1:Y:S03]  /*7490*/  LDC R5, c[0x0][0x230] ;  /* 0x00008c00ff057b82 */ /* 0x000e660000000800 */
[----:B------:R2:W-:Y:S04]  /*74a0*/  LDGSTS.E [R17+0x18004], desc[UR48][R62.64], !P0 ;  /* 0x180040003e117fae */ /* 0x0005e8000c121870 */
[----:B------:R4:W-:Y:S04]  /*74b0*/  STL.64 [R1+0x110], R64 ;  /* 0x0001104001007387 */ /* 0x0009e80000100a00 */
[----:B------:R2:W-:Y:S01]  /*74c0*/  LDGSTS.E [R17+0x1c004], desc[UR48][R60.64], !P0 ;  /* 0x1c0040003c117fae */ /* 0x0005e2000c121870 */
[----:B---3--:R-:W-:Y:S01]  /*74d0*/  IMAD.WIDE R66, R4, 0x4, R58 ;  /* 0x0000000404427825 */ /* 0x008fe200078e023a */
[----:B------:R-:W-:-:S02]  /*74e0*/  ISETP.GE.U32.AND P0, PT, R3, 0x7fffff8c, PT ;  /* 0x7fffff8c0300780c */ /* 0x000fc40003f06070 */
[----:B------:R2:W-:Y:S01]  /*74f0*/  STL.64 [R1+0x118], R62 ;  /* 0x0001183e01007387 */ /* 0x0005e20000100a00 */
[----:B------:R-:W-:Y:S02]  /*7500*/  IMAD R3, R2, 0x33, RZ ;  /* 0x0000003302037824 */ /* 0x000fe400078e02ff */
[C---:B----4-:R-:W-:Y:S01]  /*7510*/  IMAD.WIDE R64, R4.reuse, 0x4, R24 ;  /* 0x0000000404407825 */ /* 0x050fe200078e0218 */
[----:B------:R3:W-:Y:S04]  /*7520*/  STL.64 [R1+0x120], R60 ;  /* 0x0001203c01007387 */ /* 0x0007e80000100a00 */
[----:B------:R4:W-:Y:S01]  /*7530*/  STL.64 [R1+0x128], R66 ;  /* 0x0001284201007387 */ /* 0x0009e20000100a00 */
[----:B--2---:R-:W-:-:S03]  /*7540*/  IMAD.WIDE R62, R4, 0x4, R20 ;  /* 0x00000004043e7825 */ /* 0x004fc600078e0214 */
[----:B------:R4:W-:Y:S01]  /*7550*/  LDGSTS.E [R17+0x10008], desc[UR48][R66.64], !P2 ;  /* 0x1000800042117fae */ /* 0x0009e2000d121870 */
[----:B---3--:R-:W-:-:S03]  /*7560*/  IMAD.WIDE R60, R4, 0x4, R22 ;  /* 0x00000004043c7825 */ /* 0x008fc600078e0216 */
[----:B------:R2:W-:Y:S01]  /*7570*/  STL.64 [R1+0x130], R64 ;  /* 0x0001304001007387 */ /* 0x0005e20000100a00 */
[----:B------:R-:W-:-:S03]  /*7580*/  VIADD R4, R13, 0xffffffca ;  /* 0xffffffca0d047836 */ /* 0x000fc60000000000 */
[----:B------:R2:W-:Y:S01]  /*7590*/  LDGSTS.E [R17+0x14008], desc[UR48][R64.64], !P2 ;  /* 0x1400800040117fae */ /* 0x0005e2000d121870 */
[----:B------:R-:W3:Y:S01]  /*75a0*/  LDC R13, c[0x0][0x230] ;  /* 0x00008c00ff0d7b82 */ /* 0x000ee20000000800 */
[C---:B----4-:R-:W-:Y:S02]  /*75b0*/  IMAD.WIDE R66, R3.reuse, 0x4, R58 ;  /* 0x0000000403427825 */ /* 0x050fe400078e023a */
[----:B------:R4:W-:Y:S04]  /*75c0*/  STL.64 [R1+0x138], R62 ;  /* 0x0001383e01007387 */ /* 0x0009e80000100a00 */
[----:B------:R4:W-:Y:S01]  /*75d0*/  LDGSTS.E [R17+0x18008], desc[UR48][R62.64], !P2 ;  /* 0x180080003e117fae */ /* 0x0009e2000d121870 */
[----:B--2---:R-:W-:-:S03]  /*75e0*/  IMAD.WIDE R64, R3, 0x4, R24 ;  /* 0x0000000403407825 */ /* 0x004fc600078e0218 */
[----:B------:R2:W-:Y:S04]  /*75f0*/  STL.64 [R1+0x140], R60 ;  /* 0x0001403c01007387 */ /* 0x0005e80000100a00 */
[----:B------:R2:W-:Y:S01]  /*7600*/  LDGSTS.E [R17+0x1c008], desc[UR48][R60.64], !P2 ;  /* 0x1c0080003c117fae */ /* 0x0005e2000d121870 */
[----:B------:R-:W-:Y:S01]  /*7610*/  ISETP.GE.U32.AND P2, PT, R4, 0x7fffff8b, PT ;  /* 0x7fffff8b0400780c */ /* 0x000fe20003f46070 */
[----:B------:R-:W-:Y:S02]  /*7620*/  IMAD R4, R2, 0x15, RZ ;  /* 0x0000001502047824 */ /* 0x000fe400078e02ff */
[C---:B----4-:R-:W-:Y:S01]  /*7630*/  IMAD.WIDE R62, R3.reuse, 0x4, R20 ;  /* 0x00000004033e7825 */ /* 0x050fe200078e0214 */
[----:B------:R4:W-:Y:S04]  /*7640*/  LDGSTS.E [R17+0x1000c], desc[UR48][R66.64], !P6 ;  /* 0x1000c00042117fae */ /* 0x0009e8000f121870 */
[----:B------:R1:W-:Y:S01]  /*7650*/  LDGSTS.E [R17+0x1400c], desc[UR48][R64.64], !P6 ;  /* 0x1400c00040117fae */ /* 0x0003e2000f121870 */
[----:B--2---:R-:W-:Y:S01]  /*7660*/  IMAD.WIDE R60, R3, 0x4, R22 ;  /* 0x00000004033c7825 */ /* 0x004fe200078e0216 */
[----:B------:R-:W-:-:S02]  /*7670*/  IADD3 R3, R11, -0x37, RZ ;  /* 0xffffffc90b037810 */ /* 0x000fc40007ffe0ff */
[----:B------:R2:W-:Y:S01]  /*7680*/  LDGSTS.E [R17+0x1800c], desc[UR48][R62.64], !P6 ;  /* 0x1800c0003e117fae */ /* 0x0005e2000f121870 */
[----:B------:R-:W3:Y:S03]  /*7690*/  LDC R11, c[0x0][0x230] ;  /* 0x00008c00ff0b7b82 */ /* 0x000ee60000000800 */
[----:B------:R2:W-:Y:S01]  /*76a0*/  LDGSTS.E [R17+0x1c00c], desc[UR48][R60.64], !P6 ;  /* 0x1c00c0003c117fae */ /* 0x0005e2000f121870 */
[----:B------:R-:W-:Y:S01]  /*76b0*/  ISETP.GE.U32.AND P6, PT, R3, 0x7fffff8a, PT ;  /* 0x7fffff8a0300780c */ /* 0x000fe20003fc6070 */
[----:B------:R-:W-:Y:S02]  /*76c0*/  IMAD R3, R2, 0x14, RZ ;  /* 0x0000001402037824 */ /* 0x000fe400078e02ff */
[----:B------:R4:W-:Y:S04]  /*76d0*/  STL.64 [R1+0x148], R66 ;  /* 0x0001484201007387 */ /* 0x0009e80000100a00 */
[----:B------:R1:W-:Y:S04]  /*76e0*/  STL.64 [R1+0x150], R64 ;  /* 0x0001504001007387 */ /* 0x0003e80000100a00 */
[----:B------:R2:W-:Y:S01]  /*76f0*/  STL.64 [R1+0x158], R62 ;  /* 0x0001583e01007387 */ /* 0x0005e20000100a00 */
[----:B----4-:R-:W-:-:S03]  /*7700*/  IMAD.WIDE R66, R3, 0x4, R58 ;  /* 0x0000000403427825 */ /* 0x010fc600078e023a */
[----:B------:R4:W-:Y:S01]  /*7710*/  STL.64 [R1+0x160], R60 ;  /* 0x0001603c01007387 */ /* 0x0009e20000100a00 */
[----:B-1----:R-:W-:-:S03]  /*7720*/  IMAD.WIDE R64, R3, 0x4, R24 ;  /* 0x0000000403407825 */ /* 0x002fc600078e0218 */
[----:B------:R1:W-:Y:S01]  /*7730*/  STL.64 [R1+0x168], R66 ;  /* 0x0001684201007387 */ /* 0x0003e20000100a00 */
[----:B--2---:R-:W-:-:S03]  /*7740*/  IMAD.WIDE R62, R3, 0x4, R20 ;  /* 0x00000004033e7825 */ /* 0x004fc600078e0214 */
[----:B------:R1:W-:Y:S01]  /*7750*/  LDGSTS.E [R16], desc[UR48][R66.64], !P4 ;  /* 0x0000000042107fae */ /* 0x0003e2000e121870 */
[----:B----4-:R-:W-:Y:S01]  /*7760*/  IMAD.WIDE R60, R3, 0x4, R22 ;  /* 0x00000004033c7825 */ /* 0x010fe200078e0216 */
[----:B------:R-:W-:Y:S02]  /*7770*/  IADD3 R3, R5, -0x38, RZ ;  /* 0xffffffc805037810 */ /* 0x000fe40007ffe0ff */
[----:B------:R2:W-:Y:S01]  /*7780*/  STL.64 [R1+0x170], R64 ;  /* 0x0001704001007387 */ /* 0x0005e20000100a00 */
[----:B------:R-:W4:Y:S03]  /*7790*/  LDC R5, c[0x0][0x230] ;  /* 0x00008c00ff057b82 */ /* 0x000f260000000800 */
[----:B------:R2:W-:Y:S01]  /*77a0*/  LDGSTS.E [R16+0x4000], desc[UR48][R64.64], !P4 ;  /* 0x0400000040107fae */ /* 0x0005e2000e121870 */
[----:B-1----:R-:W-:-:S03]  /*77b0*/  IMAD.WIDE R66, R4, 0x4, R58 ;  /* 0x0000000404427825 */ /* 0x002fc600078e023a */
[----:B------:R1:W-:Y:S04]  /*77c0*/  STL.64 [R1+0x178], R62 ;  /* 0x0001783e01007387 */ /* 0x0003e80000100a00 */
[----:B------:R1:W-:Y:S04]  /*77d0*/  LDGSTS.E [R16+0x8000], desc[UR48][R62.64], !P4 ;  /* 0x080000003e107fae */ /* 0x0003e8000e121870 */
[----:B------:R3:W-:Y:S01]  /*77e0*/  STL.64 [R1+0x180], R60 ;  /* 0x0001803c01007387 */ /* 0x0007e20000100a00 */
[----:B--2---:R-:W-:-:S03]  /*77f0*/  IMAD.WIDE R64, R4, 0x4, R24 ;  /* 0x0000000404407825 */ /* 0x004fc600078e0218 */
[----:B------:R3:W-:Y:S01]  /*7800*/  LDGSTS.E [R16+0xc000], desc[UR48][R60.64], !P4 ;  /* 0x0c0000003c107fae */ /* 0x0007e2000e121870 */
[----:B------:R-:W-:Y:S01]  /*7810*/  ISETP.GE.U32.AND P4, PT, R3, 0x7fffff89, PT ;  /* 0x7fffff890300780c */ /* 0x000fe20003f86070 */
[----:B------:R-:W-:Y:S02]  /*7820*/  IMAD R3, R2, 0x16, RZ ;  /* 0x0000001602037824 */ /* 0x000fe400078e02ff */
[C---:B-1----:R-:W-:Y:S01]  /*7830*/  IMAD.WIDE R62, R4.reuse, 0x4, R20 ;  /* 0x00000004043e7825 */ /* 0x042fe200078e0214 */
[----:B------:R1:W-:Y:S04]  /*7840*/  STL.64 [R1+0x188], R66 ;  /* 0x0001884201007387 */ /* 0x0003e80000100a00 */
[----:B------:R1:W-:Y:S01]  /*7850*/  LDGSTS.E [R16+0x4], desc[UR48][R66.64], !P5 ;  /* 0x0000400042107fae */ /* 0x0003e2000e921870 */
[----:B---3--:R-:W-:-:S03]  /*7860*/  IMAD.WIDE R60, R4, 0x4, R22 ;  /* 0x00000004043c7825 */ /* 0x008fc600078e0216 */
[----:B------:R2:W-:Y:S01]  /*7870*/  STL.64 [R1+0x190], R64 ;  /* 0x0001904001007387 */ /* 0x0005e20000100a00 */
[----:B------:R-:W-:-:S03]  /*7880*/  VIADD R4, R13, 0xffffffe7 ;  /* 0xffffffe70d047836 */ /* 0x000fc60000000000 */
[----:B------:R2:W-:Y:S01]  /*7890*/  LDGSTS.E [R16+0x4004], desc[UR48][R64.64], !P5 ;  /* 0x0400400040107fae */ /* 0x0005e2000e921870 */
[----:B------:R-:W3:Y:S03]  /*78a0*/  LDC R13, c[0x0][0x230] ;  /* 0x00008c00ff0d7b82 */ /* 0x000ee60000000800 */
[----:B------:R4:W-:Y:S01]  /*78b0*/  STL.64 [R1+0x198], R62 ;  /* 0x0001983e01007387 */ /* 0x0009e20000100a00 */
[----:B-1----:R-:W-:-:S03]  /*78c0*/  IMAD.WIDE R66, R3, 0x4, R58 ;  /* 0x0000000403427825 */ /* 0x002fc600078e023a */
[----:B------:R4:W-:Y:S04]  /*78d0*/  LDGSTS.E [R16+0x8004], desc[UR48][R62.64], !P5 ;  /* 0x080040003e107fae */ /* 0x0009e8000e921870 */
[----:B------:R1:W-:Y:S01]  /*78e0*/  STL.64 [R1+0x1a0], R60 ;  /* 0x0001a03c01007387 */ /* 0x0003e20000100a00 */
[----:B--2---:R-:W-:-:S03]  /*78f0*/  IMAD.WIDE R64, R3, 0x4, R24 ;  /* 0x0000000403407825 */ /* 0x004fc600078e0218 */
[----:B------:R1:W-:Y:S01]  /*7900*/  LDGSTS.E [R16+0xc004], desc[UR48][R60.64], !P5 ;  /* 0x0c0040003c107fae */ /* 0x0003e2000e921870 */
[----:B------:R-:W-:Y:S01]  /*7910*/  ISETP.GE.U32.AND P5, PT, R4, 0x7fffffa8, PT ;  /* 0x7fffffa80400780c */ /* 0x000fe20003fa6070 */
[----:B------:R-:W-:Y:S02]  /*7920*/  IMAD R4, R2, 0x17, RZ ;  /* 0x0000001702047824 */ /* 0x000fe400078e02ff */
[C---:B----4-:R-:W-:Y:S01]  /*7930*/  IMAD.WIDE R62, R3.reuse, 0x4, R20 ;  /* 0x00000004033e7825 */ /* 0x050fe200078e0214 */
[----:B------:R2:W-:Y:S04]  /*7940*/  STL.64 [R1+0x1a8], R66 ;  /* 0x0001a84201007387 */ /* 0x0005e80000100a00 */
[----:B------:R2:W-:Y:S01]  /*7950*/  LDGSTS.E [R16+0x8], desc[UR48][R66.64], !P1 ;  /* 0x0000800042107fae */ /* 0x0005e2000c921870 */
[----:B-1----:R-:W-:Y:S01]  /*7960*/  IMAD.WIDE R60, R3, 0x4, R22 ;  /* 0x00000004033c7825 */ /* 0x002fe200078e0216 */
[----:B------:R-:W-:-:S02]  /*7970*/  IADD3 R3, R11, -0x1a, RZ ;  /* 0xffffffe60b037810 */ /* 0x000fc40007ffe0ff */
[----:B------:R1:W-:Y:S01]  /*7980*/  STL.64 [R1+0x1b0], R64 ;  /* 0x0001b04001007387 */ /* 0x0003e20000100a00 */
[----:B------:R-:W4:Y:S03]  /*7990*/  LDC R11, c[0x0][0x230] ;  /* 0x00008c00ff0b7b82 */ /* 0x000f260000000800 */
[----:B------:R1:W-:Y:S01]  /*79a0*/  LDGSTS.E [R16+0x4008], desc[UR48][R64.64], !P1 ;  /* 0x0400800040107fae */ /* 0x0003e2000c921870 */
[----:B--2---:R-:W-:-:S03]  /*79b0*/  IMAD.WIDE R66, R4, 0x4, R58 ;  /* 0x0000000404427825 */ /* 0x004fc600078e023a */
[----:B------:R2:W-:Y:S04]  /*79c0*/  STL.64 [R1+0x1b8], R62 ;  /* 0x0001b83e01007387 */ /* 0x0005e80000100a00 */
[----:B------:R2:W-:Y:S01]  /*79d0*/  LDGSTS.E [R16+0x8008], desc[UR48][R62.64], !P1 ;  /* 0x080080003e107fae */ /* 0x0005e2000c921870 */
[----:B-1----:R-:W-:-:S03]  /*79e0*/  IMAD.WIDE R64, R4, 0x4, R24 ;  /* 0x0000000404407825 */ /* 0x002fc600078e0218 */
[----:B------:R1:W-:Y:S04]  /*79f0*/  STL.64 [R1+0x1c0], R60 ;  /* 0x0001c03c01007387 */ /* 0x0003e80000100a00 */
[----:B------:R1:W-:Y:S01]  /*7a00*/  LDGSTS.E [R16+0xc008], desc[UR48][R60.64], !P1 ;  /* 0x0c0080003c107fae */ /* 0x0003e2000c921870 */
[----:B------:R-:W-:Y:S01]  /*7a10*/  ISETP.GE.U32.AND P1, PT, R3, 0x7fffffa7, PT ;  /* 0x7fffffa70300780c */ /* 0x000fe20003f26070 */
[----:B------:R-:W-:Y:S02]  /*7a20*/  IMAD R3, R2, 0x34, RZ ;  /* 0x0000003402037824 */ /* 0x000fe400078e02ff */
[C---:B--2---:R-:W-:Y:S01]  /*7a30*/  IMAD.WIDE R62, R4.reuse, 0x4, R20 ;  /* 0x00000004043e7825 */ /* 0x044fe200078e0214 */
[----:B------:R2:W-:Y:S04]  /*7a40*/  STL.64 [R1+0x1c8], R66 ;  /* 0x0001c84201007387 */ /* 0x0005e80000100a00 */
[----:B------:R2:W-:Y:S01]  /*7a50*/  LDGSTS.E [R16+0xc], desc[UR48][R66.64], !P3 ;  /* 0x0000c00042107fae */ /* 0x0005e2000d921870 */
[----:B-1----:R-:W-:-:S03]  /*7a60*/  IMAD.WIDE R60, R4, 0x4, R22 ;  /* 0x00000004043c7825 */ /* 0x002fc600078e0216 */
[----:B------:R1:W-:Y:S01]  /*7a70*/  STL.64 [R1+0x1d0], R64 ;  /* 0x0001d04001007387 */ /* 0x0003e20000100a00 */
[----:B------:R-:W-:-:S03]  /*7a80*/  VIADD R4, R5, 0xffffffe5 ;  /* 0xffffffe505047836 */ /* 0x000fc60000000000 */
[----:B------:R1:W-:Y:S01]  /*7a90*/  LDGSTS.E [R16+0x400c], desc[UR48][R64.64], !P3 ;  /* 0x0400c00040107fae */ /* 0x0003e2000d921870 */
[----:B------:R-:W4:Y:S03]  /*7aa0*/  LDC R5, c[0x0][0x230] ;  /* 0x00008c00ff057b82 */ /* 0x000f260000000800 */
[----:B------:R3:W-:Y:S01]  /*7ab0*/  STL.64 [R1+0x1d8], R62 ;  /* 0x0001d83e01007387 */ /* 0x0007e20000100a00 */
[----:B--2---:R-:W-:-:S03]  /*7ac0*/  IMAD.WIDE R66, R3, 0x4, R58 ;  /* 0x0000000403427825 */ /* 0x004fc600078e023a */
[----:B------:R3:W-:Y:S04]  /*7ad0*/  LDGSTS.E [R16+0x800c], desc[UR48][R62.64], !P3 ;  /* 0x0800c0003e107fae */ /* 0x0007e8000d921870 */
[----:B------:R2:W-:Y:S01]  /*7ae0*/  STL.64 [R1+0x1e0], R60 ;  /* 0x0001e03c01007387 */ /* 0x0005e20000100a00 */
[----:B-1----:R-:W-:-:S03]  /*7af0*/  IMAD.WIDE R64, R3, 0x4, R24 ;  /* 0x0000000403407825 */ /* 0x002fc600078e0218 */
[----:B------:R2:W-:Y:S01]  /*7b00*/  LDGSTS.E [R16+0xc00c], desc[UR48][R60.64], !P3 ;  /* 0x0c00c0003c107fae */ /* 0x0005e2000d921870 */
[----:B------:R-:W-:Y:S01]  /*7b10*/  ISETP.GE.U32.AND P3, PT, R4, 0x7fffffa6, PT ;  /* 0x7fffffa60400780c */ /* 0x000fe20003f66070 */
[----:B------:R-:W-:Y:S02]  /*7b20*/  IMAD R4, R2, 0x35, RZ ;  /* 0x0000003502047824 */ /* 0x000fe400078e02ff */
[C---:B---3--:R-:W-:Y:S01]  /*7b30*/  IMAD.WIDE R62, R3.reuse, 0x4, R20 ;  /* 0x00000004033e7825 */ /* 0x048fe200078e0214 */
[----:B------:R1:W-:Y:S04]  /*7b40*/  STL.64 [R1+0x1f8], R66 ;  /* 0x0001f84201007387 */ /* 0x0003e80000100a00 */
[----:B------:R1:W-:Y:S01]  /*7b50*/  LDGSTS.E [R16+0x10000], desc[UR48][R66.64], !P0 ;  /* 0x1000000042107fae */ /* 0x0003e2000c121870 */
[----:B--2---:R-:W-:Y:S01]  /*7b60*/  IMAD.WIDE R60, R3, 0x4, R22 ;  /* 0x00000004033c7825 */ /* 0x004fe200078e0216 */
[----:B------:R-:W-:-:S02]  /*7b70*/  IADD3 R3, R13, -0x1c, RZ ;  /* 0xffffffe40d037810 */ /* 0x000fc40007ffe0ff */
[----:B------:R2:W-:Y:S01]  /*7b80*/  STL.64 [R1+0x210], R64 ;  /* 0x0002104001007387 */ /* 0x0005e20000100a00 */
[----:B------:R-:W3:Y:S03]  /*7b90*/  LDC R13, c[0x0][0x230] ;  /* 0x00008c00ff0d7b82 */ /* 0x000ee60000000800 */
[----:B------:R2:W-:Y:S01]  /*7ba0*/  LDGSTS.E [R16+0x14000], desc[UR48][R64.64], !P0 ;  /* 0x1400000040107fae */ /* 0x0005e2000c121870 */
[----:B-1----:R-:W-:-:S03]  /*7bb0*/  IMAD.WIDE R66, R4, 0x4, R58 ;  /* 0x0000000404427825 */ /* 0x002fc600078e023a */
[----:B------:R1:W-:Y:S04]  /*7bc0*/  STL.64 [R1+0x228], R62 ;  /* 0x0002283e01007387 */ /* 0x0003e80000100a00 */
[----:B------:R1:W-:Y:S01]  /*7bd0*/  LDGSTS.E [R16+0x18000], desc[UR48][R62.64], !P0 ;  /* 0x180000003e107fae */ /* 0x0003e2000c121870 */
[----:B--2---:R-:W-:-:S03]  /*7be0*/  IMAD.WIDE R64, R4, 0x4, R24 ;  /* 0x0000000404407825 */ /* 0x004fc600078e0218 */
[----:B------:R2:W-:Y:S04]  /*7bf0*/  STL.64 [R1+0x250], R60 ;  /* 0x0002503c01007387 */ /* 0x0005e80000100a00 */
[----:B------:R2:W-:Y:S01]  /*7c00*/  LDGSTS.E [R16+0x1c000], desc[UR48][R60.64], !P0 ;  /* 0x1c0000003c107fae */ /* 0x0005e2000c121870 */
[----:B------:R-:W-:Y:S01]  /*7c10*/  ISETP.GE.U32.AND P0, PT, R3, 0x7fffffa5, PT ;  /* 0x7fffffa50300780c */ /* 0x000fe20003f06070 */
[----:B------:R-:W-:Y:S02]  /*7c20*/  IMAD R3, R2, 0x36, RZ ;  /* 0x0000003602037824 */ /* 0x000fe400078e02ff */
[C---:B-1----:R-:W-:Y:S01]  /*7c30*/  IMAD.WIDE R62, R4.reuse, 0x4, R20 ;  /* 0x00000004043e7825 */ /* 0x042fe200078e0214 */
[----:B------:R1:W-:Y:S04]  /*7c40*/  LDGSTS.E [R16+0x10004], desc[UR48][R66.64], !P2 ;  /* 0x1000400042107fae */ /* 0x0003e8000d121870 */
[----:B------:R3:W-:Y:S01]  /*7c50*/  LDGSTS.E [R16+0x14004], desc[UR48][R64.64], !P2 ;  /* 0x1400400040107fae */ /* 0x0007e2000d121870 */
[----:B--2---:R-:W-:-:S03]  /*7c60*/  IMAD.WIDE R60, R4, 0x4, R22 ;  /* 0x00000004043c7825 */ /* 0x004fc600078e0216 */
[----:B------:R1:W-:Y:S01]  /*7c70*/  STL.64 [R1+0x268], R66 ;  /* 0x0002684201007387 */ /* 0x0003e20000100a00 */
[----:B----4-:R-:W-:-:S03]  /*7c80*/  VIADD R4, R11, 0xffffffc7 ;  /* 0xffffffc70b047836 */ /* 0x010fc60000000000 */
[----:B------:R2:W-:Y:S01]  /*7c90*/  LDGSTS.E [R16+0x18004], desc[UR48][R62.64], !P2 ;  /* 0x180040003e107fae */ /* 0x0005e2000d121870 */
[----:B------:R-:W4:Y:S03]  /*7ca0*/  LDC R11, c[0x0][0x230] ;  /* 0x00008c00ff0b7b82 */ /* 0x000f260000000800 */
[----:B------:R3:W-:Y:S04]  /*7cb0*/  STL.64 [R1+0x280], R64 ;  /* 0x0002804001007387 */ /* 0x0007e80000100a00 */
[----:B------:R2:W-:Y:S01]  /*7cc0*/  LDGSTS.E [R16+0x1c004], desc[UR48][R60.64], !P2 ;  /* 0x1c0040003c107fae */ /* 0x0005e2000d121870 */
[----:B-1----:R-:W-:Y:S01]  /*7cd0*/  IMAD.WIDE R66, R3, 0x4, R58 ;  /* 0x0000000403427825 */ /* 0x002fe200078e023a */
[----:B------:R-:W-:-:S02]  /*7ce0*/  ISETP.GE.U32.AND P2, PT, R4, 0x7fffff88, PT ;  /* 0x7fffff880400780c */ /* 0x000fc40003f46070 */
[----:B------:R2:W-:Y:S01]  /*7cf0*/  STL.64 [R1+0x298], R62 ;  /* 0x0002983e01007387 */ /* 0x0005e20000100a00 */
[----:B------:R-:W-:Y:S02]  /*7d00*/  IMAD R4, R2, 0x37, RZ ;  /* 0x0000003702047824 */ /* 0x000fe400078e02ff */
[C---:B---3--:R-:W-:Y:S01]  /*7d10*/  IMAD.WIDE R64, R3.reuse, 0x4, R24 ;  /* 0x0000000403407825 */ /* 0x048fe200078e0218 */
[----:B------:R1:W-:Y:S04]  /*7d20*/  STL.64 [R1+0x2c0], R60 ;  /* 0x0002c03c01007387 */ /* 0x0003e80000100a00 */
[----:B------:R3:W-:Y:S01]  /*7d30*/  STL.64 [R1+0x2d8], R66 ;  /* 0x0002d84201007387 */ /* 0x0007e20000100a00 */
[----:B--2---:R-:W-:-:S03]  /*7d40*/  IMAD.WIDE R62, R3, 0x4, R20 ;  /* 0x00000004033e7825 */ /* 0x004fc600078e0214 */
[----:B------:R3:W-:Y:S01]  /*7d50*/  LDGSTS.E [R16+0x10008], desc[UR48][R66.64], !P6 ;  /* 0x1000800042107fae */ /* 0x0007e2000f121870 */
[----:B-1----:R-:W-:Y:S01]  /*7d60*/  IMAD.WIDE R60, R3, 0x4, R22 ;  /* 0x00000004033c7825 */ /* 0x002fe200078e0216 */
[----:B------:R-:W-:Y:S02]  /*7d70*/  IADD3 R3, R5, -0x3a, RZ ;  /* 0xffffffc605037810 */ /* 0x000fe40007ffe0ff */
[----:B------:R1:W-:Y:S01]  /*7d80*/  STL.64 [R1+0x2f0], R64 ;  /* 0x0002f04001007387 */ /* 0x0003e20000100a00 */
[----:B------:R-:W2:Y:S03]  /*7d90*/  LDC R5, c[0x0][0x230] ;  /* 0x00008c00ff057b82 */ /* 0x000ea60000000800 */
[----:B------:R1:W-:Y:S01]  /*7da0*/  LDGSTS.E [R16+0x14008], desc[UR48][R64.64], !P6 ;  /* 0x1400800040107fae */ /* 0x0003e2000f121870 */
[----:B---3--:R-:W-:-:S03]  /*7db0*/  IMAD.WIDE R66, R4, 0x4, R58 ;  /* 0x0000000404427825 */ /* 0x008fc600078e023a */
[----:B------:R3:W-:Y:S04]  /*7dc0*/  STL.64 [R1+0x308], R62 ;  /* 0x0003083e01007387 */ /* 0x0007e80000100a00 */
[----:B------:R3:W-:Y:S01]  /*7dd0*/  LDGSTS.E [R16+0x18008], desc[UR48][R62.64], !P6 ;  /* 0x180080003e107fae */ /* 0x0007e2000f121870 */
[----:B-1----:R-:W-:-:S03]  /*7de0*/  IMAD.WIDE R64, R4, 0x4, R24 ;  /* 0x0000000404407825 */ /* 0x002fc600078e0218 */
[----:B------:R1:W-:Y:S04]  /*7df0*/  STL.64 [R1+0x330], R60 ;  /* 0x0003303c01007387 */ /* 0x0003e80000100a00 */
[----:B------:R1:W-:Y:S01]  /*7e00*/  LDGSTS.E [R16+0x1c008], desc[UR48][R60.64], !P6 ;  /* 0x1c0080003c107fae */ /* 0x0003e2000f121870 */
[----:B------:R-:W-:Y:S01]  /*7e10*/  ISETP.GE.U32.AND P6, PT, R3, 0x7fffff87, PT ;  /* 0x7fffff870300780c */ /* 0x000fe20003fc6070 */
[----:B------:R-:W-:Y:S02]  /*7e20*/  VIADD R3, R13, 0xffffffc5 ;  /* 0xffffffc50d037836 */ /* 0x000fe40000000000 */
[C---:B---3--:R-:W-:Y:S01]  /*7e30*/  IMAD.WIDE R62, R4.reuse, 0x4, R20 ;  /* 0x00000004043e7825 */ /* 0x048fe200078e0214 */
[----:B------:R3:W-:Y:S01]  /*7e40*/  LDGSTS.E [R16+0x1000c], desc[UR48][R66.64], !P4 ;  /* 0x1000c00042107fae */ /* 0x0007e2000e121870 */
[----:B------:R-:W2:Y:S03]  /*7e50*/  LDC R13, c[0x0][0x230] ;  /* 0x00008c00ff0d7b82 */ /* 0x000ea60000000800 */
[----:B------:R4:W-:Y:S01]  /*7e60*/  LDGSTS.E [R16+0x1400c], desc[UR48][R64.64], !P4 ;  /* 0x1400c00040107fae */ /* 0x0009e2000e121870 */
[----:B-1----:R-:W-:-:S03]  /*7e70*/  IMAD.WIDE R60, R4, 0x4, R22 ;  /* 0x00000004043c7825 */ /* 0x002fc600078e0216 */
[----:B------:R1:W-:Y:S01]  /*7e80*/  LDGSTS.E [R16+0x1800c], desc[UR48][R62.64], !P4 ;  /* 0x1800c0003e107fae */ /* 0x0003e2000e121870 */
[----:B------:R-:W-:-:S03]  /*7e90*/  IMAD R4, R2, 0x19, RZ ;  /* 0x0000001902047824 */ /* 0x000fc600078e02ff */
[----:B------:R1:W-:Y:S01]  /*7ea0*/  LDGSTS.E [R16+0x1c00c], desc[UR48][R60.64], !P4 ;  /* 0x1c00c0003c107fae */ /* 0x0003e2000e121870 */
[----:B------:R-:W-:Y:S01]  /*7eb0*/  ISETP.GE.U32.AND P4, PT, R3, 0x7fffff86, PT ;  /* 0x7fffff860300780c */ /* 0x000fe20003f86070 */
[----:B------:R-:W-:Y:S02]  /*7ec0*/  IMAD R3, R2, 0x18, RZ ;  /* 0x0000001802037824 */ /* 0x000fe400078e02ff */
[----:B------:R3:W-:Y:S04]  /*7ed0*/  STL.64 [R1+0x348], R66 ;  /* 0x0003484201007387 */ /* 0x0007e80000100a00 */
[----:B------:R4:W-:Y:S04]  /*7ee0*/  STL.64 [R1+0x360], R64 ;  /* 0x0003604001007387 */ /* 0x0009e80000100a00 */
[----:B------:R1:W-:Y:S04]  /*7ef0*/  STL.64 [R1+0x378], R62 ;  /* 0x0003783e01007387 */ /* 0x0003e80000100a00 */
[----:B------:R1:W-:Y:S01]  /*7f00*/  STL.64 [R1+0x3a0], R60 ;  /* 0x0003a03c01007387 */ /* 0x0003e20000100a00 */
[----:B---3--:R-:W-:-:S04]  /*7f10*/  IMAD.WIDE R66, R3, 0x4, R58 ;  /* 0x0000000403427825 */ /* 0x008fc800078e023a */
[C---:B----4-:R-:W-:Y:S01]  /*7f20*/  IMAD.WIDE R64, R3.reuse, 0x4, R24 ;  /* 0x0000000403407825 */ /* 0x050fe200078e0218 */
[----:B------:R3:W-:Y:S03]  /*7f30*/  STL.64 [R1+0x3b8], R66 ;  /* 0x0003b84201007387 */ /* 0x0007e60000100a00 */
[C---:B-1----:R-:W-:Y:S01]  /*7f40*/  IMAD.WIDE R62, R3.reuse, 0x4, R20 ;  /* 0x00000004033e7825 */ /* 0x042fe200078e0214 */
[----:B------:R3:W-:Y:S03]  /*7f50*/  LDGSTS.E [R14], desc[UR48][R66.64], !P5 ;  /* 0x00000000420e7fae */ /* 0x0007e6000e921870 */
[----:B------:R-:W-:Y:S01]  /*7f60*/  IMAD.WIDE R60, R3, 0x4, R22 ;  /* 0x00000004033c7825 */ /* 0x000fe200078e0216 */
[----:B------:R1:W-:Y:S03]  /*7f70*/  STL.64 [R1+0x3d0], R64 ;  /* 0x0003d04001007387 */ /* 0x0003e60000100a00 */
[----:B------:R-:W-:Y:S01]  /*7f80*/  VIADD R3, R11, 0xffffffc4 ;  /* 0xffffffc40b037836 */ /* 0x000fe20000000000 */
[----:B------:R1:W-:Y:S01]  /*7f90*/  LDGSTS.E [R14+0x4000], desc[UR48][R64.64], !P5 ;  /* 0x04000000400e7fae */ /* 0x0003e2000e921870 */
[----:B------:R-:W4:Y:S01]  /*7fa0*/  LDC R11, c[0x0][0x230] ;  /* 0x00008c00ff0b7b82 */ /* 0x000f220000000800 */
[----:B---3--:R-:W-:-:S02]  /*7fb0*/  IMAD.WIDE R66, R4, 0x4, R58 ;  /* 0x0000000404427825 */ /* 0x008fc400078e023a */
[----:B------:R3:W-:Y:S04]  /*7fc0*/  STL.64 [R1+0x3e8], R62 ;  /* 0x0003e83e01007387 */ /* 0x0007e80000100a00 */
[----:B------:R3:W-:Y:S01]  /*7fd0*/  LDGSTS.E [R14+0x8000], desc[UR48][R62.64], !P5 ;  /* 0x080000003e0e7fae */ /* 0x0007e2000e921870 */
[----:B-1----:R-:W-:-:S03]  /*7fe0*/  IMAD.WIDE R64, R4, 0x4, R24 ;  /* 0x0000000404407825 */ /* 0x002fc600078e0218 */
[----:B------:R1:W-:Y:S04]  /*7ff0*/  STL.64 [R1+0x410], R60 ;  /* 0x0004103c01007387 */ /* 0x0003e80000100a00 */
[----:B------:R1:W-:Y:S01]  /*8000*/  LDGSTS.E [R14+0xc000], desc[UR48][R60.64], !P5 ;  /* 0x0c0000003c0e7fae */ /* 0x0003e2000e921870 */
[----:B------:R-:W-:Y:S01]  /*8010*/  ISETP.GE.U32.AND P5, PT, R3, 0x7fffff85, PT ;  /* 0x7fffff850300780c */ /* 0x000fe20003fa6070 */
[----:B------:R-:W-:Y:S02]  /*8020*/  IMAD R3, R2, 0x1a, RZ ;  /* 0x0000001a02037824 */ /* 0x000fe400078e02ff */
[C---:B---3--:R-:W-:Y:S01]  /*8030*/  IMAD.WIDE R62, R4.reuse, 0x4, R20 ;  /* 0x00000004043e7825 */ /* 0x048fe200078e0214 */
[----:B------:R3:W-:Y:S04]  /*8040*/  STL.64 [R1+0x428], R66 ;  /* 0x0004284201007387 */ /* 0x0007e80000100a00 */
[----:B------:R3:W-:Y:S01]  /*8050*/  LDGSTS.E [R14+0x4], desc[UR48][R66.64], !P1 ;  /* 0x00004000420e7fae */ /* 0x0007e2000c921870 */
[----:B-1----:R-:W-:Y:S01]  /*8060*/  IMAD.WIDE R60, R4, 0x4, R22 ;  /* 0x00000004043c7825 */ /* 0x002fe200078e0216 */
[----:B--2---:R-:W-:-:S02]  /*8070*/  IADD3 R4, R5, -0x1d, RZ ;  /* 0xffffffe305047810 */ /* 0x004fc40007ffe0ff */
[----:B------:R1:W-:Y:S01]  /*8080*/  STL.64 [R1+0x440], R64 ;  /* 0x0004404001007387 */ /* 0x0003e20000100a00 */
[----:B------:R-:W2:Y:S03]  /*8090*/  LDC R5, c[0x0][0x230] ;  /* 0x00008c00ff057b82 */ /* 0x000ea60000000800 */
[----:B------:R1:W-:Y:S01]  /*80a0*/  LDGSTS.E [R14+0x4004], desc[UR48][R64.64], !P1 ;  /* 0x04004000400e7fae */ /* 0x0003e2000c921870 */
[----:B---3--:R-:W-:-:S03]  /*80b0*/  IMAD.WIDE R66, R3, 0x4, R58 ;  /* 0x0000000403427825 */ /* 0x008fc600078e023a */
[----:B------:R3:W-:Y:S04]  /*80c0*/  STL.64 [R1+0x458], R62 ;  /* 0x0004583e01007387 */ /* 0x0007e80000100a00 */
        /* <DEDUP_REMOVED lines=9> */
[----:B----4-:R-:W-:-:S03]  /*8160*/  IMAD.WIDE R60, R3, 0x4, R22 ;  /* 0x00000004033c7825 */ /* 0x010fc600078e0216 */
[----:B------:R3:W-:Y:S01]  /*8170*/  STL.64 [R1+0x4b8], R64 ;  /* 0x0004b84001007387 */ /* 0x0007e20000100a00 */
[----:B------:R-:W-:-:S03]  /*8180*/  VIADD R3, R13, 0xffffffe2 ;  /* 0xffffffe20d037836 */ /* 0x000fc60000000000 */
[----:B------:R3:W-:Y:S01]  /*8190*/  LDGSTS.E [R14+0x4008], desc[UR48][R64.64], !P3 ;  /* 0x04008000400e7fae */ /* 0x0007e2000d921870 */
[----:B------:R-:W4:Y:S01]  /*81a0*/  LDC R13, c[0x0][0x230] ;  /* 0x00008c00ff0d7b82 */ /* 0x000f220000000800 */
[C---:B-1----:R-:W-:Y:S02]  /*81b0*/  IMAD.WIDE R66, R4.reuse, 0x4, R58 ;  /* 0x0000000404427825 */ /* 0x042fe400078e023a */
[----:B------:R1:W-:Y:S04]  /*81c0*/  STL.64 [R1+0x4c0], R62 ;  /* 0x0004c03e01007387 */ /* 0x0003e80000100a00 */
[----:B------:R1:W-:Y:S01]  /*81d0*/  LDGSTS.E [R14+0x8008], desc[UR48][R62.64], !P3 ;  /* 0x080080003e0e7fae */ /* 0x0003e2000d921870 */
[----:B---3--:R-:W-:-:S03]  /*81e0*/  IMAD.WIDE R64, R4, 0x4, R24 ;  /* 0x0000000404407825 */ /* 0x008fc600078e0218 */
[----:B------:R3:W-:Y:S04]  /*81f0*/  STL.64 [R1+0x4c8], R60 ;  /* 0x0004c83c01007387 */ /* 0x0007e80000100a00 */
[----:B------:R3:W-:Y:S01]  /*8200*/  LDGSTS.E [R14+0xc008], desc[UR48][R60.64], !P3 ;  /* 0x0c0080003c0e7fae */ /* 0x0007e2000d921870 */
[----:B------:R-:W-:Y:S01]  /*8210*/  ISETP.GE.U32.AND P3, PT, R3, 0x7fffffa3, PT ;  /* 0x7fffffa30300780c */ /* 0x000fe20003f66070 */
[----:B------:R-:W-:Y:S02]  /*8220*/  IMAD R3, R2, 0x38, RZ ;  /* 0x0000003802037824 */ /* 0x000fe400078e02ff */
[C---:B-1----:R-:W-:Y:S01]  /*8230*/  IMAD.WIDE R62, R4.reuse, 0x4, R20 ;  /* 0x00000004043e7825 */ /* 0x042fe200078e0214 */
[----:B------:R1:W-:Y:S04]  /*8240*/  LDGSTS.E [R14+0xc], desc[UR48][R66.64], !P0 ;  /* 0x0000c000420e7fae */ /* 0x0003e8000c121870 */
[----:B------:R2:W-:Y:S01]  /*8250*/  LDGSTS.E [R14+0x400c], desc[UR48][R64.64], !P0 ;  /* 0x0400c000400e7fae */ /* 0x0005e2000c121870 */
[----:B---3--:R-:W-:Y:S01]  /*8260*/  IMAD.WIDE R60, R4, 0x4, R22 ;  /* 0x00000004043c7825 */ /* 0x008fe200078e0216 */
[----:B------:R-:W-:-:S02]  /*8270*/  IADD3 R4, R11, -0x1f, RZ ;  /* 0xffffffe10b047810 */ /* 0x000fc40007ffe0ff */
[----:B------:R1:W-:Y:S01]  /*8280*/  STL.64 [R1+0x4d0], R66 ;  /* 0x0004d04201007387 */ /* 0x0003e20000100a00 */
[----:B------:R-:W3:Y:S03]  /*8290*/  LDC R11, c[0x0][0x230] ;  /* 0x00008c00ff0b7b82 */ /* 0x000ee60000000800 */
[----:B------:R4:W-:Y:S04]  /*82a0*/  LDGSTS.E [R14+0x800c], desc[UR48][R62.64], !P0 ;  /* 0x0800c0003e0e7fae */ /* 0x0009e8000c121870 */
[----:B------:R2:W-:Y:S04]  /*82b0*/  STL.64 [R1+0x4d8], R64 ;  /* 0x0004d84001007387 */ /* 0x0005e80000100a00 */
[----:B------:R4:W-:Y:S01]  /*82c0*/  LDGSTS.E [R14+0xc00c], desc[UR48][R60.64], !P0 ;  /* 0x0c00c0003c0e7fae */ /* 0x0009e2000c121870 */
[----:B-1----:R-:W-:Y:S01]  /*82d0*/  IMAD.WIDE R66, R3, 0x4, R58 ;  /* 0x0000000403427825 */ /* 0x002fe200078e023a */
[----:B------:R-:W-:-:S02]  /*82e0*/  ISETP.GE.U32.AND P0, PT, R4, 0x7fffffa2, PT ;  /* 0x7fffffa20400780c */ /* 0x000fc40003f06070 */
[----:B------:R4:W-:Y:S01]  /*82f0*/  STL.64 [R1+0x4e0], R62 ;  /* 0x0004e03e01007387 */ /* 0x0009e20000100a00 */
[----:B------:R-:W-:Y:S02]  /*8300*/  IMAD R4, R2, 0x39, RZ ;  /* 0x0000003902047824 */ /* 0x000fe400078e02ff */
[C---:B--2---:R-:W-:Y:S01]  /*8310*/  IMAD.WIDE R64, R3.reuse, 0x4, R24 ;  /* 0x0000000403407825 */ /* 0x044fe200078e0218 */
[----:B------:R1:W-:Y:S04]  /*8320*/  STL.64 [R1+0x4f0], R60 ;  /* 0x0004f03c01007387 */ /* 0x0003e80000100a00 */
[----:B------:R2:W-:Y:S01]  /*8330*/  STL.64 [R1+0x4f8], R66 ;  /* 0x0004f84201007387 */ /* 0x0005e20000100a00 */
[----:B----4-:R-:W-:-:S03]  /*8340*/  IMAD.WIDE R62, R3, 0x4, R20 ;  /* 0x00000004033e7825 */ /* 0x010fc600078e0214 */
[----:B------:R2:W-:Y:S01]  /*8350*/  LDGSTS.E [R14+0x10000], desc[UR48][R66.64], !P2 ;  /* 0x10000000420e7fae */ /* 0x0005e2000d121870 */
[----:B-1----:R-:W-:-:S03]  /*8360*/  IMAD.WIDE R60, R3, 0x4, R22 ;  /* 0x00000004033c7825 */ /* 0x002fc600078e0216 */
[----:B------:R1:W-:Y:S01]  /*8370*/  STL.64 [R1+0x500], R64 ;  /* 0x0005004001007387 */ /* 0x0003e20000100a00 */
[----:B------:R-:W-:-:S03]  /*8380*/  VIADD R3, R5, 0xffffffe0 ;  /* 0xffffffe005037836 */ /* 0x000fc60000000000 */
[----:B------:R1:W-:Y:S01]  /*8390*/  LDGSTS.E [R14+0x14000], desc[UR48][R64.64], !P2 ;  /* 0x14000000400e7fae */ /* 0x0003e2000d121870 */
[----:B------:R-:W4:Y:S01]  /*83a0*/  LDC R5, c[0x0][0x230] ;  /* 0x00008c00ff057b82 */ /* 0x000f220000000800 */
[C---:B--2---:R-:W-:Y:S02]  /*83b0*/  IMAD.WIDE R66, R4.reuse, 0x4, R58 ;  /* 0x0000000404427825 */ /* 0x044fe400078e023a */
[----:B------:R2:W-:Y:S04]  /*83c0*/  STL.64 [R1+0x508], R62 ;  /* 0x0005083e01007387 */ /* 0x0005e80000100a00 */
[----:B------:R2:W-:Y:S01]  /*83d0*/  LDGSTS.E [R14+0x18000], desc[UR48][R62.64], !P2 ;  /* 0x180000003e0e7fae */ /* 0x0005e2000d121870 */
[----:B-1----:R-:W-:-:S03]  /*83e0*/  IMAD.WIDE R64, R4, 0x4, R24 ;  /* 0x0000000404407825 */ /* 0x002fc600078e0218 */
[----:B------:R1:W-:Y:S04]  /*83f0*/  STL.64 [R1+0x518], R60 ;  /* 0x0005183c01007387 */ /* 0x0003e80000100a00 */
[----:B------:R1:W-:Y:S01]  /*8400*/  LDGSTS.E [R14+0x1c000], desc[UR48][R60.64], !P2 ;  /* 0x1c0000003c0e7fae */ /* 0x0003e2000d121870 */
[----:B------:R-:W-:Y:S01]  /*8410*/  ISETP.GE.U32.AND P2, PT, R3, 0x7fffffa1, PT ;  /* 0x7fffffa10300780c */ /* 0x000fe20003f46070 */
[----:B--2---:R-:W-:Y:S01]  /*8420*/  IMAD.WIDE R62, R4, 0x4, R20 ;  /* 0x00000004043e7825 */ /* 0x004fe200078e0214 */
[----:B------:R-:W-:Y:S01]  /*8430*/  IADD3 R3, R13, -0x3d, RZ ;  /* 0xffffffc30d037810 */ /* 0x000fe20007ffe0ff */
[----:B------:R2:W-:Y:S01]  /*8440*/  LDGSTS.E [R14+0x10004], desc[UR48][R66.64], !P6 ;  /* 0x10004000420e7fae */ /* 0x0005e2000f121870 */
[----:B------:R-:W-:Y:S01]  /*8450*/  LOP3.LUT R13, R0, 0x70, RZ, 0x3c, !PT ;  /* 0x00000070000d7812 */ /* 0x000fe200078e3cff */
[----:B------:R-:W-:-:S02]  /*8460*/  IMAD R0, R2, 0x1d, RZ ;  /* 0x0000001d02007824 */ /* 0x000fc400078e02ff */
[----:B------:R3:W-:Y:S02]  /*8470*/  LDGSTS.E [R14+0x14004], desc[UR48][R64.64], !P6 ;  /* 0x14004000400e7fae */ /* 0x0007e4000f121870 */
[----:B------:R-:W-:Y:S02]  /*8480*/  VIADD R13, R13, UR10 ;  /* 0x0000000a0d0d7c36 */ /* 0x000fe40008000000 */
[----:B-1----:R-:W-:Y:S01]  /*8490*/  IMAD.WIDE R60, R4, 0x4, R22 ;  /* 0x00000004043c7825 */ /* 0x002fe200078e0216 */
[----:B------:R1:W-:Y:S03]  /*84a0*/  LDGSTS.E [R14+0x18004], desc[UR48][R62.64], !P6 ;  /* 0x180040003e0e7fae */ /* 0x0003e6000f121870 */
[C---:B------:R-:W-:Y:S01]  /*84b0*/  IMAD R4, R2.reuse, 0x3b, RZ ;  /* 0x0000003b02047824 */ /* 0x040fe200078e02ff */
[----:B------:R4:W-:Y:S01]  /*84c0*/  LDGSTS.E [R14+0x1c004], desc[UR48][R60.64], !P6 ;  /* 0x1c0040003c0e7fae */ /* 0x0009e2000f121870 */
[----:B------:R-:W-:Y:S01]  /*84d0*/  ISETP.GE.U32.AND P6, PT, R3, 0x7fffff84, PT ;  /* 0x7fffff840300780c */ /* 0x000fe20003fc6070 */
[----:B------:R-:W-:-:S02]  /*84e0*/  IMAD R3, R2, 0x3a, RZ ;  /* 0x0000003a02037824 */ /* 0x000fc400078e02ff */
[----:B------:R2:W-:Y:S01]  /*84f0*/  STL.64 [R1+0x520], R66 ;  /* 0x0005204201007387 */ /* 0x0005e20000100a00 */
[----:B------:R-:W-:-:S03]  /*8500*/  IMAD.WIDE R238, R0, 0x4, R58 ;  /* 0x0000000400ee7825 */ /* 0x000fc600078e023a */
[----:B------:R3:W-:Y:S01]  /*8510*/  STL.64 [R1+0x530], R64 ;  /* 0x0005304001007387 */ /* 0x0007e20000100a00 */
[----:B------:R-:W-:-:S03]  /*8520*/  IMAD.WIDE R236, R0, 0x4, R24 ;  /* 0x0000000400ec7825 */ /* 0x000fc600078e0218 */
[----:B------:R1:W-:Y:S01]  /*8530*/  STL.64 [R1+0x538], R62 ;  /* 0x0005383e01007387 */ /* 0x0003e20000100a00 */
[----:B------:R-:W-:-:S03]  /*8540*/  IMAD.WIDE R234, R0, 0x4, R20 ;  /* 0x0000000400ea7825 */ /* 0x000fc600078e0214 */
[----:B------:R4:W-:Y:S01]  /*8550*/  STL.64 [R1+0x548], R60 ;  /* 0x0005483c01007387 */ /* 0x0009e20000100a00 */
[----:B--2---:R-:W-:-:S04]  /*8560*/  IMAD.WIDE R66, R3, 0x4, R58 ;  /* 0x0000000403427825 */ /* 0x004fc800078e023a */
[C---:B---3--:R-:W-:Y:S01]  /*8570*/  IMAD.WIDE R64, R3.reuse, 0x4, R24 ;  /* 0x0000000403407825 */ /* 0x048fe200078e0218 */
[----:B------:R2:W-:Y:S03]  /*8580*/  STL.64 [R1+0x550], R66 ;  /* 0x0005504201007387 */ /* 0x0005e60000100a00 */
[C---:B-1----:R-:W-:Y:S01]  /*8590*/  IMAD.WIDE R62, R3.reuse, 0x4, R20 ;  /* 0x00000004033e7825 */ /* 0x042fe200078e0214 */
[----:B------:R2:W-:Y:S03]  /*85a0*/  LDGSTS.E [R14+0x10008], desc[UR48][R66.64], !P4 ;  /* 0x10008000420e7fae */ /* 0x0005e6000e121870 */
[----:B----4-:R-:W-:Y:S01]  /*85b0*/  IMAD.WIDE R60, R3, 0x4, R22 ;  /* 0x00000004033c7825 */ /* 0x010fe200078e0216 */
[----:B------:R1:W-:Y:S03]  /*85c0*/  STL.64 [R1+0x560], R64 ;  /* 0x0005604001007387 */ /* 0x0003e60000100a00 */
[----:B------:R-:W-:Y:S01]  /*85d0*/  VIADD R3, R11, 0xffffffc2 ;  /* 0xffffffc20b037836 */ /* 0x000fe20000000000 */
[----:B------:R1:W-:Y:S01]  /*85e0*/  LDGSTS.E [R14+0x14008], desc[UR48][R64.64], !P4 ;  /* 0x14008000400e7fae */ /* 0x0003e2000e121870 */
[----:B------:R-:W3:Y:S01]  /*85f0*/  LDC R11, c[0x0][0x230] ;  /* 0x00008c00ff0b7b82 */ /* 0x000ee20000000800 */
[----:B--2---:R-:W-:-:S02]  /*8600*/  IMAD.WIDE R66, R4, 0x4, R58 ;  /* 0x0000000404427825 */ /* 0x004fc400078e023a */
[----:B------:R2:W-:Y:S04]  /*8610*/  STL.64 [R1+0x568], R62 ;  /* 0x0005683e01007387 */ /* 0x0005e80000100a00 */
[----:B------:R2:W-:Y:S01]  /*8620*/  LDGSTS.E [R14+0x18008], desc[UR48][R62.64], !P4 ;  /* 0x180080003e0e7fae */ /* 0x0005e2000e121870 */
[----:B-1----:R-:W-:-:S03]  /*8630*/  IMAD.WIDE R64, R4, 0x4, R24 ;  /* 0x0000000404407825 */ /* 0x002fc600078e0218 */
[----:B------:R1:W-:Y:S04]  /*8640*/  STL.64 [R1+0x578], R60 ;  /* 0x0005783c01007387 */ /* 0x0003e80000100a00 */
[----:B------:R1:W-:Y:S01]  /*8650*/  LDGSTS.E [R14+0x1c008], desc[UR48][R60.64], !P4 ;  /* 0x1c0080003c0e7fae */ /* 0x0003e2000e121870 */
[----:B------:R-:W-:Y:S02]  /*8660*/  ISETP.GE.U32.AND P4, PT, R3, 0x7fffff83, PT ;  /* 0x7fffff830300780c */ /* 0x000fe40003f86070 */
[----:B------:R-:W-:Y:S01]  /*8670*/  IADD3 R3, R5, -0x3f, RZ ;  /* 0xffffffc105037810 */ /* 0x000fe20007ffe0ff */
[C---:B--2---:R-:W-:Y:S01]  /*8680*/  IMAD.WIDE R62, R4.reuse, 0x4, R20 ;  /* 0x00000004043e7825 */ /* 0x044fe200078e0214 */
[----:B------:R2:W-:Y:S04]  /*8690*/  LDGSTS.E [R14+0x1000c], desc[UR48][R66.64], !P5 ;  /* 0x1000c000420e7fae */ /* 0x0005e8000e921870 */
[----:B------:R4:W-:Y:S01]  /*86a0*/  LDGSTS.E [R14+0x1400c], desc[UR48][R64.64], !P5 ;  /* 0x1400c000400e7fae */ /* 0x0009e2000e921870 */
[----:B-1----:R-:W-:-:S03]  /*86b0*/  IMAD.WIDE R60, R4, 0x4, R22 ;  /* 0x00000004043c7825 */ /* 0x002fc600078e0216 */
[----:B------:R1:W-:Y:S01]  /*86c0*/  LDGSTS.E [R14+0x1800c], desc[UR48][R62.64], !P5 ;  /* 0x1800c0003e0e7fae */ /* 0x0003e2000e921870 */
[----:B------:R-:W-:-:S03]  /*86d0*/  VIADD R4, R233, 0xffffffc0 ;  /* 0xffffffc0e9047836 */ /* 0x000fc60000000000 */
[----:B------:R3:W-:Y:S01]  /*86e0*/  LDGSTS.E [R14+0x1c00c], desc[UR48][R60.64], !P5 ;  /* 0x1c00c0003c0e7fae */ /* 0x0007e2000e921870 */
[----:B------:R-:W-:Y:S01]  /*86f0*/  ISETP.GE.U32.AND P5, PT, R3, 0x7fffff82, PT ;  /* 0x7fffff820300780c */ /* 0x000fe20003fa6070 */
[----:B------:R-:W-:Y:S01]  /*8700*/  IMAD R3, R2, 0x1c, RZ ;  /* 0x0000001c02037824 */ /* 0x000fe200078e02ff */
[----:B------:R-:W3:Y:S01]  /*8710*/  LDC R233, c[0x0][0x230] ;  /* 0x00008c00ffe97b82 */ /* 0x000ee20000000800 */
[----:B------:R2:W-:Y:S02]  /*8720*/  STL.64 [R1+0x580], R66 ;  /* 0x0005804201007387 */ /* 0x0005e40000100a00 */
[C---:B------:R-:W-:Y:S02]  /*8730*/  IMAD.WIDE R242, R3.reuse, 0x4, R58 ;  /* 0x0000000403f27825 */ /* 0x040fe400078e023a */
[----:B------:R4:W-:Y:S02]  /*8740*/  STL.64 [R1+0x588], R64 ;  /* 0x0005884001007387 */ /* 0x0009e40000100a00 */
[----:B------:R-:W-:-:S02]  /*8750*/  IMAD.WIDE R240, R3, 0x4, R22 ;  /* 0x0000000403f07825 */ /* 0x000fc400078e0216 */
[----:B------:R1:W-:Y:S04]  /*8760*/  STL.64 [R1+0x598], R62 ;  /* 0x0005983e01007387 */ /* 0x0003e80000100a00 */
[----:B------:R3:W-:Y:S01]  /*8770*/  STL.64 [R1+0x5a8], R60 ;  /* 0x0005a83c01007387 */ /* 0x0007e20000100a00 */
[----:B--2---:R-:W-:-:S03]  /*8780*/  IMAD.WIDE R66, R3, 0x4, R24 ;  /* 0x0000000403427825 */ /* 0x004fc600078e0218 */
[----:B------:R2:W-:Y:S01]  /*8790*/  STL.64 [R1+0x5b0], R242 ;  /* 0x0005b0f201007387 */ /* 0x0005e20000100a00 */
[----:B----4-:R-:W-:-:S03]  /*87a0*/  IMAD.WIDE R64, R3, 0x4, R20 ;  /* 0x0000000403407825 */ /* 0x010fc600078e0214 */
[----:B------:R2:W-:Y:S01]  /*87b0*/  LDGSTS.E [R13], desc[UR48][R242.64], !P1 ;  /* 0x00000000f20d7fae */ /* 0x0005e2000c921870 */
[----:B-1----:R-:W-:-:S03]  /*87c0*/  IMAD.WIDE R62, R0, 0x4, R22 ;  /* 0x00000004003e7825 */ /* 0x002fc600078e0216 */
[----:B------:R-:W-:Y:S01]  /*87d0*/  LDGSTS.E [R13+0x4000], desc[UR48][R66.64], !P1 ;  /* 0x04000000420d7fae */ /* 0x000fe2000c921870 */
[----:B---3--:R-:W-:Y:S01]  /*87e0*/  IADD3 R60, R252, 0x3f, RZ ;  /* 0x0000003ffc3c7810 */ /* 0x008fe20007ffe0ff */
[----:B------:R-:W-:Y:S01]  /*87f0*/  IMAD R5, R2, 0x1e, RZ ;  /* 0x0000001e02057824 */ /* 0x000fe200078e02ff */
[----:B------:R-:W1:Y:S01]  /*8800*/  LDC R252, c[0x0][0x230] ;  /* 0x00008c00fffc7b82 */ /* 0x000e620000000800 */
[----:B------:R-:W-:Y:S01]  /*8810*/  LDGSTS.E [R13+0x8000], desc[UR48][R64.64], !P1 ;  /* 0x08000000400d7fae */ /* 0x000fe2000c921870 */
[----:B--2---:R-:W2:Y:S03]  /*8820*/  S2R R243, SR_TID.X ;  /* 0x0000000000f37919 */ /* 0x004ea60000002100 */
[----:B------:R-:W-:Y:S04]  /*8830*/  LDGSTS.E [R13+0xc000], desc[UR48][R240.64], !P1 ;  /* 0x0c000000f00d7fae */ /* 0x000fe8000c921870 */
[----:B------:R3:W-:Y:S04]  /*8840*/  LDGSTS.E [R13+0x4], desc[UR48][R238.64], !P3 ;  /* 0x00004000ee0d7fae */ /* 0x0007e8000d921870 */
[----:B------:R4:W-:Y:S04]  /*8850*/  LDGSTS.E [R13+0x4004], desc[UR48][R236.64], !P3 ;  /* 0x04004000ec0d7fae */ /* 0x0009e8000d921870 */
[----:B------:R4:W-:Y:S04]  /*8860*/  LDGSTS.E [R13+0x8004], desc[UR48][R234.64], !P3 ;  /* 0x08004000ea0d7fae */ /* 0x0009e8000d921870 */
[----:B------:R4:W-:Y:S01]  /*8870*/  LDGSTS.E [R13+0xc004], desc[UR48][R62.64], !P3 ;  /* 0x0c0040003e0d7fae */ /* 0x0009e2000d921870 */
[----:B------:R-:W-:-:S03]  /*8880*/  ISETP.GT.AND P3, PT, R60, 0x3f, PT ;  /* 0x0000003f3c00780c */ /* 0x000fc60003f64270 */
[----:B------:R3:W-:Y:S01]  /*8890*/  STL.64 [R1+0x5c0], R238 ;  /* 0x0005c0ee01007387 */ /* 0x0007e20000100a00 */
[----:B--2---:R-:W-:-:S03]  /*88a0*/  LOP3.LUT R243, R243, 0x3f, RZ, 0xc0, !PT ;  /* 0x0000003ff3f37812 */ /* 0x004fc600078ec0ff */
[----:B------:R-:W-:Y:S01]  /*88b0*/  STL.64 [R1+0x5d0], R66 ;  /* 0x0005d04201007387 */ /* 0x000fe20000100a00 */
[----:B------:R-:W-:-:S03]  /*88c0*/  ISETP.GE.AND P1, PT, R243, R4, PT ;  /* 0x00000004f300720c */ /* 0x000fc60003f26270 */
[----:B------:R-:W-:Y:S01]  /*88d0*/  STL.64 [R1+0x5e0], R64 ;  /* 0x0005e04001007387 */ /* 0x000fe20000100a00 */
[----:B------:R-:W-:Y:S02]  /*88e0*/  SEL R0, RZ, 0x4, !P3 ;  /* 0x00000004ff007807 */ /* 0x000fe40005800000 */
[----:B------:R-:W-:Y:S01]  /*88f0*/  SEL R3, RZ, 0x4, P1 ;  /* 0x00000004ff037807 */ /* 0x000fe20000800000 */
[----:B------:R-:W-:Y:S01]  /*8900*/  STL.64 [R1+0x5f0], R240 ;  /* 0x0005f0f001007387 */ /* 0x000fe20000100a00 */
[----:B------:R-:W-:Y:S01]  /*8910*/  ISETP.GE.AND P1, PT, R243, UR4, PT ;  /* 0x00000004f3007c0c */ /* 0x000fe2000bf26270 */
[----:B---3--:R-:W-:Y:S01]  /*8920*/  IMAD.MOV.U32 R238, RZ, RZ, R34 ;  /* 0x000000ffffee7224 */ /* 0x008fe200078e0022 */
[----:B------:R-:W-:Y:S01]  /*8930*/  ISETP.GE.U32.AND P3, PT, R4, 0x7fffff81, PT ;  /* 0x7fffff810400780c */ /* 0x000fe20003f66070 */
[----:B------:R4:W-:Y:S01]  /*8940*/  STL.64 [R1+0x600], R236 ;  /* 0x000600ec01007387 */ /* 0x0009e20000100a00 */
[----:B------:R-:W-:Y:S01]  /*8950*/  SEL R4, R0, RZ, !P1 ;  /* 0x000000ff00047207 */ /* 0x000fe20004800000 */
[----:B------:R-:W-:Y:S01]  /*8960*/  IMAD.MOV.U32 R242, RZ, RZ, R54 ;  /* 0x000000fffff27224 */ /* 0x000fe200078e0036 */
[----:B------:R-:W-:Y:S01]  /*8970*/  ISETP.GT.AND P1, PT, R60, 0x7f, PT ;  /* 0x0000007f3c00780c */ /* 0x000fe20003f24270 */
[----:B------:R2:W-:Y:S01]  /*8980*/  STL.64 [R1+0x610], R234 ;  /* 0x000610ea01007387 */ /* 0x0005e20000100a00 */
[----:B------:R-:W-:Y:S01]  /*8990*/  IMAD.WIDE R60, R5, 0x4, R22 ;  /* 0x00000004053c7825 */ /* 0x000fe200078e0216 */
[----:B------:R-:W-:Y:S01]  /*89a0*/  MOV R239, R35 ;  /* 0x0000002300ef7202 */ /* 0x000fe20000000f00 */
[----:B------:R-:W-:Y:S01]  /*89b0*/  ULDC.64 UR4, c[0x0][0x238] ;  /* 0x00008e0000047ab9 */ /* 0x000fe20000000a00 */
[----:B------:R3:W-:Y:S01]  /*89c0*/  STL.64 [R1+0x620], R62 ;  /* 0x0006203e01007387 */ /* 0x0007e20000100a00 */
[----:B------:R-:W-:Y:S01]  /*89d0*/  SEL R0, R3, RZ, P1 ;  /* 0x000000ff03007207 */ /* 0x000fe20000800000 */
[----:B----4-:R-:W-:-:S02]  /*89e0*/  IMAD.WIDE R236, R5, 0x4, R58 ;  /* 0x0000000405ec7825 */ /* 0x010fc400078e023a */
[----:B------:R-:W4:Y:S02]  /*89f0*/  LDL.LU.64 R66, [R1+0x1280] ;  /* 0x0012800001427983 */ /* 0x000f240000300a00 */
[C---:B--2---:R-:W-:Y:S02]  /*8a00*/  IMAD.WIDE R234, R5.reuse, 0x4, R24 ;  /* 0x0000000405ea7825 */ /* 0x044fe400078e0218 */
[----:B------:R2:W-:Y:S02]  /*8a10*/  LDGSTS.E [R13+0x8], desc[UR48][R236.64], !P0 ;  /* 0x00008000ec0d7fae */ /* 0x0005e4000c121870 */
[----:B---3--:R-:W-:Y:S02]  /*8a20*/  IMAD.WIDE R62, R5, 0x4, R20 ;  /* 0x00000004053e7825 */ /* 0x008fe400078e0214 */
[----:B------:R-:W3:Y:S01]  /*8a30*/  LDL.LU.64 R64, [R1+0x1278] ;  /* 0x0012780001407983 */ /* 0x000ee20000300a00 */
[----:B------:R-:W1:Y:S01]  /*8a40*/  LDC R5, c[0x0][0x230] ;  /* 0x00008c00ff057b82 */ /* 0x000e620000000800 */
[----:B------:R-:W-:Y:S01]  /*8a50*/  ISETP.NE.U32.AND P1, PT, R4, RZ, PT ;  /* 0x000000ff0400720c */ /* 0x000fe20003f25070 */
[----:B------:R-:W-:Y:S01]  /*8a60*/  IMAD R3, R2, 0x1f, RZ ;  /* 0x0000001f02037824 */ /* 0x000fe200078e02ff */
[----:B------:R2:W-:Y:S01]  /*8a70*/  LDGSTS.E [R13+0x4008], desc[UR48][R234.64], !P0 ;  /* 0x04008000ea0d7fae */ /* 0x0005e2000c121870 */
[----:B------:R-:W-:Y:S01]  /*8a80*/  IMAD.MOV.U32 R240, RZ, RZ, R36 ;  /* 0x000000fffff07224 */ /* 0x000fe200078e0024 */
[----:B------:R-:W-:Y:S01]  /*8a90*/  MOV R241, R37 ;  /* 0x0000002500f17202 */ /* 0x000fe20000000f00 */
[----:B------:R-:W-:Y:S01]  /*8aa0*/  IMAD.MOV.U32 R37, RZ, RZ, R29 ;  /* 0x000000ffff257224 */ /* 0x000fe200078e001d */
[----:B------:R2:W-:Y:S01]  /*8ab0*/  STL.64 [R1+0x630], R236 ;  /* 0x000630ec01007387 */ /* 0x0005e20000100a00 */
[----:B------:R-:W1:Y:S01]  /*8ac0*/  LDC R4, c[0x0][0x230] ;  /* 0x00008c00ff047b82 */ /* 0x000e620000000800 */
[----:B------:R-:W-:Y:S01]  /*8ad0*/  MOV R243, R55 ;  /* 0x0000003700f37202 */ /* 0x000fe20000000f00 */
[----:B------:R-:W-:Y:S01]  /*8ae0*/  IMAD.MOV.U32 R55, RZ, RZ, R47 ;  /* 0x000000ffff377224 */ /* 0x000fe200078e002f */
[----:B------:R2:W-:Y:S01]  /*8af0*/  LDGSTS.E [R13+0x8008], desc[UR48][R62.64], !P0 ;  /* 0x080080003e0d7fae */ /* 0x0005e2000c121870 */
[----:B------:R-:W-:Y:S01]  /*8b00*/  MOV R54, R46 ;  /* 0x0000002e00367202 */ /* 0x000fe20000000f00 */
[----:B------:R-:W-:Y:S01]  /*8b10*/  IMAD.MOV.U32 R35, RZ, RZ, R27 ;  /* 0x000000ffff237224 */ /* 0x000fe200078e001b */
[----:B------:R-:W-:Y:S01]  /*8b20*/  MOV R36, R28 ;  /* 0x0000001c00247202 */ /* 0x000fe20000000f00 */
[----:B------:R2:W-:Y:S01]  /*8b30*/  STL.64 [R1+0x640], R234 ;  /* 0x000640ea01007387 */ /* 0x0005e20000100a00 */
[----:B------:R-:W-:Y:S01]  /*8b40*/  MOV R34, R26 ;  /* 0x0000001a00227202 */ /* 0x000fe20000000f00 */
[----:B------:R-:W-:-:S02]  /*8b50*/  USHF.L.U32 UR7, UR4, 0x6, URZ ;  /* 0x0000000604077899 */ /* 0x000fc4000800063f */
[----:B------:R2:W-:Y:S02]  /*8b60*/  LDGSTS.E [R13+0xc008], desc[UR48][R60.64], !P0 ;  /* 0x0c0080003c0d7fae */ /* 0x0005e4000c121870 */
[C---:B--2---:R-:W-:Y:S01]  /*8b70*/  IMAD.WIDE R236, R3.reuse, 0x4, R58 ;  /* 0x0000000403ec7825 */ /* 0x044fe200078e023a */
[----:B------:R-:W-:Y:S01]  /*8b80*/  ISETP.NE.U32.AND P0, PT, R0, RZ, PT ;  /* 0x000000ff0000720c */ /* 0x000fe20003f05070 */
[----:B------:R2:W-:Y:S02]  /*8b90*/  STL.64 [R1+0x650], R62 ;  /* 0x0006503e01007387 */ /* 0x0005e40000100a00 */
[----:B------:R-:W-:Y:S02]  /*8ba0*/  IMAD R0, R2, 0x3c, RZ ;  /* 0x0000003c02007824 */ /* 0x000fe400078e02ff */
[C---:B------:R-:W-:Y:S01]  /*8bb0*/  IMAD.WIDE R234, R3.reuse, 0x4, R24 ;  /* 0x0000000403ea7825 */ /* 0x040fe200078e0218 */
[----:B------:R2:W-:Y:S04]  /*8bc0*/  STL.64 [R1+0x660], R60 ;  /* 0x0006603c01007387 */ /* 0x0005e80000100a00 */
[----:B------:R1:W-:Y:S01]  /*8bd0*/  STL.64 [R1+0x670], R236 ;  /* 0x000670ec01007387 */ /* 0x0003e20000100a00 */
[----:B--2---:R-:W-:-:S03]  /*8be0*/  IMAD.WIDE R62, R3, 0x4, R20 ;  /* 0x00000004033e7825 */ /* 0x004fc600078e0214 */
[----:B------:R1:W-:Y:S01]  /*8bf0*/  LDGSTS.E [R13+0xc], desc[UR48][R236.64], !P2 ;  /* 0x0000c000ec0d7fae */ /* 0x0003e2000d121870 */
[----:B------:R-:W-:Y:S01]  /*8c00*/  IMAD.WIDE R60, R3, 0x4, R22 ;  /* 0x00000004033c7825 */ /* 0x000fe200078e0216 */
[----:B------:R-:W-:Y:S02]  /*8c10*/  IADD3 R3, R11, -0x41, RZ ;  /* 0xffffffbf0b037810 */ /* 0x000fe40007ffe0ff */
[----:B------:R2:W-:Y:S01]  /*8c20*/  STL.64 [R1+0x680], R234 ;  /* 0x000680ea01007387 */ /* 0x0005e20000100a00 */
[----:B------:R-:W2:Y:S03]  /*8c30*/  LDC R11, c[0x0][0x230] ;  /* 0x00008c00ff0b7b82 */ /* 0x000ea60000000800 */
        /* <DEDUP_REMOVED lines=14> */
[----:B------:R-:W-:-:S03]  /*8d20*/  VIADD R0, R233, 0xffffffbe ;  /* 0xffffffbee9007836 */ /* 0x000fc60000000000 */
[----:B------:R2:W-:Y:S01]  /*8d30*/  LDGSTS.E [R13+0x18000], desc[UR48][R62.64], !P6 ;  /* 0x180000003e0d7fae */ /* 0x0005e2000f121870 */
[----:B------:R-:W4:Y:S03]  /*8d40*/  LDC R233, c[0x0][0x230] ;  /* 0x00008c00ffe97b82 */ /* 0x000f260000000800 */
[----:B------:R2:W-:Y:S04]  /*8d50*/  STL.64 [R1+0x6c0], R234 ;  /* 0x0006c0ea01007387 */ /* 0x0005e80000100a00 */
[----:B------:R2:W-:Y:S01]  /*8d60*/  LDGSTS.E [R13+0x1c000], desc[UR48][R60.64], !P6 ;  /* 0x1c0000003c0d7fae */ /* 0x0005e2000f121870 */
[----:B-1----:R-:W-:Y:S01]  /*8d70*/  IMAD.WIDE R236, R3, 0x4, R58 ;  /* 0x0000000403ec7825 */ /* 0x002fe200078e023a */
[----:B------:R-:W-:-:S02]  /*8d80*/  ISETP.GE.U32.AND P6, PT, R0, 0x7fffff7f, PT ;  /* 0x7fffff7f0000780c */ /* 0x000fc40003fc6070 */
[----:B------:R1:W-:Y:S01]  /*8d90*/  STL.64 [R1+0x6d0], R62 ;  /* 0x0006d03e01007387 */ /* 0x0003e20000100a00 */
[C---:B------:R-:W-:Y:S02]  /*8da0*/  IMAD R0, R2.reuse, 0x3e, RZ ;  /* 0x0000003e02007824 */ /* 0x040fe400078e02ff */
[----:B------:R-:W-:Y:S01]  /*8db0*/  IMAD R2, R2, 0x3f, RZ ;  /* 0x0000003f02027824 */ /* 0x000fe200078e02ff */
[----:B------:R1:W-:Y:S01]  /*8dc0*/  STL.64 [R1+0x6e0], R60 ;  /* 0x0006e03c01007387 */ /* 0x0003e20000100a00 */
[----:B--2---:R-:W-:-:S03]  /*8dd0*/  IMAD.WIDE R234, R3, 0x4, R24 ;  /* 0x0000000403ea7825 */ /* 0x004fc600078e0218 */
[----:B------:R2:W-:Y:S01]  /*8de0*/  STL.64 [R1+0x6f0], R236 ;  /* 0x0006f0ec01007387 */ /* 0x0005e20000100a00 */
[----:B-1----:R-:W-:-:S03]  /*8df0*/  IMAD.WIDE R62, R3, 0x4, R20 ;  /* 0x00000004033e7825 */ /* 0x002fc600078e0214 */
[----:B------:R2:W-:Y:S01]  /*8e00*/  LDGSTS.E [R13+0x10004], desc[UR48][R236.64], !P4 ;  /* 0x10004000ec0d7fae */ /* 0x0005e2000e121870 */
[----:B------:R-:W-:-:S03]  /*8e10*/  IMAD.WIDE R60, R3, 0x4, R22 ;  /* 0x00000004033c7825 */ /* 0x000fc600078e0216 */
[----:B------:R1:W-:Y:S01]  /*8e20*/  STL.64 [R1+0x700], R234 ;  /* 0x000700ea01007387 */ /* 0x0003e20000100a00 */
[----:B------:R-:W-:-:S03]  /*8e30*/  IADD3 R3, R4, -0x43, RZ ;  /* 0xffffffbd04037810 */ /* 0x000fc60007ffe0ff */
[----:B------:R1:W-:Y:S01]  /*8e40*/  LDGSTS.E [R13+0x14004], desc[UR48][R234.64], !P4 ;  /* 0x14004000ea0d7fae */ /* 0x0003e2000e121870 */
[----:B--2---:R-:W-:-:S03]  /*8e50*/  IMAD.WIDE R236, R0, 0x4, R58 ;  /* 0x0000000400ec7825 */ /* 0x004fc600078e023a */
[----:B------:R2:W-:Y:S04]  /*8e60*/  STL.64 [R1+0x710], R62 ;  /* 0x0007103e01007387 */ /* 0x0005e80000100a00 */
[----:B------:R2:W-:Y:S01]  /*8e70*/  LDGSTS.E [R13+0x18004], desc[UR48][R62.64], !P4 ;  /* 0x180040003e0d7fae */ /* 0x0005e2000e121870 */
[----:B-1----:R-:W-:-:S03]  /*8e80*/  IMAD.WIDE R234, R0, 0x4, R24 ;  /* 0x0000000400ea7825 */ /* 0x002fc600078e0218 */
[----:B------:R1:W-:Y:S04]  /*8e90*/  STL.64 [R1+0x728], R60 ;  /* 0x0007283c01007387 */ /* 0x0003e80000100a00 */
[----:B------:R1:W-:Y:S01]  /*8ea0*/  LDGSTS.E [R13+0x1c004], desc[UR48][R60.64], !P4 ;  /* 0x1c0040003c0d7fae */ /* 0x0003e2000e121870 */
[----:B------:R-:W-:Y:S02]  /*8eb0*/  ISETP.GE.U32.AND P4, PT, R3, 0x7fffff7e, PT ;  /* 0x7fffff7e0300780c */ /* 0x000fe40003f86070 */
[----:B------:R-:W1:Y:S01]  /*8ec0*/  LDC R3, c[0x0][0x230] ;  /* 0x00008c00ff037b82 */ /* 0x000e620000000800 */
[C---:B--2---:R-:W-:Y:S01]  /*8ed0*/  IMAD.WIDE R62, R0.reuse, 0x4, R20 ;  /* 0x00000004003e7825 */ /* 0x044fe200078e0214 */
[----:B------:R2:W-:Y:S04]  /*8ee0*/  STL.64 [R1+0x720], R236 ;  /* 0x000720ec01007387 */ /* 0x0005e80000100a00 */
[----:B------:R2:W-:Y:S01]  /*8ef0*/  LDGSTS.E [R13+0x10008], desc[UR48][R236.64], !P5 ;  /* 0x10008000ec0d7fae */ /* 0x0005e2000e921870 */
[----:B-1----:R-:W-:-:S03]  /*8f00*/  IMAD.WIDE R60, R0, 0x4, R22 ;  /* 0x00000004003c7825 */ /* 0x002fc600078e0216 */
[----:B------:R1:W-:Y:S01]  /*8f10*/  STL.64 [R1+0x738], R234 ;  /* 0x000738ea01007387 */ /* 0x0003e20000100a00 */
[----:B------:R-:W-:-:S03]  /*8f20*/  VIADD R0, R5, 0xffffffbc ;  /* 0xffffffbc05007836 */ /* 0x000fc60000000000 */
[----:B------:R1:W-:Y:S01]  /*8f30*/  LDGSTS.E [R13+0x14008], desc[UR48][R234.64], !P5 ;  /* 0x14008000ea0d7fae */ /* 0x0003e2000e921870 */
[----:B------:R-:W-:-:S03]  /*8f40*/  IMAD.WIDE R4, R2, 0x4, R22 ;  /* 0x0000000402047825 */ /* 0x000fc600078e0216 */
[----:B------:R1:W-:Y:S01]  /*8f50*/  STL.64 [R1+0x750], R62 ;  /* 0x0007503e01007387 */ /* 0x0003e20000100a00 */
[----:B--2---:R-:W-:Y:S01]  /*8f60*/  IMAD.MOV.U32 R236, RZ, RZ, R52 ;  /* 0x000000ffffec7224 */ /* 0x004fe200078e0034 */
[----:B------:R-:W-:Y:S01]  /*8f70*/  MOV R237, R53 ;  /* 0x0000003500ed7202 */ /* 0x000fe20000000f00 */
[----:B------:R-:W-:Y:S01]  /*8f80*/  IMAD.MOV.U32 R53, RZ, RZ, R41 ;  /* 0x000000ffff357224 */ /* 0x000fe200078e0029 */
[----:B------:R2:W-:Y:S01]  /*8f90*/  LDGSTS.E [R13+0x18008], desc[UR48][R62.64], !P5 ;  /* 0x180080003e0d7fae */ /* 0x0005e2000e921870 */
[----:B------:R-:W-:Y:S01]  /*8fa0*/  MOV R52, R40 ;  /* 0x0000002800347202 */ /* 0x000fe20000000f00 */
[----:B------:R-:W-:Y:S02]  /*8fb0*/  VIADD R3, R3, 0xffffff9e ;  /* 0xffffff9e03037836 */ /* 0x000fe40000000000 */
[----:B-1----:R-:W-:Y:S01]  /*8fc0*/  IMAD.WIDE R234, R2, 0x4, R58 ;  /* 0x0000000402ea7825 */ /* 0x002fe200078e023a */
[----:B------:R1:W-:Y:S04]  /*8fd0*/  STL.64 [R1+0x748], R60 ;  /* 0x0007483c01007387 */ /* 0x0003e80000100a00 */
[----:B------:R1:W-:Y:S01]  /*8fe0*/  LDGSTS.E [R13+0x1c008], desc[UR48][R60.64], !P5 ;  /* 0x1c0080003c0d7fae */ /* 0x0003e2000e921870 */
[----:B------:R-:W-:Y:S01]  /*8ff0*/  ISETP.GE.U32.AND P5, PT, R0, 0x7fffff7d, PT ;  /* 0x7fffff7d0000780c */ /* 0x000fe20003fa6070 */
[----:B--2---:R-:W-:Y:S01]  /*9000*/  IMAD.WIDE R62, R2, 0x4, R24 ;  /* 0x00000004023e7825 */ /* 0x004fe200078e0218 */
[----:B------:R-:W-:Y:S01]  /*9010*/  IADD3 R0, R11, -0x61, RZ ;  /* 0xffffff9f0b007810 */ /* 0x000fe20007ffe0ff */
[----:B------:R2:W-:Y:S01]  /*9020*/  LDGSTS.E [R13+0x1000c], desc[UR48][R234.64], !P3 ;  /* 0x1000c000ea0d7fae */ /* 0x0005e2000d921870 */
[----:B------:R-:W-:-:S03]  /*9030*/  MOV R11, UR10 ;  /* 0x0000000a000b7c02 */ /* 0x000fc60008000f00 */
[----:B------:R2:W-:Y:S01]  /*9040*/  STL.64 [R1+0x760], R234 ;  /* 0x000760ea01007387 */ /* 0x0005e20000100a00 */
[----:B-1----:R-:W-:-:S03]  /*9050*/  IMAD.WIDE R60, R2, 0x4, R20 ;  /* 0x00000004023c7825 */ /* 0x002fc600078e0214 */
[----:B------:R1:W-:Y:S01]  /*9060*/  LDGSTS.E [R13+0x1400c], desc[UR48][R62.64], !P3 ;  /* 0x1400c0003e0d7fae */ /* 0x0003e2000d921870 */
[----:B------:R-:W-:-:S03]  /*9070*/  IMAD.U32 R2, RZ, RZ, UR7 ;  /* 0x00000007ff027e24 */ /* 0x000fc6000f8e00ff */
[----:B------:R1:W-:Y:S04]  /*9080*/  STL.64 [R1+0x770], R62 ;  /* 0x0007703e01007387 */ /* 0x0003e80000100a00 */
[----:B------:R1:W-:Y:S01]  /*9090*/  LDGSTS.E [R13+0x1800c], desc[UR48][R60.64], !P3 ;  /* 0x1800c0003c0d7fae */ /* 0x0003e2000d921870 */
[----:B--2---:R-:W-:Y:S01]  /*90a0*/  IMAD.MOV.U32 R234, RZ, RZ, R50 ;  /* 0x000000ffffea7224 */ /* 0x004fe200078e0032 */
[----:B------:R-:W-:Y:S01]  /*90b0*/  MOV R235, R51 ;  /* 0x0000003300eb7202 */ /* 0x000fe20000000f00 */
[----:B------:R-:W-:Y:S01]  /*90c0*/  IMAD.MOV.U32 R51, RZ, RZ, R39 ;  /* 0x000000ffff337224 */ /* 0x000fe200078e0027 */
[----:B------:R2:W-:Y:S01]  /*90d0*/  STL.64 [R1+0x788], R60 ;  /* 0x0007883c01007387 */ /* 0x0005e20000100a00 */
[----:B------:R-:W-:-:S03]  /*90e0*/  MOV R50, R38 ;  /* 0x0000002600327202 */ /* 0x000fc60000000f00 */
[----:B------:R2:W-:Y:S01]  /*90f0*/  LDGSTS.E [R13+0x1c00c], desc[UR48][R4.64], !P3 ;  /* 0x1c00c000040d7fae */ /* 0x0005e2000d921870 */
[----:B------:R-:W-:Y:S01]  /*9100*/  ISETP.GE.U32.AND P3, PT, R0, 0x7fffff60, PT ;  /* 0x7fffff600000780c */ /* 0x000fe20003f66070 */
[----:B-1----:R-:W-:Y:S01]  /*9110*/  IMAD.MOV.U32 R62, RZ, RZ, R30 ;  /* 0x000000ffff3e7224 */ /* 0x002fe200078e001e */
[C---:B------:R-:W-:Y:S01]  /*9120*/  LOP3.LUT R0, R12.reuse, 0x60, RZ, 0x3c, !PT ;  /* 0x000000600c007812 */ /* 0x040fe200078e3cff */
[----:B------:R1:W-:Y:S01]  /*9130*/  STL.64 [R1+0x780], R4 ;  /* 0x0007800401007387 */ /* 0x0003e20000100a00 */
[----:B------:R-:W-:Y:S02]  /*9140*/  MOV R63, R31 ;  /* 0x0000001f003f7202 */ /* 0x000fe40000000f00 */
[----:B------:R-:W-:Y:S01]  /*9150*/  IADD3 R0, R11, 0x100000, R0 ;  /* 0x001000000b007810 */ /* 0x000fe20007ffe000 */
[----:B--2---:R-:W-:Y:S01]  /*9160*/  IMAD.MOV.U32 R60, RZ, RZ, R32 ;  /* 0x000000ffff3c7224 */ /* 0x004fe200078e0020 */
[----:B------:R-:W-:Y:S01]  /*9170*/  MOV R61, R33 ;  /* 0x00000021003d7202 */ /* 0x000fe20000000f00 */
[----:B------:R-:W0:Y:S04]  /*9180*/  LDGDEPBAR ;  /* 0x00000000000079af */ /* 0x000e280000000000 */
[----:B------:R-:W2:Y:S01]  /*9190*/  LDL.64 R32, [R1+0x300] ;  /* 0x0003000001207983 */ /* 0x000ea20000100a00 */
[----:B-1----:R-:W-:-:S02]  /*91a0*/  LOP3.LUT R5, R12, 0x20, RZ, 0x3c, !PT ;  /* 0x000000200c057812 */ /* 0x002fc400078e3cff */
[----:B------:R-:W-:Y:S01]  /*91b0*/  LOP3.LUT R4, R12, 0x40, RZ, 0x3c, !PT ;  /* 0x000000400c047812 */ /* 0x000fe200078e3cff */
[----:B------:R-:W4:Y:S01]  /*91c0*/  LDL.64 R30, [R1+0x328] ;  /* 0x00032800011e7983 */ /* 0x000f220000100a00 */
[C---:B------:R-:W-:Y:S02]  /*91d0*/  IADD3 R5, R11.reuse, 0x100000, R5 ;  /* 0x001000000b057810 */ /* 0x040fe40007ffe005 */
[C---:B------:R-:W-:Y:S01]  /*91e0*/  IADD3 R4, R11.reuse, 0x100000, R4 ;  /* 0x001000000b047810 */ /* 0x040fe20007ffe004 */
[----:B------:R-:W3:Y:S01]  /*91f0*/  LDL.64 R46, [R1+0x388] ;  /* 0x00038800012e7983 */ /* 0x000ee20000100a00 */
[----:B------:R-:W-:-:S03]  /*9200*/  IADD3 R11, R11, 0x100000, R12 ;  /* 0x001000000b0b7810 */ /* 0x000fc60007ffe00c */
[----:B------:R-:W3:Y:S04]  /*9210*/  LDL.64 R28, [R1+0x3b0] ;  /* 0x0003b000011c7983 */ /* 0x000ee80000100a00 */
[----:B------:R-:W-:Y:S04]  /*9220*/  LDGSTS.E [R11], desc[UR48][R48.64], P1 ;  /* 0x00000000300b7fae */ /* 0x000fe80008921870 */
[----:B------:R-:W-:Y:S04]  /*9230*/  LDGSTS.E [R11+0x400], desc[UR48][R62.64], P1 ;  /* 0x004000003e0b7fae */ /* 0x000fe80008921870 */
        /* <DEDUP_REMOVED lines=8> */
[----:B------:R-:W3:Y:S04]  /*92c0*/  LDL.64 R48, [R1+0x358] ;  /* 0x0003580001307983 */ /* 0x000ee80000100a00 */
[----:B------:R-:W-:Y:S04]  /*92d0*/  LDGSTS.E [R11+0x2800], desc[UR48][R248.64], P1 ;  /* 0x02800000f80b7fae */ /* 0x000fe80008921870 */
[----:B------:R-:W-:Y:S04]  /*92e0*/  LDGSTS.E [R11+0x2c00], desc[UR48][R250.64], P1 ;  /* 0x02c00000fa0b7fae */ /* 0x000fe80008921870 */
[----:B------:R-:W-:Y:S04]  /*92f0*/  LDGSTS.E [R11+0x3000], desc[UR48][R44.64], P1 ;  /* 0x030000002c0b7fae */ /* 0x000fe80008921870 */
[----:B------:R-:W3:Y:S04]  /*9300*/  LDL.64 R26, [R1+0x3e0] ;  /* 0x0003e000011a7983 */ /* 0x000ee80000100a00 */
[----:B------:R-:W-:Y:S04]  /*9310*/  LDGSTS.E [R11+0x3400], desc[UR48][R42.64], P1 ;  /* 0x034000002a0b7fae */ /* 0x000fe80008921870 */
[----:B------:R-:W3:Y:S04]  /*9320*/  LDL.64 R40, [R1+0x408] ;  /* 0x0004080001287983 */ /* 0x000ee80000100a00 */
[----:B------:R-:W-:Y:S04]  /*9330*/  LDGSTS.E [R11+0x3800], desc[UR48][R56.64], P1 ;  /* 0x03800000380b7fae */ /* 0x000fe80008921870 */
[----:B------:R-:W3:Y:S04]  /*9340*/  LDL.64 R38, [R1+0x438] ;  /* 0x0004380001267983 */ /* 0x000ee80000100a00 */
[----:B------:R-:W-:Y:S04]  /*9350*/  LDGSTS.E [R11+0x3c00], desc[UR48][R6.64], P1 ;  /* 0x03c00000060b7fae */ /* 0x000fe80008921870 */
[----:B------:R-:W-:Y:S04]  /*9360*/  LDGSTS.E [R5+0x100], desc[UR48][R8.64], P1 ;  /* 0x0010000008057fae */ /* 0x000fe80008921870 */
[----:B------:R-:W3:Y:S04]  /*9370*/  LDL.64 R62, [R1+0x200] ;  /* 0x00020000013e7983 */ /* 0x000ee80000100a00 */
        /* <DEDUP_REMOVED lines=13> */
[----:B------:R-:W-:Y:S04]  /*9450*/  LDGSTS.E [R5+0x500], desc[UR48][R54.64], P1 ;  /* 0x0050000036057fae */ /* 0x000fe80008921870 */
        /* <DEDUP_REMOVED lines=9> */
[----:B------:R-:W3:Y:S04]  /*94f0*/  LDL.64 R52, [R1+0x238] ;  /* 0x0002380001347983 */ /* 0x000ee80000100a00 */
[----:B------:R-:W3:Y:S04]  /*9500*/  LDL.64 R50, [R1+0x260] ;  /* 0x0002600001327983 */ /* 0x000ee80000100a00 */
[----:B--2---:R-:W-:Y:S04]  /*9510*/  LDGSTS.E [R5+0x1900], desc[UR48][R32.64], P1 ;  /* 0x0190000020057fae */ /* 0x004fe80008921870 */
[----:B----4-:R-:W-:Y:S04]  /*9520*/  LDGSTS.E [R5+0x1d00], desc[UR48][R30.64], P1 ;  /* 0x01d000001e057fae */ /* 0x010fe80008921870 */
[----:B------:R-:W2:Y:S04]  /*9530*/  LDL.64 R32, [R1+0x290] ;  /* 0x0002900001207983 */ /* 0x000ea80000100a00 */
[----:B------:R-:W4:Y:S04]  /*9540*/  LDL.64 R30, [R1+0x2b8] ;  /* 0x0002b800011e7983 */ /* 0x000f280000100a00 */
[----:B---3--:R-:W-:Y:S04]  /*9550*/  LDGSTS.E [R5+0x2100], desc[UR48][R48.64], P1 ;  /* 0x0210000030057fae */ /* 0x008fe80008921870 */
        /* <DEDUP_REMOVED lines=11> */
[----:B------:R-:W-:Y:S04]  /*9610*/  LDGSTS.E [R5+0x3900], desc[UR48][R6.64], P1 ;  /* 0x0390000006057fae */ /* 0x000fe80008921870 */
[----:B------:R-:W-:Y:S04]  /*9620*/  LDGSTS.E [R5+0x3d00], desc[UR48][R8.64], P1 ;  /* 0x03d0000008057fae */ /* 0x000fe80008921870 */
[----:B------:R-:W-:Y:S04]  /*9630*/  LDGSTS.E [R4+0x200], desc[UR48][R62.64], P1 ;  /* 0x002000003e047fae */ /* 0x000fe80008921870 */
[----:B------:R-:W3:Y:S04]  /*9640*/  LDL.64 R6, [R1+0x2e8] ;  /* 0x0002e80001067983 */ /* 0x000ee80000100a00 */
[----:B------:R-:W3:Y:S04]  /*9650*/  LDL.64 R8, [R1+0x318] ;  /* 0x0003180001087983 */ /* 0x000ee80000100a00 */
[----:B------:R-:W3:Y:S04]  /*9660*/  LDL.LU.64 R62, [R1+0x1270] ;  /* 0x00127000013e7983 */ /* 0x000ee80000300a00 */
[----:B------:R-:W-:Y:S04]  /*9670*/  LDGSTS.E [R4+0x600], desc[UR48][R60.64], P1 ;  /* 0x006000003c047fae */ /* 0x000fe80008921870 */
[----:B------:R-:W-:Y:S04]  /*9680*/  LDGSTS.E [R4+0xa00], desc[UR48][R234.64], P1 ;  /* 0x00a00000ea047fae */ /* 0x000fe80008921870 */
[----:B------:R-:W-:Y:S04]  /*9690*/  LDGSTS.E [R4+0xe00], desc[UR48][R236.64], P1 ;  /* 0x00e00000ec047fae */ /* 0x000fe80008921870 */
[----:B------:R-:W3:Y:S04]  /*96a0*/  LDL.LU.64 R60, [R1+0x1268] ;  /* 0x00126800013c7983 */ /* 0x000ee80000300a00 */
[----:B------:R-:W3:Y:S04]  /*96b0*/  LDL.LU.64 R234, [R1+0x1260] ;  /* 0x0012600001ea7983 */ /* 0x000ee80000300a00 */
        /* <DEDUP_REMOVED lines=25> */
[----:B------:R1:W-:Y:S04]  /*9850*/  STL.64 [R1+0x1118], R4 ;  /* 0x0011180401007387 */ /* 0x0003e80000100a00 */
[----:B------:R-:W-:Y:S04]  /*9860*/  LDGSTS.E [R0+0x300], desc[UR48][R34.64], P1 ;  /* 0x0030000022007fae */ /* 0x000fe80008921870 */
[----:B------:R-:W-:Y:S04]  /*9870*/  LDGSTS.E [R0+0x700], desc[UR48][R52.64], P1 ;  /* 0x0070000034007fae */ /* 0x000fe80008921870 */
[----:B-1----:R-:W3:Y:S04]  /*9880*/  LDL.64 R4, [R1+0x340] ;  /* 0x0003400001047983 */ /* 0x002ee80000100a00 */
[----:B------:R-:W3:Y:S04]  /*9890*/  LDL.LU.64 R34, [R1+0x11f0] ;  /* 0x0011f00001227983 */ /* 0x000ee80000300a00 */
[----:B------:R-:W3:Y:S04]  /*98a0*/  LDL.LU.64 R52, [R1+0x11e8] ;  /* 0x0011e80001347983 */ /* 0x000ee80000300a00 */
[----:B------:R-:W-:Y:S04]  /*98b0*/  LDGSTS.E [R0+0xb00], desc[UR48][R50.64], P1 ;  /* 0x00b0000032007fae */ /* 0x000fe80008921870 */
[----:B------:R-:W3:Y:S04]  /*98c0*/  LDL.LU.64 R50, [R1+0x11e0] ;  /* 0x0011e00001327983 */ /* 0x000ee80000300a00 */
[----:B--2---:R-:W-:Y:S04]  /*98d0*/  LDGSTS.E [R0+0xf00], desc[UR48][R32.64], P1 ;  /* 0x00f0000020007fae */ /* 0x004fe80008921870 */
[----:B----4-:R-:W-:Y:S04]  /*98e0*/  LDGSTS.E [R0+0x1300], desc[UR48][R30.64], P1 ;  /* 0x013000001e007fae */ /* 0x010fe80008921870 */
[----:B------:R-:W2:Y:S04]  /*98f0*/  LDL.LU.64 R32, [R1+0x11d8] ;  /* 0x0011d80001207983 */ /* 0x000ea80000300a00 */
[----:B------:R-:W4:Y:S04]  /*9900*/  LDL.LU.64 R30, [R1+0x11d0] ;  /* 0x0011d000011e7983 */ /* 0x000f280000300a00 */
[----:B---3--:R-:W-:Y:S04]  /*9910*/  LDGSTS.E [R0+0x1700], desc[UR48][R6.64], P1 ;  /* 0x0170000006007fae */ /* 0x008fe80008921870 */
[----:B------:R-:W-:Y:S04]  /*9920*/  LDGSTS.E [R0+0x1b00], desc[UR48][R8.64], P1 ;  /* 0x01b0000008007fae */ /* 0x000fe80008921870 */
[----:B------:R-:W3:Y:S04]  /*9930*/  LDL.LU.64 R6, [R1+0x11c8] ;  /* 0x0011c80001067983 */ /* 0x000ee80000300a00 */
[----:B------:R-:W2:Y:S01]  /*9940*/  LDL.LU.64 R8, [R1+0x11c0] ;  /* 0x0011c00001087983 */ /* 0x000ea20000300a00 */
[----:B------:R-:W-:-:S03]  /*9950*/  IMAD.WIDE R58, R2, 0x4, R58 ;  /* 0x00000004023a7825 */ /* 0x000fc600078e023a */
[----:B------:R-:W-:Y:S04]  /*9960*/  LDGSTS.E [R0+0x1f00], desc[UR48][R4.64], P1 ;  /* 0x01f0000004007fae */ /* 0x000fe80008921870 */
[----:B------:R-:W-:Y:S04]  /*9970*/  LDGSTS.E [R0+0x2300], desc[UR48][R48.64], P1 ;  /* 0x0230000030007fae */ /* 0x000fe80008921870 */
[----:B------:R-:W-:Y:S04]  /*9980*/  LDGSTS.E [R0+0x2700], desc[UR48][R46.64], P1 ;  /* 0x027000002e007fae */ /* 0x000fe80008921870 */
[----:B------:R-:W-:Y:S04]  /*9990*/  LDGSTS.E [R0+0x2b00], desc[UR48][R28.64], P1 ;  /* 0x02b000001c007fae */ /* 0x000fe80008921870 */
[----:B------:R-:W4:Y:S04]  /*99a0*/  LDL.LU.64 R48, [R1+0x90] ;  /* 0x0000900001307983 */ /* 0x000f280000300a00 */
[----:B------:R-:W4:Y:S04]  /*99b0*/  LDL.LU.64 R46, [R1+0x88] ;  /* 0x00008800012e7983 */ /* 0x000f280000300a00 */
[----:B------:R-:W4:Y:S04]  /*99c0*/  LDL.LU.64 R28, [R1+0x80] ;  /* 0x00008000011c7983 */ /* 0x000f280000300a00 */
[----:B------:R-:W-:Y:S04]  /*99d0*/  LDGSTS.E [R0+0x2f00], desc[UR48][R26.64], P1 ;  /* 0x02f000001a007fae */ /* 0x000fe80008921870 */
[----:B------:R-:W-:Y:S04]  /*99e0*/  LDGSTS.E [R0+0x3300], desc[UR48][R40.64], P1 ;  /* 0x0330000028007fae */ /* 0x000fe80008921870 */
[----:B------:R-:W-:Y:S04]  /*99f0*/  LDGSTS.E [R0+0x3700], desc[UR48][R38.64], P1 ;  /* 0x0370000026007fae */ /* 0x000fe80008921870 */
[----:B------:R-:W4:Y:S04]  /*9a00*/  LDL.LU.64 R26, [R1+0x78] ;  /* 0x00007800011a7983 */ /* 0x000f280000300a00 */
[----:B------:R-:W4:Y:S04]  /*9a10*/  LDL.LU.64 R40, [R1+0x70] ;  /* 0x0000700001287983 */ /* 0x000f280000300a00 */
[----:B------:R-:W4:Y:S04]  /*9a20*/  LDL.LU.64 R38, [R1+0x68] ;  /* 0x0000680001267983 */ /* 0x000f280000300a00 */
[----:B------:R1:W-:Y:S04]  /*9a30*/  STL.64 [R1+0xa88], R58 ;  /* 0x000a883a01007387 */ /* 0x0003e80000100a00 */
[----:B--2---:R-:W-:Y:S04]  /*9a40*/  LDGSTS.E [R0+0x3b00], desc[UR48][R8.64], P1 ;  /* 0x03b0000008007fae */ /* 0x004fe80008921870 */
[----:B---3--:R2:W-:Y:S04]  /*9a50*/  LDGSTS.E [R0+0x3f00], desc[UR48][R6.64], P1 ;  /* 0x03f0000006007fae */ /* 0x0085e80008921870 */
[----:B------:R-:W0:Y:S01]  /*9a60*/  LDGDEPBAR ;  /* 0x00000000000079af */ /* 0x000e220000000000 */
[----:B------:R-:W-:Y:S01]  /*9a70*/  BAR.SYNC.DEFER_BLOCKING 0x0 ;  /* 0x0000000000007b1d */ /* 0x000fe20000010000 */
[----:B--2---:R-:W-:-:S05]  /*9a80*/  IMAD.WIDE R6, R2, 0x4, R22 ;  /* 0x0000000402067825 */ /* 0x004fca00078e0216 */
[----:B------:R-:W2:Y:S01]  /*9a90*/  LDL.LU.64 R22, [R1+0x60] ;  /* 0x0000600001167983 */ /* 0x000ea20000300a00 */
[----:B------:R-:W-:-:S04]  /*9aa0*/  IMAD.WIDE R4, R2, 0x4, R24 ;  /* 0x0000000402047825 */ /* 0x000fc800078e0218 */
[C---:B------:R-:W-:Y:S01]  /*9ab0*/  IMAD.WIDE R8, R2.reuse, 0x4, R20 ;  /* 0x0000000402087825 */ /* 0x040fe200078e0214 */
[----:B------:R3:W-:Y:S03]  /*9ac0*/  STL.64 [R1+0xa80], R4 ;  /* 0x000a800401007387 */ /* 0x0007e60000100a00 */
[C---:B----4-:R-:W-:Y:S01]  /*9ad0*/  IMAD.WIDE R48, R2.reuse, 0x4, R48 ;  /* 0x0000000402307825 */ /* 0x050fe200078e0230 */
[----:B------:R-:W-:Y:S01]  /*9ae0*/  @!PT LDS RZ, [RZ] ;  /* 0x00000000fffff984 */ /* 0x000fe20000000800 */
[----:B------:R-:W-:Y:S01]  /*9af0*/  @!PT LDS RZ, [RZ] ;  /* 0x00000000fffff984 */ /* 0x000fe20000000800 */
[----:B------:R-:W-:Y:S01]  /*9b00*/  @!PT LDS RZ, [RZ] ;  /* 0x00000000fffff984 */ /* 0x000fe20000000800 */
[----:B------:R-:W-:Y:S03]  /*9b10*/  LDGSTS.E [R18+0x20000], desc[UR48][R58.64], !P2 ;  /* 0x200000003a127fae */ /* 0x000fe6000d121870 */
[C---:B------:R-:W-:Y:S01]  /*9b20*/  IMAD.WIDE R46, R2.reuse, 0x4, R46 ;  /* 0x00000004022e7825 */ /* 0x040fe200078e022e */
[----:B------:R-:W4:Y:S03]  /*9b30*/  LDL.LU.64 R24, [R1+0x50] ;  /* 0x0000500001187983 */ /* 0x000f260000300a00 */
[C---:B------:R-:W-:Y:S01]  /*9b40*/  IMAD.WIDE R28, R2.reuse, 0x4, R28 ;  /* 0x00000004021c7825 */ /* 0x040fe200078e021c */
[----:B------:R4:W-:Y:S03]  /*9b50*/  LDGSTS.E [R18+0x24000], desc[UR48][R4.64], !P2 ;  /* 0x2400000004127fae */ /* 0x0009e6000d121870 */
[C---:B------:R-:W-:Y:S01]  /*9b60*/  IMAD.WIDE R26, R2.reuse, 0x4, R26 ;  /* 0x00000004021a7825 */ /* 0x040fe200078e021a */
[----:B-1----:R-:W4:Y:S03]  /*9b70*/  LDL.LU.64 R58, [R1+0x40] ;  /* 0x00004000013a7983 */ /* 0x002f260000300a00 */
[C---:B------:R-:W-:Y:S01]  /*9b80*/  IMAD.WIDE R40, R2.reuse, 0x4, R40 ;  /* 0x0000000402287825 */ /* 0x040fe200078e0228 */
[----:B---3--:R-:W3:Y:S03]  /*9b90*/  LDL.LU.64 R4, [R1+0x38] ;  /* 0x0000380001047983 */ /* 0x008ee60000300a00 */
[C---:B------:R-:W-:Y:S01]  /*9ba0*/  IMAD.WIDE R38, R2.reuse, 0x4, R38 ;  /* 0x0000000402267825 */ /* 0x040fe200078e0226 */
[----:B------:R-:W-:Y:S01]  /*9bb0*/  LDGSTS.E [R18+0x28000], desc[UR48][R8.64], !P2 ;  /* 0x2800000008127fae */ /* 0x000fe2000d121870 */
[----:B------:R-:W-:Y:S01]  /*9bc0*/  ISETP.GE.U32.AND P1, PT, R3, 0x7fffff5f, PT ;  /* 0x7fffff5f0300780c */ /* 0x000fe20003f26070 */
[----:B------:R-:W1:Y:S02]  /*9bd0*/  LDC R21, c[0x0][0x230] ;  /* 0x00008c00ff157b82 */ /* 0x000e640000000800 */
[----:B------:R1:W-:Y:S04]  /*9be0*/  STL.64 [R1+0xff8], R8 ;  /* 0x000ff80801007387 */ /* 0x0003e80000100a00 */
[----:B------:R-:W-:Y:S02]  /*9bf0*/  LDGSTS.E [R18+0x2c000], desc[UR48][R6.64], !P2 ;  /* 0x2c00000006127fae */ /* 0x000fe4000d121870 */
[----:B------:R-:W3:Y:S02]  /*9c00*/  LDC R20, c[0x0][0x230] ;  /* 0x00008c00ff147b82 */ /* 0x000ee40000000800 */
[----:B------:R-:W-:Y:S04]  /*9c10*/  LDGSTS.E [R18+0x20004], desc[UR48][R48.64], !P6 ;  /* 0x2000400030127fae */ /* 0x000fe8000f121870 */
[----:B-1----:R-:W3:Y:S04]  /*9c20*/  LDL.LU.64 R8, [R1+0x48] ;  /* 0x0000480001087983 */ /* 0x002ee80000300a00 */
[----:B------:R1:W-:Y:S04]  /*9c30*/  STL.64 [R1+0x1000], R6 ;  /* 0x0010000601007387 */ /* 0x0003e80000100a00 */
[----:B------:R-:W-:Y:S04]  /*9c40*/  LDGSTS.E [R18+0x24004], desc[UR48][R46.64], !P6 ;  /* 0x240040002e127fae */ /* 0x000fe8000f121870 */
[----:B------:R-:W-:Y:S04]  /*9c50*/  LDGSTS.E [R18+0x28004], desc[UR48][R28.64], !P6 ;  /* 0x280040001c127fae */ /* 0x000fe8000f121870 */
[----:B-1----:R-:W3:Y:S04]  /*9c60*/  LDL.LU.64 R6, [R1+0x58] ;  /* 0x0000580001067983 */ /* 0x002ee80000300a00 */
[----:B------:R1:W-:Y:S04]  /*9c70*/  STL.64 [R1+0xa68], R48 ;  /* 0x000a683001007387 */ /* 0x0003e80000100a00 */
[----:B------:R1:W-:Y:S04]  /*9c80*/  STL.64 [R1+0xa60], R46 ;  /* 0x000a602e01007387 */ /* 0x0003e80000100a00 */
[----:B------:R-:W-:Y:S04]  /*9c90*/  LDGSTS.E [R18+0x2c004], desc[UR48][R26.64], !P6 ;  /* 0x2c0040001a127fae */ /* 0x000fe8000f121870 */
[----:B-1----:R-:W3:Y:S04]  /*9ca0*/  LDL.LU.64 R48, [R1+0x11b8] ;  /* 0x0011b80001307983 */ /* 0x002ee80000300a00 */
[----:B------:R1:W-:Y:S04]  /*9cb0*/  STL.64 [R1+0xa58], R28 ;  /* 0x000a581c01007387 */ /* 0x0003e80000100a00 */
[----:B------:R-:W3:Y:S04]  /*9cc0*/  LDL.LU.64 R46, [R1+0x11b0] ;  /* 0x0011b000012e7983 */ /* 0x000ee80000300a00 */
[----:B------:R1:W-:Y:S04]  /*9cd0*/  STL.64 [R1+0xa50], R26 ;  /* 0x000a501a01007387 */ /* 0x0003e80000100a00 */
[----:B-1----:R-:W3:Y:S04]  /*9ce0*/  LDL.LU.64 R28, [R1+0x11a8] ;  /* 0x0011a800011c7983 */ /* 0x002ee80000300a00 */
[----:B------:R-:W-:Y:S04]  /*9cf0*/  LDGSTS.E [R18+0x20008], desc[UR48][R40.64], !P4 ;  /* 0x2000800028127fae */ /* 0x000fe8000e121870 */
[----:B------:R-:W3:Y:S04]  /*9d00*/  LDL.LU.64 R26, [R1+0x11a0] ;  /* 0x0011a000011a7983 */ /* 0x000ee80000300a00 */
[----:B------:R1:W-:Y:S04]  /*9d10*/  STL.64 [R1+0xa48], R40 ;  /* 0x000a482801007387 */ /* 0x0003e80000100a00 */
[----:B------:R2:W-:Y:S04]  /*9d20*/  STL.64 [R1+0xa40], R38 ;  /* 0x000a402601007387 */ /* 0x0005e80000100a00 */
[----:B------:R-:W-:Y:S04]  /*9d30*/  LDGSTS.E [R18+0x24008], desc[UR48][R38.64], !P4 ;  /* 0x2400800026127fae */ /* 0x000fe8000e121870 */
[----:B-1----:R-:W3:Y:S01]  /*9d40*/  LDL.LU.64 R40, [R1+0x1198] ;  /* 0x0011980001287983 */ /* 0x002ee20000300a00 */
[----:B--2---:R-:W-:-:S05]  /*9d50*/  IMAD.WIDE R22, R2, 0x4, R22 ;  /* 0x0000000402167825 */ /* 0x004fca00078e0216 */
[----:B------:R1:W-:Y:S04]  /*9d60*/  STL.64 [R1+0xa38], R22 ;  /* 0x000a381601007387 */ /* 0x0003e80000100a00 */
[----:B------:R-:W2:Y:S04]  /*9d70*/  LDL.LU.64 R38, [R1+0x1190] ;  /* 0x0011900001267983 */ /* 0x000ea80000300a00 */
[----:B------:R1:W-:Y:S01]  /*9d80*/  LDGSTS.E [R18+0x28008], desc[UR48][R22.64], !P4 ;  /* 0x2800800016127fae */ /* 0x0003e2000e121870 */
[----:B----4-:R-:W-:-:S04]  /*9d90*/  IMAD.WIDE R24, R2, 0x4, R24 ;  /* 0x0000000402187825 */ /* 0x010fc800078e0218 */
[C---:B---3--:R-:W-:Y:S01]  /*9da0*/  IMAD.WIDE R4, R2.reuse, 0x4, R4 ;  /* 0x0000000402047825 */ /* 0x048fe200078e0204 */
[----:B------:R-:W-:Y:S01]  /*9db0*/  IADD3 R3, R233, -0x63, RZ ;  /* 0xffffff9de9037810 */ /* 0x000fe20007ffe0ff */
[----:B-1----:R-:W1:Y:S08]  /*9dc0*/  LDC R23, c[0x0][0x230] ;  /* 0x00008c00ff177b82 */ /* 0x002e700000000800 */
[----:B------:R-:W3:Y:S01]  /*9dd0*/  LDC R233, c[0x0][0x230] ;  /* 0x00008c00ffe97b82 */ /* 0x000ee20000000800 */
[----:B------:R-:W-:-:S04]  /*9de0*/  IMAD.WIDE R8, R2, 0x4, R8 ;  /* 0x0000000402087825 */ /* 0x000fc800078e0208 */
[----:B------:R-:W-:-:S03]  /*9df0*/  IMAD.WIDE R6, R2, 0x4, R6 ;  /* 0x0000000402067825 */ /* 0x000fc600078e0206 */
[----:B------:R-:W4:Y:S02]  /*9e00*/  LDC R22, c[0x0][0x230] ;  /* 0x00008c00ff167b82 */ /* 0x000f240000000800 */
[----:B------:R1:W-:Y:S04]  /*9e10*/  STL.64 [R1+0xa30], R6 ;  /* 0x000a300601007387 */ /* 0x0003e80000100a00 */
[----:B------:R1:W-:Y:S04]  /*9e20*/  LDGSTS.E [R18+0x2c008], desc[UR48][R6.64], !P4 ;  /* 0x2c00800006127fae */ /* 0x0003e8000e121870 */
[----:B------:R-:W-:Y:S04]  /*9e30*/  STL.64 [R1+0xa28], R24 ;  /* 0x000a281801007387 */ /* 0x000fe80000100a00 */
[----:B------:R-:W-:Y:S01]  /*9e40*/  LDGSTS.E [R18+0x2000c], desc[UR48][R24.64], !P5 ;  /* 0x2000c00018127fae */ /* 0x000fe2000e921870 */
[----:B-1----:R-:W-:-:S03]  /*9e50*/  IMAD.WIDE R6, R2, 0x4, R58 ;  /* 0x0000000402067825 */ /* 0x002fc600078e023a */
[----:B------:R-:W-:Y:S04]  /*9e60*/  STL.64 [R1+0xa20], R8 ;  /* 0x000a200801007387 */ /* 0x000fe80000100a00 */
[----:B------:R-:W-:Y:S04]  /*9e70*/  LDGSTS.E [R18+0x2400c], desc[UR48][R8.64], !P5 ;  /* 0x2400c00008127fae */ /* 0x000fe8000e921870 */
[----:B------:R1:W-:Y:S04]  /*9e80*/  STL.64 [R1+0xa18], R6 ;  /* 0x000a180601007387 */ /* 0x0003e80000100a00 */
[----:B------:R1:W-:Y:S04]  /*9e90*/  LDGSTS.E [R18+0x2800c], desc[UR48][R6.64], !P5 ;  /* 0x2800c00006127fae */ /* 0x0003e8000e921870 */
[----:B------:R4:W-:Y:S04]  /*9ea0*/  STL.64 [R1+0xa10], R4 ;  /* 0x000a100401007387 */ /* 0x0009e80000100a00 */
[----:B------:R4:W-:Y:S01]  /*9eb0*/  LDGSTS.E [R18+0x2c00c], desc[UR48][R4.64], !P5 ;  /* 0x2c00c00004127fae */ /* 0x0009e2000e921870 */
[----:B-1----:R-:W-:-:S04]  /*9ec0*/  IMAD.WIDE R6, R2, 0x4, R26 ;  /* 0x0000000402067825 */ /* 0x002fc800078e021a */
[----:B----4-:R-:W-:-:S04]  /*9ed0*/  IMAD.WIDE R4, R2, 0x4, R28 ;  /* 0x0000000402047825 */ /* 0x010fc800078e021c */
[----:B------:R-:W-:-:S04]  /*9ee0*/  IMAD.WIDE R8, R2, 0x4, R40 ;  /* 0x0000000402087825 */ /* 0x000fc800078e0228 */
[----:B--2---:R-:W-:-:S05]  /*9ef0*/  IMAD.WIDE R24, R2, 0x4, R38 ;  /* 0x0000000402187825 */ /* 0x004fca00078e0226 */
[----:B------:R1:W-:Y:S04]  /*9f00*/  STL.64 [R1+0xa00], R24 ;  /* 0x000a001801007387 */ /* 0x0003e80000100a00 */
[----:B------:R1:W-:Y:S04]  /*9f10*/  LDGSTS.E [R18+0x30000], desc[UR48][R24.64], !P3 ;  /* 0x3000000018127fae */ /* 0x0003e8000d921870 */
[----:B------:R2:W-:Y:S04]  /*9f20*/  STL.64 [R1+0x9f8], R8 ;  /* 0x0009f80801007387 */ /* 0x0005e80000100a00 */
[----:B------:R2:W-:Y:S01]  /*9f30*/  LDGSTS.E [R18+0x34000], desc[UR48][R8.64], !P3 ;  /* 0x3400000008127fae */ /* 0x0005e2000d921870 */
[----:B-1----:R-:W-:-:S03]  /*9f40*/  IMAD.WIDE R24, R2, 0x4, R46 ;  /* 0x0000000402187825 */ /* 0x002fc600078e022e */
[----:B------:R1:W-:Y:S04]  /*9f50*/  STL.64 [R1+0x9f0], R6 ;  /* 0x0009f00601007387 */ /* 0x0003e80000100a00 */
[----:B------:R1:W-:Y:S01]  /*9f60*/  LDGSTS.E [R18+0x38000], desc[UR48][R6.64], !P3 ;  /* 0x3800000006127fae */ /* 0x0003e2000d921870 */
[----:B--2---:R-:W-:-:S03]  /*9f70*/  IMAD.WIDE R8, R2, 0x4, R48 ;  /* 0x0000000402087825 */ /* 0x004fc600078e0230 */
[----:B------:R2:W-:Y:S04]  /*9f80*/  STL.64 [R1+0x9e8], R4 ;  /* 0x0009e80401007387 */ /* 0x0005e80000100a00 */
[----:B------:R2:W-:Y:S01]  /*9f90*/  LDGSTS.E [R18+0x3c000], desc[UR48][R4.64], !P3 ;  /* 0x3c00000004127fae */ /* 0x0005e2000d921870 */
[----:B-1----:R-:W-:-:S03]  /*9fa0*/  IMAD.WIDE R6, R2, 0x4, R30 ;  /* 0x0000000402067825 */ /* 0x002fc600078e021e */
[----:B------:R-:W-:Y:S04]  /*9fb0*/  STL.64 [R1+0x9e0], R24 ;  /* 0x0009e01801007387 */ /* 0x000fe80000100a00 */
[----:B------:R1:W-:Y:S01]  /*9fc0*/  STL.64 [R1+0x9d8], R8 ;  /* 0x0009d80801007387 */ /* 0x0003e20000100a00 */
[----:B--2---:R-:W-:-:S03]  /*9fd0*/  IMAD.WIDE R4, R2, 0x4, R32 ;  /* 0x0000000402047825 */ /* 0x004fc600078e0220 */
[----:B------:R2:W-:Y:S04]  /*9fe0*/  STL.64 [R1+0x9d0], R6 ;  /* 0x0009d00601007387 */ /* 0x0005e80000100a00 */
[----:B------:R4:W-:Y:S04]  /*9ff0*/  STL.64 [R1+0x9c8], R4 ;  /* 0x0009c80401007387 */ /* 0x0009e80000100a00 */
[----:B------:R-:W-:Y:S04]  /*a000*/  LDGSTS.E [R18+0x30004], desc[UR48][R24.64], !P1 ;  /* 0x3000400018127fae */ /* 0x000fe8000c921870 */
[----:B------:R-:W3:Y:S04]  /*a010*/  LDL.LU.64 R40, [R1+0x30] ;  /* 0x0000300001287983 */ /* 0x000ee80000300a00 */
[----:B------:R-:W-:Y:S04]  /*a020*/  LDGSTS.E [R18+0x34004], desc[UR48][R8.64], !P1 ;  /* 0x3400400008127fae */ /* 0x000fe8000c921870 */
[----:B------:R-:W3:Y:S04]  /*a030*/  LDL.LU.64 R38, [R1+0x28] ;  /* 0x0000280001267983 */ /* 0x000ee80000300a00 */
[----:B------:R-:W-:Y:S04]  /*a040*/  LDGSTS.E [R18+0x38004], desc[UR48][R6.64], !P1 ;  /* 0x3800400006127fae */ /* 0x000fe8000c921870 */
[----:B-1----:R-:W3:Y:S04]  /*a050*/  LDL.LU.64 R8, [R1+0x20] ;  /* 0x0000200001087983 */ /* 0x002ee80000300a00 */
[----:B------:R-:W-:Y:S04]  /*a060*/  LDGSTS.E [R18+0x3c004], desc[UR48][R4.64], !P1 ;  /* 0x3c00400004127fae */ /* 0x000fe8000c921870 */
[----:B--2---:R-:W2:Y:S04]  /*a070*/  LDL.LU.64 R6, [R1+0x18] ;  /* 0x0000180001067983 */ /* 0x004ea80000300a00 */
[----:B------:R-:W2:Y:S04]  /*a080*/  LDL.LU.64 R24, [R1+0x10] ;  /* 0x0000100001187983 */ /* 0x000ea80000300a00 */
[----:B------:R-:W2:Y:S04]  /*a090*/  LDL.LU.64 R58, [R1+0x8] ;  /* 0x00000800013a7983 */ /* 0x000ea80000300a00 */
[----:B----4-:R-:W4:Y:S01]  /*a0a0*/  LDL.LU.64 R4, [R1] ;  /* 0x0000000001047983 */ /* 0x010f220000300a00 */
[----:B------:R-:W-:Y:S01]  /*a0b0*/  ISETP.GE.U32.AND P2, PT, R3, 0x7fffff5e, PT ;  /* 0x7fffff5e0300780c */ /* 0x000fe20003f46070 */
[----:B------:R-:W-:-:S02]  /*a0c0*/  VIADD R3, R252, 0xffffff9c ;  /* 0xffffff9cfc037836 */ /* 0x000fc40000000000 */
[----:B------:R-:W-:Y:S01]  /*a0d0*/  IMAD.WIDE R32, R2, 0x4, R50 ;  /* 0x0000000402207825 */ /* 0x000fe200078e0232 */
[----:B------:R-:W-:Y:S01]  /*a0e0*/  USHF.L.U32 UR8, UR5, 0x6, URZ ;  /* 0x0000000605087899 */ /* 0x000fe2000800063f */
[----:B------:R-:W1:Y:S01]  /*a0f0*/  LDC R252, c[0x0][0x230] ;  /* 0x00008c00fffc7b82 */ /* 0x000e620000000800 */
[----:B------:R-:W-:Y:S02]  /*a100*/  ISETP.GE.U32.AND P6, PT, R3, 0x7fffff5d, PT ;  /* 0x7fffff5d0300780c */ /* 0x000fe40003fc6070 */
[----:B---3--:R-:W-:-:S04]  /*a110*/  IADD3 R3, R233, -0x45, RZ ;  /* 0xffffffbbe9037810 */ /* 0x008fc80007ffe0ff */
[----:B------:R-:W-:Y:S01]  /*a120*/  ISETP.GE.U32.AND P4, PT, R3, 0x7fffff7c, PT ;  /* 0x7fffff7c0300780c */ /* 0x000fe20003f86070 */
[----:B------:R-:W-:Y:S02]  /*a130*/  VIADD R3, R21, 0xffffffba ;  /* 0xffffffba15037836 */ /* 0x000fe40000000000 */
[----:B------:R-:W-:Y:S01]  /*a140*/  IMAD.WIDE R30, R2, 0x4, R52 ;  /* 0x00000004021e7825 */ /* 0x000fe200078e0234 */
[----:B------:R-:W3:Y:S01]  /*a150*/  LDC R21, c[0x0][0x230] ;  /* 0x00008c00ff157b82 */ /* 0x000ee20000000800 */
[----:B------:R1:W-:Y:S01]  /*a160*/  LDGSTS.E [R18+0x30008], desc[UR48][R32.64], !P2 ;  /* 0x3000800020127fae */ /* 0x0003e2000d121870 */
[----:B------:R-:W-:Y:S02]  /*a170*/  ISETP.GE.U32.AND P5, PT, R3, 0x7fffff7b, PT ;  /* 0x7fffff7b0300780c */ /* 0x000fe40003fa6070 */
[----:B------:R-:W-:Y:S01]  /*a180*/  IADD3 R3, R20, -0x47, RZ ;  /* 0xffffffb914037810 */ /* 0x000fe20007ffe0ff */
[C---:B------:R-:W-:Y:S01]  /*a190*/  IMAD.WIDE R28, R2.reuse, 0x4, R34 ;  /* 0x00000004021c7825 */ /* 0x040fe200078e0222 */
[----:B------:R1:W-:Y:S02]  /*a1a0*/  STL.64 [R1+0x9c0], R32 ;  /* 0x0009c02001007387 */ /* 0x0003e40000100a00 */
[----:B------:R-:W-:Y:S01]  /*a1b0*/  ISETP.GE.U32.AND P3, PT, R3, 0x7fffff7a, PT ;  /* 0x7fffff7a0300780c */ /* 0x000fe20003f66070 */
[----:B------:R-:W-:Y:S01]  /*a1c0*/  VIADD R3, R23, 0xffffffb8 ;  /* 0xffffffb817037836 */ /* 0x000fe20000000000 */
[----:B------:R-:W3:Y:S01]  /*a1d0*/  LDC R20, c[0x0][0x230] ;  /* 0x00008c00ff147b82 */ /* 0x000ee20000000800 */
[----:B------:R-:W-:Y:S01]  /*a1e0*/  IMAD.WIDE R26, R2, 0x4, R36 ;  /* 0x00000004021a7825 */ /* 0x000fe200078e0224 */
[----:B------:R1:W-:Y:S02]  /*a1f0*/  LDGSTS.E [R18+0x34008], desc[UR48][R30.64], !P2 ;  /* 0x340080001e127fae */ /* 0x0003e4000d121870 */
[----:B------:R-:W-:-:S02]  /*a200*/  ISETP.GE.U32.AND P1, PT, R3, 0x7fffff79, PT ;  /* 0x7fffff790300780c */ /* 0x000fc40003f26070 */
[----:B------:R-:W-:Y:S01]  /*a210*/  IADD3 R3, R22, -0x65, RZ ;  /* 0xffffff9b16037810 */ /* 0x000fe20007ffe0ff */
[----:B------:R1:W-:Y:S01]  /*a220*/  STL.64 [R1+0x9b8], R30 ;  /* 0x0009b81e01007387 */ /* 0x0003e20000100a00 */
[----:B------:R-:W2:Y:S01]  /*a230*/  LDC R22, c[0x0][0x230] ;  /* 0x00008c00ff167b82 */ /* 0x000ea20000000800 */
[C---:B-1----:R-:W-:Y:S02]  /*a240*/  IMAD.WIDE R32, R2.reuse, 0x4, R54 ;  /* 0x0000000402207825 */ /* 0x042fe400078e0236 */
[----:B------:R1:W-:Y:S04]  /*a250*/  STL.64 [R1+0x9b0], R28 ;  /* 0x0009b01c01007387 */ /* 0x0003e80000100a00 */
[----:B------:R1:W-:Y:S01]  /*a260*/  LDGSTS.E [R18+0x38008], desc[UR48][R28.64], !P2 ;  /* 0x380080001c127fae */ /* 0x0003e2000d121870 */
[----:B------:R-:W4:Y:S01]  /*a270*/  LDC R23, c[0x0][0x230] ;  /* 0x00008c00ff177b82 */ /* 0x000f220000000800 */
[----:B------:R-:W-:-:S02]  /*a280*/  IMAD.WIDE R30, R2, 0x4, R56 ;  /* 0x00000004021e7825 */ /* 0x000fc400078e0238 */
[----:B------:R1:W-:Y:S04]  /*a290*/  STL.64 [R1+0x9a8], R26 ;  /* 0x0009a81a01007387 */ /* 0x0003e80000100a00 */
[----:B------:R3:W-:Y:S01]  /*a2a0*/  LDGSTS.E [R18+0x3c008], desc[UR48][R26.64], !P2 ;  /* 0x3c0080001a127fae */ /* 0x0007e2000d121870 */
[----:B------:R-:W4:Y:S01]  /*a2b0*/  LDC R53, c[0x0][0x230] ;  /* 0x00008c00ff357b82 */ /* 0x000f220000000800 */
[----:B-1----:R-:W-:Y:S02]  /*a2c0*/  IMAD.WIDE R28, R2, 0x4, R42 ;  /* 0x00000004021c7825 */ /* 0x002fe400078e022a */
[----:B------:R-:W-:Y:S01]  /*a2d0*/  STL.64 [R1+0x9a0], R32 ;  /* 0x0009a02001007387 */ /* 0x000fe20000100a00 */
[----:B------:R-:W-:-:S03]  /*a2e0*/  ISETP.GE.U32.AND P2, PT, R3, 0x7fffff5c, PT ;  /* 0x7fffff5c0300780c */ /* 0x000fc60003f46070 */
[----:B------:R-:W-:Y:S01]  /*a2f0*/  LDGSTS.E [R18+0x3000c], desc[UR48][R32.64], !P6 ;  /* 0x3000c00020127fae */ /* 0x000fe2000f121870 */
[----:B------:R-:W1:Y:S01]  /*a300*/  LDC R52, c[0x0][0x230] ;  /* 0x00008c00ff347b82 */ /* 0x000e620000000800 */
[----:B---3--:R-:W-:Y:S02]  /*a310*/  IMAD.WIDE R26, R2, 0x4, R44 ;  /* 0x00000004021a7825 */ /* 0x008fe400078e022c */
[----:B------:R-:W-:Y:S04]  /*a320*/  STL.64 [R1+0x998], R30 ;  /* 0x0009981e01007387 */ /* 0x000fe80000100a00 */
[----:B------:R-:W-:Y:S01]  /*a330*/  LDGSTS.E [R18+0x3400c], desc[UR48][R30.64], !P6 ;  /* 0x3400c0001e127fae */ /* 0x000fe2000f121870 */
[----:B------:R-:W-:Y:S01]  /*a340*/  VIADD R3, R21, 0xffffff9a ;  /* 0xffffff9a15037836 */ /* 0x000fe20000000000 */
[----:B------:R-:W3:Y:S02]  /*a350*/  LDC R54, c[0x0][0x230] ;  /* 0x00008c00ff367b82 */ /* 0x000ee40000000800 */
[----:B------:R1:W-:Y:S04]  /*a360*/  STL.64 [R1+0x990], R28 ;  /* 0x0009901c01007387 */ /* 0x0003e80000100a00 */
[----:B------:R1:W-:Y:S02]  /*a370*/  LDGSTS.E [R18+0x3800c], desc[UR48][R28.64], !P6 ;  /* 0x3800c0001c127fae */ /* 0x0003e4000f121870 */
[----:B------:R-:W4:Y:S02]  /*a380*/  LDC R21, c[0x0][0x230] ;  /* 0x00008c00ff157b82 */ /* 0x000f240000000800 */
[----:B------:R1:W-:Y:S04]  /*a390*/  STL.64 [R1+0x988], R26 ;  /* 0x0009881a01007387 */ /* 0x0003e80000100a00 */
[----:B------:R1:W-:Y:S01]  /*a3a0*/  LDGSTS.E [R18+0x3c00c], desc[UR48][R26.64], !P6 ;  /* 0x3c00c0001a127fae */ /* 0x0003e2000f121870 */
[----:B------:R-:W-:Y:S01]  /*a3b0*/  ISETP.GE.U32.AND P6, PT, R3, 0x7fffff5b, PT ;  /* 0x7fffff5b0300780c */ /* 0x000fe20003fc6070 */
[----:B------:R-:W3:Y:S01]  /*a3c0*/  LDC R233, c[0x0][0x230] ;  /* 0x00008c00ffe97b82 */ /* 0x000ee20000000800 */
[----:B------:R-:W-:-:S07]  /*a3d0*/  IADD3 R3, R20, -0x67, RZ ;  /* 0xffffff9914037810 */ /* 0x000fce0007ffe0ff */
[----:B------:R-:W4:Y:S01]  /*a3e0*/  LDC R20, c[0x0][0x230] ;  /* 0x00008c00ff147b82 */ /* 0x000f220000000800 */
[----:B-1----:R-:W-:-:S04]  /*a3f0*/  IMAD.WIDE R28, R2, 0x4, R40 ;  /* 0x00000004021c7825 */ /* 0x002fc800078e0228 */
[C---:B------:R-:W-:Y:S01]  /*a400*/  IMAD.WIDE R26, R2.reuse, 0x4, R38 ;  /* 0x00000004021a7825 */ /* 0x040fe200078e0226 */
[----:B------:R-:W-:Y:S04]  /*a410*/  STL.64 [R1+0xa08], R28 ;  /* 0x000a081c01007387 */ /* 0x000fe80000100a00 */
[----:B------:R-:W-:Y:S01]  /*a420*/  LDGSTS.E [R232+0x20000], desc[UR48][R28.64], !P4 ;  /* 0x200000001ce87fae */ /* 0x000fe2000e121870 */
[----:B------:R-:W-:-:S03]  /*a430*/  IMAD.WIDE R8, R2, 0x4, R8 ;  /* 0x0000000402087825 */ /* 0x000fc600078e0208 */
[----:B------:R-:W-:Y:S04]  /*a440*/  STL.64 [R1+0x980], R26 ;  /* 0x0009801a01007387 */ /* 0x000fe80000100a00 */
[----:B------:R-:W-:Y:S01]  /*a450*/  LDGSTS.E [R232+0x24000], desc[UR48][R26.64], !P4 ;  /* 0x240000001ae87fae */ /* 0x000fe2000e121870 */
[----:B--2---:R-:W-:-:S03]  /*a460*/  IMAD.WIDE R6, R2, 0x4, R6 ;  /* 0x0000000402067825 */ /* 0x004fc600078e0206 */
[----:B------:R1:W-:Y:S01]  /*a470*/  STL.64 [R1+0x978], R8 ;  /* 0x0009780801007387 */ /* 0x0003e20000100a00 */
[----:B------:R-:W-:-:S03]  /*a480*/  IMAD.WIDE R24, R2, 0x4, R24 ;  /* 0x0000000402187825 */ /* 0x000fc600078e0218 */
[----:B------:R1:W-:Y:S04]  /*a490*/  LDGSTS.E [R232+0x28000], desc[UR48][R8.64], !P4 ;  /* 0x2800000008e87fae */ /* 0x0003e8000e121870 */
[----:B------:R4:W-:Y:S04]  /*a4a0*/  STL.64 [R1+0x970], R6 ;  /* 0x0009700601007387 */ /* 0x0009e80000100a00 */
[----:B------:R4:W-:Y:S01]  /*a4b0*/  LDGSTS.E [R232+0x2c000], desc[UR48][R6.64], !P4 ;  /* 0x2c00000006e87fae */ /* 0x0009e2000e121870 */
[----:B------:R-:W-:Y:S01]  /*a4c0*/  ISETP.GE.U32.AND P4, PT, R3, 0x7fffff5a, PT ;  /* 0x7fffff5a0300780c */ /* 0x000fe20003f86070 */
[----:B-1----:R-:W-:-:S02]  /*a4d0*/  IMAD.WIDE R8, R2, 0x4, R58 ;  /* 0x0000000402087825 */ /* 0x002fc400078e023a */
[----:B------:R1:W-:Y:S02]  /*a4e0*/  LDGSTS.E [R232+0x20004], desc[UR48][R24.64], !P5 ;  /* 0x2000400018e87fae */ /* 0x0003e4000e921870 */
[----:B------:R-:W-:Y:S02]  /*a4f0*/  VIADD R3, R22, 0xffffff98 ;  /* 0xffffff9816037836 */ /* 0x000fe40000000000 */
[----:B------:R2:W-:Y:S01]  /*a500*/  LDGSTS.E [R232+0x24004], desc[UR48][R8.64], !P5 ;  /* 0x2400400008e87fae */ /* 0x0005e2000e921870 */
[----:B------:R-:W3:Y:S01]  /*a510*/  LDC R22, c[0x0][0x230] ;  /* 0x00008c00ff167b82 */ /* 0x000ee20000000800 */
[----:B----4-:R-:W-:-:S04]  /*a520*/  IMAD.WIDE R6, R2, 0x4, R4 ;  /* 0x0000000402067825 */ /* 0x010fc800078e0204 */
[C---:B------:R-:W-:Y:S01]  /*a530*/  IMAD.WIDE R4, R2.reuse, 0x4, R250 ;  /* 0x0000000402047825 */ /* 0x040fe200078e02fa */
[----:B------:R4:W-:Y:S04]  /*a540*/  LDGSTS.E [R232+0x28004], desc[UR48][R6.64], !P5 ;  /* 0x2800400006e87fae */ /* 0x0009e8000e921870 */
[----:B------:R4:W-:Y:S01]  /*a550*/  LDGSTS.E [R232+0x2c004], desc[UR48][R4.64], !P5 ;  /* 0x2c00400004e87fae */ /* 0x0009e2000e921870 */
[----:B------:R-:W-:Y:S02]  /*a560*/  ISETP.GE.U32.AND P5, PT, R3, 0x7fffff59, PT ;  /* 0x7fffff590300780c */ /* 0x000fe40003fa6070 */
[----:B------:R-:W-:Y:S01]  /*a570*/  IADD3 R3, R23, -0x49, RZ ;  /* 0xffffffb717037810 */ /* 0x000fe20007ffe0ff */
[----:B------:R1:W-:Y:S01]  /*a580*/  STL.64 [R1+0x968], R24 ;  /* 0x0009681801007387 */ /* 0x0003e20000100a00 */
[----:B------:R-:W3:Y:S03]  /*a590*/  LDC R23, c[0x0][0x230] ;  /* 0x00008c00ff177b82 */ /* 0x000ee60000000800 */
[----:B------:R2:W-:Y:S04]  /*a5a0*/  STL.64 [R1+0x960], R8 ;  /* 0x0009600801007387 */ /* 0x0005e80000100a00 */
[----:B------:R4:W-:Y:S01]  /*a5b0*/  STL.64 [R1+0x958], R6 ;  /* 0x0009580601007387 */ /* 0x0009e20000100a00 */
[----:B-1----:R-:W-:-:S03]  /*a5c0*/  IMAD.WIDE R24, R2, 0x4, R248 ;  /* 0x0000000402187825 */ /* 0x002fc600078e02f8 */
[----:B------:R1:W-:Y:S01]  /*a5d0*/  STL.64 [R1+0x950], R4 ;  /* 0x0009500401007387 */ /* 0x0003e20000100a00 */
[----:B--2---:R-:W-:-:S03]  /*a5e0*/  IMAD.WIDE R8, R2, 0x4, R246 ;  /* 0x0000000402087825 */ /* 0x004fc600078e02f6 */
[----:B------:R2:W-:Y:S01]  /*a5f0*/  STL.64 [R1+0x948], R24 ;  /* 0x0009481801007387 */ /* 0x0005e20000100a00 */
[----:B----4-:R-:W-:-:S03]  /*a600*/  IMAD.WIDE R6, R2, 0x4, R244 ;  /* 0x0000000402067825 */ /* 0x010fc600078e02f4 */
        /* <DEDUP_REMOVED lines=8> */
[----:B------:R1:W-:Y:S04]  /*a690*/  STL.64 [R1+0x930], R4 ;  /* 0x0009300401007387 */ /* 0x0003e80000100a00 */
[----:B------:R1:W-:Y:S01]  /*a6a0*/  LDGSTS.E [R232+0x2c008], desc[UR48][R4.64], !P3 ;  /* 0x2c00800004e87fae */ /* 0x0003e2000d921870 */
[----:B--2---:R-:W-:Y:S01]  /*a6b0*/  IMAD.WIDE R6, R2, 0x4, R236 ;  /* 0x0000000402067825 */ /* 0x004fe200078e02ec */
[----:B------:R-:W-:Y:S02]  /*a6c0*/  ISETP.GE.U32.AND P3, PT, R3, 0x7fffff78, PT ;  /* 0x7fffff780300780c */ /* 0x000fe40003f66070 */
[----:B------:R2:W-:Y:S01]  /*a6d0*/  STL.64 [R1+0x928], R24 ;  /* 0x0009281801007387 */ /* 0x0005e20000100a00 */
[----:B------:R-:W-:-:S03]  /*a6e0*/  VIADD R3, R21, 0xffffffb6 ;  /* 0xffffffb615037836 */ /* 0x000fc60000000000 */
[----:B------:R2:W-:Y:S01]  /*a6f0*/  LDGSTS.E [R232+0x2000c], desc[UR48][R24.64], !P1 ;  /* 0x2000c00018e87fae */ /* 0x0005e2000c921870 */
[----:B------:R-:W4:Y:S01]  /*a700*/  LDC R21, c[0x0][0x230] ;  /* 0x00008c00ff157b82 */ /* 0x000f220000000800 */
[C---:B-1----:R-:W-:Y:S02]  /*a710*/  IMAD.WIDE R4, R2.reuse, 0x4, R234 ;  /* 0x0000000402047825 */ /* 0x042fe400078e02ea */
[----:B------:R1:W-:Y:S04]  /*a720*/  STL.64 [R1+0x920], R8 ;  /* 0x0009200801007387 */ /* 0x0003e80000100a00 */
[----:B------:R1:W-:Y:S01]  /*a730*/  LDGSTS.E [R232+0x2400c], desc[UR48][R8.64], !P1 ;  /* 0x2400c00008e87fae */ /* 0x0003e2000c921870 */
[----:B--2---:R-:W-:-:S03]  /*a740*/  IMAD.WIDE R24, R2, 0x4, R60 ;  /* 0x0000000402187825 */ /* 0x004fc600078e023c */
[----:B------:R2:W-:Y:S01]  /*a750*/  STL.64 [R1+0x918], R6 ;  /* 0x0009180601007387 */ /* 0x0005e20000100a00 */
[----:B------:R-:W4:Y:S03]  /*a760*/  LDC R60, c[0x0][0x230] ;  /* 0x00008c00ff3c7b82 */ /* 0x000f260000000800 */
[----:B------:R2:W-:Y:S01]  /*a770*/  LDGSTS.E [R232+0x2800c], desc[UR48][R6.64], !P1 ;  /* 0x2800c00006e87fae */ /* 0x0005e2000c921870 */
[----:B-1----:R-:W-:-:S03]  /*a780*/  IMAD.WIDE R8, R2, 0x4, R62 ;  /* 0x0000000402087825 */ /* 0x002fc600078e023e */
[----:B------:R1:W-:Y:S04]  /*a790*/  STL.64 [R1+0x910], R4 ;  /* 0x0009100401007387 */ /* 0x0003e80000100a00 */
[----:B------:R1:W-:Y:S01]  /*a7a0*/  LDGSTS.E [R232+0x2c00c], desc[UR48][R4.64], !P1 ;  /* 0x2c00c00004e87fae */ /* 0x0003e2000c921870 */
[----:B------:R-:W-:Y:S01]  /*a7b0*/  ISETP.GE.U32.AND P1, PT, R3, 0x7fffff77, PT ;  /* 0x7fffff770300780c */ /* 0x000fe20003f26070 */
[----:B--2---:R-:W-:Y:S02]  /*a7c0*/  IMAD.WIDE R6, R2, 0x4, R64 ;  /* 0x0000000402067825 */ /* 0x004fe400078e0240 */
[----:B------:R2:W-:Y:S01]  /*a7d0*/  STL.64 [R1+0x908], R24 ;  /* 0x0009081801007387 */ /* 0x0005e20000100a00 */
[----:B------:R-:W-:Y:S02]  /*a7e0*/  IADD3 R3, R20, -0x4b, RZ ;  /* 0xffffffb514037810 */ /* 0x000fe40007ffe0ff */
[----:B------:R-:W4:Y:S01]  /*a7f0*/  LDC R20, c[0x0][0x230] ;  /* 0x00008c00ff147b82 */ /* 0x000f220000000800 */
[----:B------:R2:W-:Y:S01]  /*a800*/  LDGSTS.E [R232+0x30000], desc[UR48][R24.64], !P2 ;  /* 0x3000000018e87fae */ /* 0x0005e2000d121870 */
[----:B-1----:R-:W-:-:S03]  /*a810*/  IMAD.WIDE R4, R2, 0x4, R66 ;  /* 0x0000000402047825 */ /* 0x002fc600078e0242 */
        /* <DEDUP_REMOVED lines=11> */
[----:B------:R2:W-:Y:S02]  /*a8d0*/  STL.64 [R1+0x8e8], R24 ;  /* 0x0008e81801007387 */ /* 0x0005e40000100a00 */
[----:B---3--:R-:W-:-:S02]  /*a8e0*/  VIADD R3, R23, 0xffffffb4 ;  /* 0xffffffb417037836 */ /* 0x008fc40000000000 */
[----:B------:R2:W-:Y:S01]  /*a8f0*/  LDGSTS.E [R232+0x30004], desc[UR48][R24.64], !P6 ;  /* 0x3000400018e87fae */ /* 0x0005e2000f121870 */
[----:B------:R-:W3:Y:S01]  /*a900*/  LDC R23, c[0x0][0x230] ;  /* 0x00008c00ff177b82 */ /* 0x000ee20000000800 */
[C---:B-1----:R-:W-:Y:S02]  /*a910*/  IMAD.WIDE R4, R2.reuse, 0x4, R74 ;  /* 0x0000000402047825 */ /* 0x042fe400078e024a */
[----:B------:R1:W-:Y:S04]  /*a920*/  STL.64 [R1+0x8e0], R8 ;  /* 0x0008e00801007387 */ /* 0x0003e80000100a00 */
[----:B------:R1:W-:Y:S01]  /*a930*/  LDGSTS.E [R232+0x34004], desc[UR48][R8.64], !P6 ;  /* 0x3400400008e87fae */ /* 0x0003e2000f121870 */
[----:B--2---:R-:W-:-:S03]  /*a940*/  IMAD.WIDE R24, R2, 0x4, R76 ;  /* 0x0000000402187825 */ /* 0x004fc600078e024c */
[----:B------:R2:W-:Y:S01]  /*a950*/  STL.64 [R1+0x8d8], R6 ;  /* 0x0008d80601007387 */ /* 0x0005e20000100a00 */
[----:B------:R-:W3:Y:S03]  /*a960*/  LDC R76, c[0x0][0x230] ;  /* 0x00008c00ff4c7b82 */ /* 0x000ee60000000800 */
        /* <DEDUP_REMOVED lines=8> */
[----:B------:R-:W3:Y:S01]  /*a9f0*/  LDC R22, c[0x0][0x230] ;  /* 0x00008c00ff167b82 */ /* 0x000ee20000000800 */
[----:B------:R2:W-:Y:S01]  /*aa00*/  LDGSTS.E [R232+0x30008], desc[UR48][R24.64], !P4 ;  /* 0x3000800018e87fae */ /* 0x0005e2000e121870 */
[----:B-1----:R-:W-:-:S03]  /*aa10*/  IMAD.WIDE R4, R2, 0x4, R82 ;  /* 0x0000000402047825 */ /* 0x002fc600078e0252 */
        /* <DEDUP_REMOVED lines=15> */
[----:B--2---:R-:W-:-:S03]  /*ab10*/  IMAD.WIDE R24, R2, 0x4, R92 ;  /* 0x0000000402187825 */ /* 0x004fc600078e025c */
[----:B------:R2:W-:Y:S01]  /*ab20*/  STL.64 [R1+0x898], R6 ;  /* 0x0008980601007387 */ /* 0x0005e20000100a00 */
[----:B------:R-:W-:Y:S01]  /*ab30*/  ISETP.GE.U32.AND P4, PT, R3, 0x7fffff58, PT ;  /* 0x7fffff580300780c */ /* 0x000fe20003f86070 */
[----:B------:R-:W3:Y:S02]  /*ab40*/  LDC R92, c[0x0][0x230] ;  /* 0x00008c00ff5c7b82 */ /* 0x000ee40000000800 */
        /* <DEDUP_REMOVED lines=8> */
[----:B------:R1:W-:Y:S01]  /*abd0*/  STL.64 [R1+0x880], R8 ;  /* 0x0008800801007387 */ /* 0x0003e20000100a00 */
[----:B----4-:R-:W-:-:S03]  /*abe0*/  VIADD R3, R21, 0xffffff96 ;  /* 0xffffff9615037836 */ /* 0x010fc60000000000 */
[----:B------:R1:W-:Y:S01]  /*abf0*/  LDGSTS.E [R19+0x24000], desc[UR48][R8.64], !P3 ;  /* 0x2400000008137fae */ /* 0x0003e2000d921870 */
[----:B------:R-:W4:Y:S01]  /*ac00*/  LDC R21, c[0x0][0x230] ;  /* 0x00008c00ff157b82 */ /* 0x000f220000000800 */
[C---:B--2---:R-:W-:Y:S02]  /*ac10*/  IMAD.WIDE R24, R2.reuse, 0x4, R100 ;  /* 0x0000000402187825 */ /* 0x044fe400078e0264 */
[----:B------:R2:W-:Y:S04]  /*ac20*/  STL.64 [R1+0x878], R6 ;  /* 0x0008780601007387 */ /* 0x0005e80000100a00 */
[----:B------:R2:W-:Y:S01]  /*ac30*/  LDGSTS.E [R19+0x28000], desc[UR48][R6.64], !P3 ;  /* 0x2800000006137fae */ /* 0x0005e2000d921870 */
[----:B------:R-:W-:Y:S01]  /*ac40*/  ISETP.GE.U32.AND P5, PT, R3, 0x7fffff57, PT ;  /* 0x7fffff570300780c */ /* 0x000fe20003fa6070 */
[C---:B------:R-:W-:Y:S01]  /*ac50*/  IMAD.WIDE R30, R2.reuse, 0x4, R228 ;  /* 0x00000004021e7825 */ /* 0x040fe200078e02e4 */
[----:B------:R-:W4:Y:S01]  /*ac60*/  LDC R100, c[0x0][0x230] ;  /* 0x00008c00ff647b82 */ /* 0x000f220000000800 */
[----:B------:R3:W-:Y:S02]  /*ac70*/  STL.64 [R1+0x870], R4 ;  /* 0x0008700401007387 */ /* 0x0007e40000100a00 */
[----:B-1----:R-:W-:-:S02]  /*ac80*/  IMAD.WIDE R8, R2, 0x4, R102 ;  /* 0x0000000402087825 */ /* 0x002fc400078e0266 */
[----:B------:R3:W-:Y:S02]  /*ac90*/  LDGSTS.E [R19+0x2c000], desc[UR48][R4.64], !P3 ;  /* 0x2c00000004137fae */ /* 0x0007e4000d921870 */
[----:B--2---:R-:W-:Y:S02]  /*aca0*/  IMAD.WIDE R6, R2, 0x4, R104 ;  /* 0x0000000402067825 */ /* 0x004fe400078e0268 */
[----:B------:R1:W-:Y:S01]  /*acb0*/  STL.64 [R1+0x868], R24 ;  /* 0x0008681801007387 */ /* 0x0003e20000100a00 */
[----:B------:R-:W-:Y:S01]  /*acc0*/  IADD3 R3, R20, -0x6b, RZ ;  /* 0xffffff9514037810 */ /* 0x000fe20007ffe0ff */
[----:B------:R-:W2:Y:S02]  /*acd0*/  LDC R228, c[0x0][0x230] ;  /* 0x00008c00ffe47b82 */ /* 0x000ea40000000800 */
[----:B------:R1:W-:Y:S01]  /*ace0*/  LDGSTS.E [R19+0x20004], desc[UR48][R24.64], !P1 ;  /* 0x2000400018137fae */ /* 0x0003e2000c921870 */
[----:B---3--:R-:W-:-:S03]  /*acf0*/  IMAD.WIDE R4, R2, 0x4, R106 ;  /* 0x0000000402047825 */ /* 0x008fc600078e026a */
[----:B------:R3:W-:Y:S02]  /*ad00*/  STL.64 [R1+0x860], R8 ;  /* 0x0008600801007387 */ /* 0x0007e40000100a00 */
[----:B------:R-:W2:Y:S02]  /*ad10*/  LDC R20, c[0x0][0x230] ;  /* 0x00008c00ff147b82 */ /* 0x000ea40000000800 */
[----:B------:R3:W-:Y:S01]  /*ad20*/  LDGSTS.E [R19+0x24004], desc[UR48][R8.64], !P1 ;  /* 0x2400400008137fae */ /* 0x0007e2000c921870 */
[----:B-1----:R-:W-:-:S03]  /*ad30*/  IMAD.WIDE R24, R2, 0x4, R108 ;  /* 0x0000000402187825 */ /* 0x002fc600078e026c */
[----:B------:R1:W-:Y:S01]  /*ad40*/  STL.64 [R1+0x858], R6 ;  /* 0x0008580601007387 */ /* 0x0003e20000100a00 */
[----:B------:R-:W-:Y:S01]  /*ad50*/  ISETP.GE.U32.AND P3, PT, R3, 0x7fffff56, PT ;  /* 0x7fffff560300780c */ /* 0x000fe20003f66070 */
[----:B------:R-:W2:Y:S02]  /*ad60*/  LDC R108, c[0x0][0x230] ;  /* 0x00008c00ff6c7b82 */ /* 0x000ea40000000800 */
[----:B------:R1:W-:Y:S01]  /*ad70*/  LDGSTS.E [R19+0x28004], desc[UR48][R6.64], !P1 ;  /* 0x2800400006137fae */ /* 0x0003e2000c921870 */
[----:B---3--:R-:W-:-:S03]  /*ad80*/  IMAD.WIDE R8, R2, 0x4, R110 ;  /* 0x0000000402087825 */ /* 0x008fc600078e026e */
[----:B------:R3:W-:Y:S04]  /*ad90*/  STL.64 [R1+0x850], R4 ;  /* 0x0008500401007387 */ /* 0x0007e80000100a00 */
[----:B------:R3:W-:Y:S01]  /*ada0*/  LDGSTS.E [R19+0x2c004], desc[UR48][R4.64], !P1 ;  /* 0x2c00400004137fae */ /* 0x0007e2000c921870 */
[----:B-1----:R-:W-:-:S03]  /*adb0*/  IMAD.WIDE R6, R2, 0x4, R112 ;  /* 0x0000000402067825 */ /* 0x002fc600078e0270 */
[----:B------:R1:W-:Y:S01]  /*adc0*/  STL.64 [R1+0x848], R24 ;  /* 0x0008481801007387 */ /* 0x0003e20000100a00 */
[----:B------:R-:W-:-:S03]  /*add0*/  VIADD R3, R22, 0xffffff94 ;  /* 0xffffff9416037836 */ /* 0x000fc60000000000 */
[----:B------:R1:W-:Y:S01]  /*ade0*/  LDGSTS.E [R19+0x20008], desc[UR48][R24.64], !P2 ;  /* 0x2000800018137fae */ /* 0x0003e2000d121870 */
[----:B------:R-:W2:Y:S01]  /*adf0*/  LDC R22, c[0x0][0x230] ;  /* 0x00008c00ff167b82 */ /* 0x000ea20000000800 */
[C---:B---3--:R-:W-:Y:S02]  /*ae00*/  IMAD.WIDE R4, R2.reuse, 0x4, R114 ;  /* 0x0000000402047825 */ /* 0x048fe400078e0272 */
[----:B------:R3:W-:Y:S04]  /*ae10*/  STL.64 [R1+0x840], R8 ;  /* 0x0008400801007387 */ /* 0x0007e80000100a00 */
        /* <DEDUP_REMOVED lines=11> */
[----:B------:R-:W-:Y:S02]  /*aed0*/  IADD3 R3, R23, -0x4d, RZ ;  /* 0xffffffb317037810 */ /* 0x000fe40007ffe0ff */
[----:B------:R-:W2:Y:S01]  /*aee0*/  LDC R23, c[0x0][0x230] ;  /* 0x00008c00ff177b82 */ /* 0x000ea20000000800 */
[----:B------:R1:W-:Y:S01]  /*aef0*/  LDGSTS.E [R19+0x2000c], desc[UR48][R24.64], !P6 ;  /* 0x2000c00018137fae */ /* 0x0003e2000f121870 */
[----:B---3--:R-:W-:-:S03]  /*af00*/  IMAD.WIDE R4, R2, 0x4, R122 ;  /* 0x0000000402047825 */ /* 0x008fc600078e027a */
        /* <DEDUP_REMOVED lines=11> */
[----:B------:R1:W-:Y:S04]  /*afc0*/  STL.64 [R1+0x808], R24 ;  /* 0x0008081801007387 */ /* 0x0003e80000100a00 */
[----:B------:R1:W-:Y:S01]  /*afd0*/  LDGSTS.E [R19+0x30000], desc[UR48][R24.64], !P4 ;  /* 0x3000000018137fae */ /* 0x0003e2000e121870 */
[----:B---3--:R-:W-:-:S03]  /*afe0*/  IMAD.WIDE R4, R2, 0x4, R130 ;  /* 0x0000000402047825 */ /* 0x008fc600078e0282 */
[----:B------:R3:W-:Y:S04]  /*aff0*/  STL.64 [R1+0x800], R8 ;  /* 0x0008000801007387 */ /* 0x0007e80000100a00 */
[----:B------:R3:W-:Y:S01]  /*b000*/  LDGSTS.E [R19+0x34000], desc[UR48][R8.64], !P4 ;  /* 0x3400000008137fae */ /* 0x0007e2000e121870 */
[----:B-1----:R-:W-:-:S03]  /*b010*/  IMAD.WIDE R24, R2, 0x4, R132 ;  /* 0x0000000402187825 */ /* 0x002fc600078e0284 */
        /* <DEDUP_REMOVED lines=12> */
[----:B----4-:R-:W-:Y:S02]  /*b0e0*/  VIADD R3, R21, 0xffffffb2 ;  /* 0xffffffb215037836 */ /* 0x010fe40000000000 */
[----:B------:R-:W4:Y:S01]  /*b0f0*/  LDC R21, c[0x0][0x230] ;  /* 0x00008c00ff157b82 */ /* 0x000f220000000800 */
[C---:B-1----:R-:W-:Y:S01]  /*b100*/  IMAD.WIDE R24, R2.reuse, 0x4, R140 ;  /* 0x0000000402187825 */ /* 0x042fe200078e028c */
[----:B------:R1:W-:Y:S04]  /*b110*/  STL.64 [R1+0x7d8], R6 ;  /* 0x0007d80601007387 */ /* 0x0003e80000100a00 */
[----:B------:R1:W-:Y:S01]  /*b120*/  LDGSTS.E [R19+0x38004], desc[UR48][R6.64], !P5 ;  /* 0x3800400006137fae */ /* 0x0003e2000e921870 */
[----:B---3--:R-:W-:-:S03]  /*b130*/  IMAD.WIDE R8, R2, 0x4, R142 ;  /* 0x0000000402087825 */ /* 0x008fc600078e028e */
[----:B------:R3:W-:Y:S01]  /*b140*/  STL.64 [R1+0x7d0], R4 ;  /* 0x0007d00401007387 */ /* 0x0007e20000100a00 */
[----:B------:R-:W-:Y:S01]  /*b150*/  ISETP.GE.U32.AND P6, PT, R3, 0x7fffff73, PT ;  /* 0x7fffff730300780c */ /* 0x000fe20003fc6070 */
[----:B------:R-:W4:Y:S02]  /*b160*/  LDC R140, c[0x0][0x230] ;  /* 0x00008c00ff8c7b82 */ /* 0x000f240000000800 */
[----:B------:R3:W-:Y:S01]  /*b170*/  LDGSTS.E [R19+0x3c004], desc[UR48][R4.64], !P5 ;  /* 0x3c00400004137fae */ /* 0x0007e2000e921870 */
[----:B-1----:R-:W-:-:S03]  /*b180*/  IMAD.WIDE R6, R2, 0x4, R144 ;  /* 0x0000000402067825 */ /* 0x002fc600078e0290 */
[----:B------:R1:W-:Y:S01]  /*b190*/  STL.64 [R1+0x7c8], R24 ;  /* 0x0007c81801007387 */ /* 0x0003e20000100a00 */
[----:B--2---:R-:W-:Y:S02]  /*b1a0*/  IADD3 R3, R20, -0x4f, RZ ;  /* 0xffffffb114037810 */ /* 0x004fe40007ffe0ff */
        /* <DEDUP_REMOVED lines=17> */
[----:B------:R3:W-:Y:S01]  /*b2c0*/  STL.64 [R1+0x7a0], R8 ;  /* 0x0007a00801007387 */ /* 0x0007e20000100a00 */
[----:B------:R-:W-:-:S03]  /*b2d0*/  VIADD R3, R23, 0xffffffb0 ;  /* 0xffffffb017037836 */ /* 0x000fc60000000000 */
[----:B------:R3:W-:Y:S01]  /*b2e0*/  LDGSTS.E [R19+0x3400c], desc[UR48][R8.64], !P1 ;  /* 0x3400c00008137fae */ /* 0x0007e2000c921870 */
[----:B------:R-:W2:Y:S01]  /*b2f0*/  LDC R23, c[0x0][0x230] ;  /* 0x00008c00ff177b82 */ /* 0x000ea20000000800 */
[C---:B-1----:R-:W-:Y:S02]  /*b300*/  IMAD.WIDE R24, R2.reuse, 0x4, R156 ;  /* 0x0000000402187825 */ /* 0x042fe400078e029c */
[----:B------:R1:W-:Y:S04]  /*b310*/  STL.64 [R1+0x798], R6 ;  /* 0x0007980601007387 */ /* 0x0003e80000100a00 */
[----:B------:R1:W-:Y:S01]  /*b320*/  LDGSTS.E [R19+0x3800c], desc[UR48][R6.64], !P1 ;  /* 0x3800c00006137fae */ /* 0x0003e2000c921870 */
[----:B------:R-:W-:Y:S01]  /*b330*/  ISETP.GE.U32.AND P5, PT, R3, 0x7fffff71, PT ;  /* 0x7fffff710300780c */ /* 0x000fe20003fa6070 */
[C---:B------:R-:W-:Y:S01]  /*b340*/  IMAD.WIDE R26, R2.reuse, 0x4, R230 ;  /* 0x00000004021a7825 */ /* 0x040fe200078e02e6 */
[----:B------:R-:W2:Y:S01]  /*b350*/  LDC R156, c[0x0][0x230] ;  /* 0x00008c00ff9c7b82 */ /* 0x000ea20000000800 */
[----:B------:R4:W-:Y:S02]  /*b360*/  STL.64 [R1+0x790], R4 ;  /* 0x0007900401007387 */ /* 0x0009e40000100a00 */
[----:B---3--:R-:W-:-:S02]  /*b370*/  IMAD.WIDE R8, R2, 0x4, R158 ;  /* 0x0000000402087825 */ /* 0x008fc400078e029e */
[----:B------:R4:W-:Y:S02]  /*b380*/  LDGSTS.E [R19+0x3c00c], desc[UR48][R4.64], !P1 ;  /* 0x3c00c00004137fae */ /* 0x0009e4000c921870 */
[----:B-1----:R-:W-:Y:S02]  /*b390*/  IMAD.WIDE R6, R2, 0x4, R160 ;  /* 0x0000000402067825 */ /* 0x002fe400078e02a0 */
[----:B------:R1:W-:Y:S01]  /*b3a0*/  STL.64 [R1+0x1008], R18 ;  /* 0x0010081201007387 */ /* 0x0003e20000100a00 */
[----:B------:R-:W-:Y:S02]  /*b3b0*/  IADD3 R3, R22, -0x6d, RZ ;  /* 0xffffff9316037810 */ /* 0x000fe40007ffe0ff */
[----:B------:R-:W3:Y:S01]  /*b3c0*/  LDC R22, c[0x0][0x230] ;  /* 0x00008c00ff167b82 */ /* 0x000ee20000000800 */
[----:B------:R-:W-:Y:S01]  /*b3d0*/  STL.64 [R1+0x778], R24 ;  /* 0x0007781801007387 */ /* 0x000fe20000100a00 */
[----:B----4-:R-:W-:-:S03]  /*b3e0*/  IMAD.WIDE R4, R2, 0x4, R162 ;  /* 0x0000000402047825 */ /* 0x010fc600078e02a2 */
[----:B------:R-:W-:Y:S04]  /*b3f0*/  LDGSTS.E [R15+0x20000], desc[UR48][R24.64], !P2 ;  /* 0x20000000180f7fae */ /* 0x000fe8000d121870 */
[----:B------:R4:W-:Y:S01]  /*b400*/  STL.64 [R1+0x768], R8 ;  /* 0x0007680801007387 */ /* 0x0009e20000100a00 */
[C---:B-1----:R-:W-:Y:S01]  /*b410*/  IMAD.WIDE R18, R2.reuse, 0x4, R164 ;  /* 0x0000000402127825 */ /* 0x042fe200078e02a4 */
[----:B------:R-:W-:Y:S01]  /*b420*/  ISETP.GE.U32.AND P3, PT, R3, 0x7fffff54, PT ;  /* 0x7fffff540300780c */ /* 0x000fe20003f66070 */
[----:B------:R-:W1:Y:S01]  /*b430*/  LDC R164, c[0x0][0x230] ;  /* 0x00008c00ffa47b82 */ /* 0x000e620000000800 */
[----:B------:R4:W-:Y:S04]  /*b440*/  LDGSTS.E [R15+0x24000], desc[UR48][R8.64], !P2 ;  /* 0x24000000080f7fae */ /* 0x0009e8000d121870 */
[----:B------:R2:W-:Y:S03]  /*b450*/  STL.64 [R1+0x758], R6 ;  /* 0x0007580601007387 */ /* 0x0005e60000100a00 */
[----:B------:R-:W1:Y:S01]  /*b460*/  LDC R165, c[0x0][0x230] ;  /* 0x00008c00ffa57b82 */ /* 0x000e620000000800 */
[----:B------:R2:W-:Y:S01]  /*b470*/  LDGSTS.E [R15+0x28000], desc[UR48][R6.64], !P2 ;  /* 0x28000000060f7fae */ /* 0x0005e2000d121870 */
[----:B----4-:R-:W-:-:S03]  /*b480*/  IMAD.WIDE R8, R2, 0x4, R166 ;  /* 0x0000000402087825 */ /* 0x010fc600078e02a6 */
[----:B------:R4:W-:Y:S04]  /*b490*/  STL.64 [R1+0x740], R4 ;  /* 0x0007400401007387 */ /* 0x0009e80000100a00 */
[----:B------:R4:W-:Y:S01]  /*b4a0*/  LDGSTS.E [R15+0x2c000], desc[UR48][R4.64], !P2 ;  /* 0x2c000000040f7fae */ /* 0x0009e2000d121870 */
[----:B--2---:R-:W-:-:S03]  /*b4b0*/  IMAD.WIDE R6, R2, 0x4, R168 ;  /* 0x0000000402067825 */ /* 0x004fc600078e02a8 */
[----:B------:R2:W-:Y:S04]  /*b4c0*/  STL.64 [R1+0x730], R18 ;  /* 0x0007301201007387 */ /* 0x0005e80000100a00 */
        /* <DEDUP_REMOVED lines=11> */
[----:B------:R2:W-:Y:S01]  /*b580*/  STL.64 [R1+0x6e8], R18 ;  /* 0x0006e81201007387 */ /* 0x0005e20000100a00 */
[----:B------:R-:W-:-:S03]  /*b590*/  VIADD R3, R21, 0xffffff92 ;  /* 0xffffff9215037836 */ /* 0x000fc60000000000 */
[----:B------:R2:W-:Y:S01]  /*b5a0*/  LDGSTS.E [R15+0x20008], desc[UR48][R18.64], !P4 ;  /* 0x20008000120f7fae */ /* 0x0005e2000e121870 */
[----:B------:R-:W1:Y:S01]  /*b5b0*/  LDC R21, c[0x0][0x230] ;  /* 0x00008c00ff157b82 */ /* 0x000e620000000800 */
[C---:B----4-:R-:W-:Y:S02]  /*b5c0*/  IMAD.WIDE R4, R2.reuse, 0x4, R178 ;  /* 0x0000000402047825 */ /* 0x050fe400078e02b2 */
[----:B------:R4:W-:Y:S04]  /*b5d0*/  STL.64 [R1+0x6d8], R8 ;  /* 0x0006d80801007387 */ /* 0x0009e80000100a00 */
[----:B------:R4:W-:Y:S01]  /*b5e0*/  LDGSTS.E [R15+0x24008], desc[UR48][R8.64], !P4 ;  /* 0x24008000080f7fae */ /* 0x0009e2000e121870 */
[----:B--2---:R-:W-:-:S03]  /*b5f0*/  IMAD.WIDE R18, R2, 0x4, R180 ;  /* 0x0000000402127825 */ /* 0x004fc600078e02b4 */
[----:B------:R2:W-:Y:S01]  /*b600*/  STL.64 [R1+0x6c8], R6 ;  /* 0x0006c80601007387 */ /* 0x0005e20000100a00 */
[----:B------:R-:W-:-:S03]  /*b610*/  ISETP.GE.U32.AND P1, PT, R3, 0x7fffff53, PT ;  /* 0x7fffff530300780c */ /* 0x000fc60003f26070 */
[----:B------:R2:W-:Y:S01]  /*b620*/  LDGSTS.E [R15+0x28008], desc[UR48][R6.64], !P4 ;  /* 0x28008000060f7fae */ /* 0x0005e2000e121870 */
[----:B----4-:R-:W-:-:S03]  /*b630*/  IMAD.WIDE R8, R2, 0x4, R182 ;  /* 0x0000000402087825 */ /* 0x010fc600078e02b6 */
[----:B------:R4:W-:Y:S04]  /*b640*/  STL.64 [R1+0x6b8], R4 ;  /* 0x0006b80401007387 */ /* 0x0009e80000100a00 */
[----:B------:R4:W-:Y:S01]  /*b650*/  LDGSTS.E [R15+0x2c008], desc[UR48][R4.64], !P4 ;  /* 0x2c008000040f7fae */ /* 0x0009e2000e121870 */
[----:B--2---:R-:W-:-:S03]  /*b660*/  IMAD.WIDE R6, R2, 0x4, R184 ;  /* 0x0000000402067825 */ /* 0x004fc600078e02b8 */
[----:B------:R2:W-:Y:S01]  /*b670*/  STL.64 [R1+0x6a8], R18 ;  /* 0x0006a81201007387 */ /* 0x0005e20000100a00 */
[----:B------:R-:W-:Y:S02]  /*b680*/  IADD3 R3, R20, -0x6f, RZ ;  /* 0xffffff9114037810 */ /* 0x000fe40007ffe0ff */
[----:B------:R-:W1:Y:S01]  /*b690*/  LDC R20, c[0x0][0x230] ;  /* 0x00008c00ff147b82 */ /* 0x000e620000000800 */
[----:B------:R2:W-:Y:S01]  /*b6a0*/  LDGSTS.E [R15+0x2000c], desc[UR48][R18.64], !P5 ;  /* 0x2000c000120f7fae */ /* 0x0005e2000e921870 */
[----:B----4-:R-:W-:-:S03]  /*b6b0*/  IMAD.WIDE R4, R2, 0x4, R186 ;  /* 0x0000000402047825 */ /* 0x010fc600078e02ba */
[----:B------:R4:W-:Y:S04]  /*b6c0*/  STL.64 [R1+0x698], R8 ;  /* 0x0006980801007387 */ /* 0x0009e80000100a00 */
[----:B------:R4:W-:Y:S01]  /*b6d0*/  LDGSTS.E [R15+0x2400c], desc[UR48][R8.64], !P5 ;  /* 0x2400c000080f7fae */ /* 0x0009e2000e921870 */
[----:B--2---:R-:W-:-:S03]  /*b6e0*/  IMAD.WIDE R18, R2, 0x4, R188 ;  /* 0x0000000402127825 */ /* 0x004fc600078e02bc */
[----:B------:R2:W-:Y:S01]  /*b6f0*/  STL.64 [R1+0x688], R6 ;  /* 0x0006880601007387 */ /* 0x0005e20000100a00 */
[----:B------:R-:W-:Y:S01]  /*b700*/  ISETP.GE.U32.AND P2, PT, R3, 0x7fffff52, PT ;  /* 0x7fffff520300780c */ /* 0x000fe20003f46070 */
[----:B------:R-:W1:Y:S02]  /*b710*/  LDC R188, c[0x0][0x230] ;  /* 0x00008c00ffbc7b82 */ /* 0x000e640000000800 */
        /* <DEDUP_REMOVED lines=10> */
[----:B---3--:R-:W-:Y:S02]  /*b7c0*/  VIADD R3, R22, 0xffffff90 ;  /* 0xffffff9016037836 */ /* 0x008fe40000000000 */
[C---:B--2---:R-:W-:Y:S01]  /*b7d0*/  IMAD.WIDE R18, R2.reuse, 0x4, R196 ;  /* 0x0000000402127825 */ /* 0x044fe200078e02c4 */
[----:B------:R2:W-:Y:S01]  /*b7e0*/  STL.64 [R1+0x648], R6 ;  /* 0x0006480601007387 */ /* 0x0005e20000100a00 */
[----:B------:R-:W3:Y:S03]  /*b7f0*/  LDC R22, c[0x0][0x230] ;  /* 0x00008c00ff167b82 */ /* 0x000ee60000000800 */
[----:B------:R2:W-:Y:S01]  /*b800*/  LDGSTS.E [R15+0x38000], desc[UR48][R6.64], !P3 ;  /* 0x38000000060f7fae */ /* 0x0005e2000d921870 */
[----:B----4-:R-:W-:-:S03]  /*b810*/  IMAD.WIDE R8, R2, 0x4, R198 ;  /* 0x0000000402087825 */ /* 0x010fc600078e02c6 */
[----:B------:R4:W-:Y:S01]  /*b820*/  STL.64 [R1+0x638], R4 ;  /* 0x0006380401007387 */ /* 0x0009e20000100a00 */
[----:B------:R-:W-:Y:S01]  /*b830*/  ISETP.GE.U32.AND P6, PT, R3, 0x7fffff51, PT ;  /* 0x7fffff510300780c */ /* 0x000fe20003fc6070 */
[----:B------:R-:W3:Y:S02]  /*b840*/  LDC R196, c[0x0][0x230] ;  /* 0x00008c00ffc47b82 */ /* 0x000ee40000000800 */
        /* <DEDUP_REMOVED lines=9> */
[----:B------:R-:W-:Y:S01]  /*b8e0*/  IADD3 R3, R23, -0x51, RZ ;  /* 0xffffffaf17037810 */ /* 0x000fe20007ffe0ff */
[----:B------:R-:W3:Y:S02]  /*b8f0*/  LDC R204, c[0x0][0x230] ;  /* 0x00008c00ffcc7b82 */ /* 0x000ee40000000800 */
[----:B------:R2:W-:Y:S01]  /*b900*/  LDGSTS.E [R15+0x38004], desc[UR48][R6.64], !P1 ;  /* 0x38004000060f7fae */ /* 0x0005e2000c921870 */
[----:B----4-:R-:W-:-:S03]  /*b910*/  IMAD.WIDE R8, R2, 0x4, R206 ;  /* 0x0000000402087825 */ /* 0x010fc600078e02ce */
[----:B------:R4:W-:Y:S02]  /*b920*/  STL.64 [R1+0x5f8], R4 ;  /* 0x0005f80401007387 */ /* 0x0009e40000100a00 */
        /* <DEDUP_REMOVED lines=10> */
[----:B------:R-:W-:Y:S01]  /*b9d0*/  ISETP.GE.U32.AND P4, PT, R3, 0x7fffff70, PT ;  /* 0x7fffff700300780c */ /* 0x000fe20003f86070 */
[----:B------:R-:W3:Y:S02]  /*b9e0*/  LDC R212, c[0x0][0x230] ;  /* 0x00008c00ffd47b82 */ /* 0x000ee40000000800 */
[----:B------:R2:W-:Y:S01]  /*b9f0*/  LDGSTS.E [R15+0x38008], desc[UR48][R6.64], !P2 ;  /* 0x38008000060f7fae */ /* 0x0005e2000d121870 */
[----:B----4-:R-:W-:-:S03]  /*ba00*/  IMAD.WIDE R8, R2, 0x4, R214 ;  /* 0x0000000402087825 */ /* 0x010fc600078e02d6 */
[----:B------:R4:W-:Y:S04]  /*ba10*/  STL.64 [R1+0x5b8], R4 ;  /* 0x0005b80401007387 */ /* 0x0009e80000100a00 */
[----:B------:R4:W-:Y:S01]  /*ba20*/  LDGSTS.E [R15+0x3c008], desc[UR48][R4.64], !P2 ;  /* 0x3c008000040f7fae */ /* 0x0009e2000d121870 */
[----:B--2---:R-:W-:-:S03]  /*ba30*/  IMAD.WIDE R6, R2, 0x4, R216 ;  /* 0x0000000402067825 */ /* 0x004fc600078e02d8 */
[----:B------:R-:W2:Y:S04]  /*ba40*/  LDL.LU.64 R24, [R1+0x98] ;  /* 0x0000980001187983 */ /* 0x000ea80000300a00 */
[----:B------:R-:W2:Y:S01]  /*ba50*/  LDL.LU.64 R38, [R1+0xa0] ;  /* 0x0000a00001267983 */ /* 0x000ea20000300a00 */
[----:B----4-:R-:W-:-:S03]  /*ba60*/  IMAD.WIDE R4, R2, 0x4, R218 ;  /* 0x0000000402047825 */ /* 0x010fc600078e02da */
[----:B------:R4:W-:Y:S04]  /*ba70*/  STL.64 [R1+0x5a0], R18 ;  /* 0x0005a01201007387 */ /* 0x0009e80000100a00 */
[----:B------:R1:W-:Y:S04]  /*ba80*/  STL.64 [R1+0x590], R8 ;  /* 0x0005900801007387 */ /* 0x0003e80000100a00 */
[----:B------:R3:W-:Y:S04]  /*ba90*/  STL.64 [R1+0x570], R6 ;  /* 0x0005700601007387 */ /* 0x0007e80000100a00 */
[----:B------:R4:W-:Y:S04]  /*baa0*/  LDGSTS.E [R15+0x3000c], desc[UR48][R18.64], !P6 ;  /* 0x3000c000120f7fae */ /* 0x0009e8000f121870 */
[----:B------:R3:W-:Y:S04]  /*bab0*/  STL.64 [R1+0x558], R4 ;  /* 0x0005580401007387 */ /* 0x0007e80000100a00 */
[----:B------:R1:W-:Y:S04]  /*bac0*/  LDGSTS.E [R15+0x3400c], desc[UR48][R8.64], !P6 ;  /* 0x3400c000080f7fae */ /* 0x0003e8000f121870 */
[----:B------:R-:W2:Y:S01]  /*bad0*/  LDL.LU.64 R58, [R1+0xa8] ;  /* 0x0000a800013a7983 */ /* 0x000ea20000300a00 */
[C---:B----4-:R-:W-:Y:S01]  /*bae0*/  IMAD.WIDE R18, R2.reuse, 0x4, R220 ;  /* 0x0000000402127825 */ /* 0x050fe200078e02dc */
[----:B------:R-:W-:Y:S01]  /*baf0*/  IADD3 R233, R233, 0x3f, RZ ;  /* 0x0000003fe9e97810 */ /* 0x000fe20007ffe0ff */
[----:B------:R-:W4:Y:S01]  /*bb00*/  LDC R220, c[0x0][0x230] ;  /* 0x00008c00ffdc7b82 */ /* 0x000f220000000800 */
[----:B------:R3:W-:Y:S01]  /*bb10*/  LDGSTS.E [R15+0x3800c], desc[UR48][R6.64], !P6 ;  /* 0x3800c000060f7fae */ /* 0x0007e2000f121870 */
[----:B-1----:R-:W-:-:S03]  /*bb20*/  IMAD.WIDE R8, R2, 0x4, R222 ;  /* 0x0000000402087825 */ /* 0x002fc600078e02de */
[----:B------:R1:W-:Y:S04]  /*bb30*/  LDGSTS.E [R15+0x3c00c], desc[UR48][R4.64], !P6 ;  /* 0x3c00c000040f7fae */ /* 0x0003e8000f121870 */
[----:B------:R-:W4:Y:S01]  /*bb40*/  LDL.LU.64 R28, [R1+0xb0] ;  /* 0x0000b000011c7983 */ /* 0x000f220000300a00 */
[----:B---3--:R-:W-:-:S03]  /*bb50*/  IMAD.WIDE R6, R2, 0x4, R224 ;  /* 0x0000000402067825 */ /* 0x008fc600078e02e0 */
[----:B------:R-:W3:Y:S01]  /*bb60*/  LDL.LU.64 R32, [R1+0xb8] ;  /* 0x0000b80001207983 */ /* 0x000ee20000300a00 */
[----:B-1----:R-:W-:-:S03]  /*bb70*/  IMAD.WIDE R4, R2, 0x4, R226 ;  /* 0x0000000402047825 */ /* 0x002fc600078e02e2 */
[----:B------:R-:W3:Y:S04]  /*bb80*/  LDL.LU.64 R48, [R1+0xc0] ;  /* 0x0000c00001307983 */ /* 0x000ee80000300a00 */
[----:B------:R-:W-:Y:S04]  /*bb90*/  STL.64 [R1+0x540], R18 ;  /* 0x0005401201007387 */ /* 0x000fe80000100a00 */
[----:B------:R-:W-:Y:S04]  /*bba0*/  STL.64 [R1+0x528], R8 ;  /* 0x0005280801007387 */ /* 0x000fe80000100a00 */
[----:B------:R1:W-:Y:S04]  /*bbb0*/  STL.64 [R1+0x510], R6 ;  /* 0x0005100601007387 */ /* 0x0003e80000100a00 */
[----:B------:R-:W-:Y:S04]  /*bbc0*/  LDGSTS.E [R17+0x20000], desc[UR48][R18.64], !P4 ;  /* 0x2000000012117fae */ /* 0x000fe8000e121870 */
[----:B------:R1:W-:Y:S04]  /*bbd0*/  STL.64 [R1+0x4e8], R4 ;  /* 0x0004e80401007387 */ /* 0x0003e80000100a00 */
[----:B------:R-:W-:Y:S04]  /*bbe0*/  LDGSTS.E [R17+0x24000], desc[UR48][R8.64], !P4 ;  /* 0x2400000008117fae */ /* 0x000fe8000e121870 */
[----:B------:R-:W3:Y:S04]  /*bbf0*/  LDL.LU.64 R40, [R1+0xc8] ;  /* 0x0000c80001287983 */ /* 0x000ee80000300a00 */
[----:B------:R-:W-:Y:S04]  /*bc00*/  LDGSTS.E [R17+0x28000], desc[UR48][R6.64], !P4 ;  /* 0x2800000006117fae */ /* 0x000fe8000e121870 */
[----:B------:R-:W-:Y:S04]  /*bc10*/  LDGSTS.E [R17+0x2c000], desc[UR48][R4.64], !P4 ;  /* 0x2c00000004117fae */ /* 0x000fe8000e121870 */
[----:B-1----:R-:W3:Y:S04]  /*bc20*/  LDL.LU.64 R6, [R1+0xd0] ;  /* 0x0000d00001067983 */ /* 0x002ee80000300a00 */
[----:B------:R-:W3:Y:S04]  /*bc30*/  LDL.LU.64 R8, [R1+0xd8] ;  /* 0x0000d80001087983 */ /* 0x000ee80000300a00 */
[----:B------:R-:W3:Y:S01]  /*bc40*/  LDL.LU.64 R4, [R1+0xe0] ;  /* 0x0000e00001047983 */ /* 0x000ee20000300a00 */
[----:B------:R-:W-:-:S02]  /*bc50*/  VIADD R3, R21, 0xffffffae ;  /* 0xffffffae15037836 */ /* 0x000fc40000000000 */
[----:B------:R-:W1:Y:S03]  /*bc60*/  LDC R21, c[0x0][0x230] ;  /* 0x00008c00ff157b82 */ /* 0x000e660000000800 */
[----:B------:R-:W-:Y:S02]  /*bc70*/  ISETP.GE.U32.AND P5, PT, R3, 0x7fffff6f, PT ;  /* 0x7fffff6f0300780c */ /* 0x000fe40003fa6070 */
[----:B------:R-:W-:-:S03]  /*bc80*/  IADD3 R3, R20, -0x53, RZ ;  /* 0xffffffad14037810 */ /* 0x000fc60007ffe0ff */
[----:B------:R-:W1:Y:S01]  /*bc90*/  LDC R20, c[0x0][0x230] ;  /* 0x00008c00ff147b82 */ /* 0x000e620000000800 */
[----:B------:R-:W-:Y:S01]  /*bca0*/  ISETP.GE.U32.AND P3, PT, R3, 0x7fffff6e, PT ;  /* 0x7fffff6e0300780c */ /* 0x000fe20003f66070 */
[----:B------:R-:W-:-:S05]  /*bcb0*/  VIADD R3, R23, 0xffffffac ;  /* 0xffffffac17037836 */ /* 0x000fca0000000000 */
[----:B------:R-:W-:Y:S01]  /*bcc0*/  ISETP.GE.U32.AND P1, PT, R3, 0x7fffff6d, PT ;  /* 0x7fffff6d0300780c */ /* 0x000fe20003f26070 */
[----:B------:R-:W-:Y:S01]  /*bcd0*/  STL.64 [R1+0x4b0], R30 ;  /* 0x0004b01e01007387 */ /* 0x000fe20000100a00 */
[----:B------:R-:W-:Y:S02]  /*bce0*/  IADD3 R3, R22, -0x71, RZ ;  /* 0xffffff8f16037810 */ /* 0x000fe40007ffe0ff */
[----:B------:R-:W1:Y:S01]  /*bcf0*/  LDC R22, c[0x0][0x230] ;  /* 0x00008c00ff167b82 */ /* 0x000e620000000800 */
[----:B------:R-:W-:Y:S01]  /*bd00*/  LDGSTS.E [R17+0x20004], desc[UR48][R30.64], !P5 ;  /* 0x200040001e117fae */ /* 0x000fe2000e921870 */
[----:B------:R-:W-:Y:S01]  /*bd10*/  ISETP.GE.U32.AND P2, PT, R3, 0x7fffff50, PT ;  /* 0x7fffff500300780c */ /* 0x000fe20003f46070 */
[----:B-1----:R-:W-:Y:S02]  /*bd20*/  VIADD R3, R21, 0xffffff8e ;  /* 0xffffff8e15037836 */ /* 0x002fe40000000000 */
[----:B------:R1:W-:Y:S03]  /*bd30*/  STL.64 [R1+0x40], R26 ;  /* 0x0000401a01007387 */ /* 0x0003e60000100a00 */
[----:B------:R-:W3:Y:S01]  /*bd40*/  LDC R21, c[0x0][0x230] ;  /* 0x00008c00ff157b82 */ /* 0x000ee20000000800 */
[----:B------:R-:W-:Y:S01]  /*bd50*/  ISETP.GE.U32.AND P6, PT, R3, 0x7fffff4f, PT ;  /* 0x7fffff4f0300780c */ /* 0x000fe20003fc6070 */
[----:B------:R1:W-:Y:S01]  /*bd60*/  LDGSTS.E [R17+0x24004], desc[UR48][R26.64], !P5 ;  /* 0x240040001a117fae */ /* 0x0003e2000e921870 */
[----:B------:R-:W-:-:S05]  /*bd70*/  IADD3 R3, R20, -0x73, RZ ;  /* 0xffffff8d14037810 */ /* 0x000fca0007ffe0ff */
[----:B------:R-:W3:Y:S01]  /*bd80*/  LDC R20, c[0x0][0x230] ;  /* 0x00008c00ff147b82 */ /* 0x000ee20000000800 */
[----:B------:R-:W-:Y:S01]  /*bd90*/  ISETP.GE.U32.AND P4, PT, R3, 0x7fffff4e, PT ;  /* 0x7fffff4e0300780c */ /* 0x000fe20003f86070 */
[----:B------:R-:W-:-:S06]  /*bda0*/  VIADD R3, R22, 0xffffff8c ;  /* 0xffffff8c16037836 */ /* 0x000fcc0000000000 */
[----:B-1----:R-:W1:Y:S01]  /*bdb0*/  LDC R26, c[0x0][0x230] ;  /* 0x00008c00ff1a7b82 */ /* 0x002e620000000800 */
[----:B--2---:R-:W-:-:S04]  /*bdc0*/  IMAD.WIDE R24, R2, 0x4, R24 ;  /* 0x0000000402187825 */ /* 0x004fc800078e0218 */
[C---:B------:R-:W-:Y:S01]  /*bdd0*/  IMAD.WIDE R18, R2.reuse, 0x4, R38 ;  /* 0x0000000402127825 */ /* 0x040fe200078e0226 */
[----:B------:R2:W-:Y:S04]  /*bde0*/  STL.64 [R1+0x38], R24 ;  /* 0x0000381801007387 */ /* 0x0005e80000100a00 */
[----:B------:R1:W-:Y:S04]  /*bdf0*/  STL.64 [R1+0x30], R18 ;  /* 0x0000301201007387 */ /* 0x0003e80000100a00 */
[----:B------:R-:W3:Y:S04]  /*be00*/  LDL.LU.64 R38, [R1+0xe8] ;  /* 0x0000e80001267983 */ /* 0x000ee80000300a00 */
[----:B------:R-:W-:Y:S04]  /*be10*/  LDGSTS.E [R17+0x28004], desc[UR48][R24.64], !P5 ;  /* 0x2800400018117fae */ /* 0x000fe8000e921870 */
[----:B------:R-:W3:Y:S04]  /*be20*/  LDL.LU.64 R46, [R1+0xf0] ;  /* 0x0000f000012e7983 */ /* 0x000ee80000300a00 */
[----:B------:R1:W-:Y:S04]  /*be30*/  LDGSTS.E [R17+0x2c004], desc[UR48][R18.64], !P5 ;  /* 0x2c00400012117fae */ /* 0x0003e8000e921870 */
[----:B--2---:R-:W2:Y:S01]  /*be40*/  LDL.LU.64 R24, [R1+0xf8] ;  /* 0x0000f80001187983 */ /* 0x004ea20000300a00 */
[----:B------:R-:W-:-:S05]  /*be50*/  IMAD.WIDE R30, R2, 0x4, R58 ;  /* 0x00000004021e7825 */ /* 0x000fca00078e023a */
[----:B------:R-:W-:Y:S04]  /*be60*/  STL.64 [R1+0x28], R30 ;  /* 0x0000281e01007387 */ /* 0x000fe80000100a00 */
[----:B------:R-:W2:Y:S01]  /*be70*/  LDL.LU.64 R58, [R1+0x100] ;  /* 0x00010000013a7983 */ /* 0x000ea20000300a00 */
[----:B----4-:R-:W-:-:S03]  /*be80*/  IMAD.WIDE R28, R2, 0x4, R28 ;  /* 0x00000004021c7825 */ /* 0x010fc600078e021c */
[----:B------:R-:W-:Y:S01]  /*be90*/  LDGSTS.E [R17+0x20008], desc[UR48][R30.64], !P3 ;  /* 0x200080001e117fae */ /* 0x000fe2000d921870 */
[----:B---3--:R-:W-:-:S03]  /*bea0*/  IMAD.WIDE R22, R2, 0x4, R32 ;  /* 0x0000000402167825 */ /* 0x008fc600078e0220 */
[----:B------:R-:W-:Y:S01]  /*beb0*/  STL.64 [R1+0x20], R28 ;  /* 0x0000201c01007387 */ /* 0x000fe20000100a00 */
[----:B-1----:R-:W-:-:S03]  /*bec0*/  IMAD.WIDE R18, R2, 0x4, R48 ;  /* 0x0000000402127825 */ /* 0x002fc600078e0230 */
[----:B------:R-:W-:Y:S01]  /*bed0*/  LDGSTS.E [R17+0x24008], desc[UR48][R28.64], !P3 ;  /* 0x240080001c117fae */ /* 0x000fe2000d921870 */
[----:B------:R-:W-:-:S03]  /*bee0*/  IMAD.WIDE R250, R2, 0x4, R8 ;  /* 0x0000000402fa7825 */ /* 0x000fc600078e0208 */
[----:B------:R1:W-:Y:S01]  /*bef0*/  STL.64 [R1+0x18], R22 ;  /* 0x0000181601007387 */ /* 0x0003e20000100a00 */
[----:B------:R-:W-:-:S03]  /*bf00*/  IMAD.WIDE R248, R2, 0x4, R4 ;  /* 0x0000000402f87825 */ /* 0x000fc600078e0204 */
[----:B------:R1:W-:Y:S01]  /*bf10*/  LDGSTS.E [R17+0x28008], desc[UR48][R22.64], !P3 ;  /* 0x2800800016117fae */ /* 0x0003e2000d921870 */
[----:B------:R-:W-:Y:S01]  /*bf20*/  ISETP.GE.U32.AND P5, PT, R3, 0x7fffff4d, PT ;  /* 0x7fffff4d0300780c */ /* 0x000fe20003fa6070 */
[----:B------:R-:W3:Y:S02]  /*bf30*/  LDC R32, c[0x0][0x230] ;  /* 0x00008c00ff207b82 */ /* 0x000ee40000000800 */
[----:B------:R4:W-:Y:S04]  /*bf40*/  STL.64 [R1+0x10], R18 ;  /* 0x0000101201007387 */ /* 0x0009e80000100a00 */
[----:B------:R4:W-:Y:S01]  /*bf50*/  LDGSTS.E [R17+0x2c008], desc[UR48][R18.64], !P3 ;  /* 0x2c00800012117fae */ /* 0x0009e2000d921870 */
[C---:B-1----:R-:W-:Y:S01]  /*bf60*/  IMAD.WIDE R22, R2.reuse, 0x4, R40 ;  /* 0x0000000402167825 */ /* 0x042fe200078e0228 */
[----:B------:R-:W-:Y:S01]  /*bf70*/  IADD3 R3, R21, -0x55, RZ ;  /* 0xffffffab15037810 */ /* 0x000fe20007ffe0ff */
[----:B------:R-:W1:Y:S03]  /*bf80*/  LDC R40, c[0x0][0x230] ;  /* 0x00008c00ff287b82 */ /* 0x000e660000000800 */
[----:B------:R2:W-:Y:S01]  /*bf90*/  STL.64 [R1+0x8], R22 ;  /* 0x0000081601007387 */ /* 0x0005e20000100a00 */
[----:B----4-:R-:W-:-:S03]  /*bfa0*/  IMAD.WIDE R18, R2, 0x4, R6 ;  /* 0x0000000402127825 */ /* 0x010fc600078e0206 */
[----:B------:R-:W4:Y:S04]  /*bfb0*/  LDL.LU.64 R28, [R1+0x108] ;  /* 0x00010800011c7983 */ /* 0x000f280000300a00 */
[----:B------:R-:W-:Y:S04]  /*bfc0*/  STL.64 [R1], R18 ;  /* 0x0000001201007387 */ /* 0x000fe80000100a00 */
[----:B------:R-:W3:Y:S04]  /*bfd0*/  LDL.LU.64 R6, [R1+0x110] ;  /* 0x0001100001067983 */ /* 0x000ee80000300a00 */
[----:B------:R-:W3:Y:S04]  /*bfe0*/  LDL.LU.64 R8, [R1+0x118] ;  /* 0x0001180001087983 */ /* 0x000ee80000300a00 */
[----:B------:R-:W3:Y:S01]  /*bff0*/  LDL.LU.64 R4, [R1+0x120] ;  /* 0x0001200001047983 */ /* 0x000ee20000300a00 */
[----:B------:R-:W-:Y:S01]  /*c000*/  ISETP.GE.U32.AND P3, PT, R3, 0x7fffff6c, PT ;  /* 0x7fffff6c0300780c */ /* 0x000fe20003f66070 */
[----:B------:R-:W-:-:S02]  /*c010*/  VIADD R3, R20, 0xffffffaa ;  /* 0xffffffaa14037836 */ /* 0x000fc40000000000 */
[----:B------:R-:W-:Y:S04]  /*c020*/  STL.64 [R1+0xf98], R250 ;  /* 0x000f98fa01007387 */ /* 0x000fe80000100a00 */
[----:B------:R-:W-:Y:S04]  /*c030*/  STL.64 [R1+0xfa0], R248 ;  /* 0x000fa0f801007387 */ /* 0x000fe80000100a00 */
[----:B------:R2:W-:Y:S04]  /*c040*/  LDGSTS.E [R17+0x2000c], desc[UR48][R22.64], !P1 ;  /* 0x2000c00016117fae */ /* 0x0005e8000c921870 */
[----:B------:R-:W3:Y:S04]  /*c050*/  LDL.LU.64 R48, [R1+0x128] ;  /* 0x0001280001307983 */ /* 0x000ee80000300a00 */
[----:B------:R-:W3:Y:S04]  /*c060*/  LDL.LU.64 R36, [R1+0x130] ;  /* 0x0001300001247983 */ /* 0x000ee80000300a00 */
[----:B------:R-:W3:Y:S04]  /*c070*/  LDL.LU.64 R34, [R1+0x138] ;  /* 0x0001380001227983 */ /* 0x000ee80000300a00 */
[----:B------:R-:W-:Y:S04]  /*c080*/  LDGSTS.E [R17+0x2400c], desc[UR48][R18.64], !P1 ;  /* 0x2400c00012117fae */ /* 0x000fe8000c921870 */
[----:B------:R-:W-:Y:S04]  /*c090*/  LDGSTS.E [R17+0x2800c], desc[UR48][R250.64], !P1 ;  /* 0x2800c000fa117fae */ /* 0x000fe8000c921870 */
[----:B------:R-:W-:Y:S01]  /*c0a0*/  LDGSTS.E [R17+0x2c00c], desc[UR48][R248.64], !P1 ;  /* 0x2c00c000f8117fae */ /* 0x000fe2000c921870 */
[----:B------:R-:W-:-:S02]  /*c0b0*/  ISETP.GE.U32.AND P1, PT, R3, 0x7fffff6b, PT ;  /* 0x7fffff6b0300780c */ /* 0x000fc40003f26070 */
[----:B------:R-:W-:Y:S01]  /*c0c0*/  IADD3 R3, R26, -0x57, RZ ;  /* 0xffffffa91a037810 */ /* 0x000fe20007ffe0ff */
[----:B------:R-:W-:-:S05]  /*c0d0*/  IMAD.WIDE R38, R2, 0x4, R38 ;  /* 0x0000000402267825 */ /* 0x000fca00078e0226 */
[----:B------:R-:W-:Y:S01]  /*c0e0*/  LDGSTS.E [R17+0x30000], desc[UR48][R38.64], !P2 ;  /* 0x3000000026117fae */ /* 0x000fe2000d121870 */
[----:B------:R-:W-:-:S05]  /*c0f0*/  IMAD.WIDE R20, R2, 0x4, R46 ;  /* 0x0000000402147825 */ /* 0x000fca00078e022e */
[----:B------:R-:W-:Y:S01]  /*c100*/  LDGSTS.E [R17+0x34000], desc[UR48][R20.64], !P2 ;  /* 0x3400000014117fae */ /* 0x000fe2000d121870 */
[----:B--2---:R-:W-:-:S05]  /*c110*/  IMAD.WIDE R22, R2, 0x4, R24 ;  /* 0x0000000402167825 */ /* 0x004fca00078e0218 */
[----:B------:R2:W-:Y:S01]  /*c120*/  LDGSTS.E [R17+0x38000], desc[UR48][R22.64], !P2 ;  /* 0x3800000016117fae */ /* 0x0005e2000d121870 */
[----:B------:R-:W-:-:S03]  /*c130*/  IMAD.WIDE R24, R2, 0x4, R58 ;  /* 0x0000000402187825 */ /* 0x000fc600078e023a */
[----:B------:R-:W2:Y:S04]  /*c140*/  LDL.LU.64 R58, [R1+0x140] ;  /* 0x00014000013a7983 */ /* 0x000ea80000300a00 */
[----:B------:R-:W-:Y:S04]  /*c150*/  STL.64 [R1+0xf88], R38 ;  /* 0x000f882601007387 */ /* 0x000fe80000100a00 */
[----:B------:R-:W-:Y:S04]  /*c160*/  STL.64 [R1+0xf90], R20 ;  /* 0x000f901401007387 */ /* 0x000fe80000100a00 */
[----:B------:R2:W-:Y:S04]  /*c170*/  STL.64 [R1+0xfa8], R22 ;  /* 0x000fa81601007387 */ /* 0x0005e80000100a00 */
[----:B------:R-:W-:Y:S04]  /*c180*/  STL.64 [R1+0xfb0], R24 ;  /* 0x000fb01801007387 */ /* 0x000fe80000100a00 */
[----:B------:R-:W2:Y:S04]  /*c190*/  LDL.LU.64 R50, [R1+0x148] ;  /* 0x0001480001327983 */ /* 0x000ea80000300a00 */
[----:B------:R-:W-:Y:S01]  /*c1a0*/  LDGSTS.E [R17+0x3c000], desc[UR48][R24.64], !P2 ;  /* 0x3c00000018117fae */ /* 0x000fe2000d121870 */
[----:B----4-:R-:W-:-:S04]  /*c1b0*/  IMAD.WIDE R46, R2, 0x4, R28 ;  /* 0x00000004022e7825 */ /* 0x010fc800078e021c */
[----:B---3--:R-:W-:-:S04]  /*c1c0*/  IMAD.WIDE R26, R2, 0x4, R6 ;  /* 0x00000004021a7825 */ /* 0x008fc800078e0206 */
[C---:B------:R-:W-:Y:S01]  /*c1d0*/  IMAD.WIDE R30, R2.reuse, 0x4, R4 ;  /* 0x00000004021e7825 */ /* 0x040fe200078e0204 */
[----:B------:R-:W3:Y:S01]  /*c1e0*/  LDL.LU.64 R6, [R1+0x150] ;  /* 0x0001500001067983 */ /* 0x000ee20000300a00 */
[----:B--2---:R-:W2:Y:S02]  /*c1f0*/  LDC R22, c[0x0][0x230] ;  /* 0x00008c00ff167b82 */ /* 0x004ea40000000800 */
[----:B------:R-:W-:Y:S01]  /*c200*/  IMAD.WIDE R28, R2, 0x4, R8 ;  /* 0x00000004021c7825 */ /* 0x000fe200078e0208 */
[----:B------:R-:W-:Y:S01]  /*c210*/  ISETP.GE.U32.AND P2, PT, R3, 0x7fffff6a, PT ;  /* 0x7fffff6a0300780c */ /* 0x000fe20003f46070 */
[----:B------:R-:W4:Y:S04]  /*c220*/  LDL.LU.64 R8, [R1+0x158] ;  /* 0x0001580001087983 */ /* 0x000f280000300a00 */
[----:B------:R-:W2:Y:S01]  /*c230*/  LDL.LU.64 R4, [R1+0x160] ;  /* 0x0001600001047983 */ /* 0x000ea20000300a00 */
[----:B------:R-:W-:-:S03]  /*c240*/  VIADD R3, R32, 0xffffffa8 ;  /* 0xffffffa820037836 */ /* 0x000fc60000000000 */
[----:B------:R-:W-:Y:S01]  /*c250*/  STL.64 [R1+0xfb8], R46 ;  /* 0x000fb82e01007387 */ /* 0x000fe20000100a00 */
[----:B------:R-:W-:-:S03]  /*c260*/  IMAD.WIDE R48, R2, 0x4, R48 ;  /* 0x0000000402307825 */ /* 0x000fc600078e0230 */
[----:B------:R-:W-:Y:S01]  /*c270*/  STL.64 [R1+0xfc0], R26 ;  /* 0x000fc01a01007387 */ /* 0x000fe20000100a00 */
[----:B------:R-:W-:-:S03]  /*c280*/  IMAD.WIDE R32, R2, 0x4, R36 ;  /* 0x0000000402207825 */ /* 0x000fc600078e0224 */
[----:B------:R-:W-:Y:S01]  /*c290*/  STL.64 [R1+0xfc8], R28 ;  /* 0x000fc81c01007387 */ /* 0x000fe20000100a00 */
[----:B------:R-:W-:-:S03]  /*c2a0*/  IMAD.WIDE R34, R2, 0x4, R34 ;  /* 0x0000000402227825 */ /* 0x000fc600078e0222 */
[----:B------:R-:W-:Y:S04]  /*c2b0*/  STL.64 [R1+0xfd0], R30 ;  /* 0x000fd01e01007387 */ /* 0x000fe80000100a00 */
[----:B------:R-:W2:Y:S04]  /*c2c0*/  LDL.LU.64 R246, [R1+0x168] ;  /* 0x0001680001f67983 */ /* 0x000ea80000300a00 */
[----:B------:R-:W2:Y:S04]  /*c2d0*/  LDL.LU.64 R244, [R1+0x170] ;  /* 0x0001700001f47983 */ /* 0x000ea80000300a00 */
[----:B------:R-:W-:Y:S04]  /*c2e0*/  LDGSTS.E [R17+0x30004], desc[UR48][R46.64], !P6 ;  /* 0x300040002e117fae */ /* 0x000fe8000f121870 */
[----:B------:R-:W2:Y:S04]  /*c2f0*/  LDL.LU.64 R56, [R1+0x178] ;  /* 0x0001780001387983 */ /* 0x000ea80000300a00 */
[----:B------:R-:W-:Y:S04]  /*c300*/  LDGSTS.E [R17+0x34004], desc[UR48][R26.64], !P6 ;  /* 0x340040001a117fae */ /* 0x000fe8000f121870 */
[----:B------:R-:W-:Y:S04]  /*c310*/  LDGSTS.E [R17+0x38004], desc[UR48][R28.64], !P6 ;  /* 0x380040001c117fae */ /* 0x000fe8000f121870 */
[----:B------:R-:W-:Y:S01]  /*c320*/  LDGSTS.E [R17+0x3c004], desc[UR48][R30.64], !P6 ;  /* 0x3c0040001e117fae */ /* 0x000fe2000f121870 */
[----:B------:R-:W-:-:S02]  /*c330*/  ISETP.GE.U32.AND P6, PT, R3, 0x7fffff69, PT ;  /* 0x7fffff690300780c */ /* 0x000fc40003fc6070 */
[----:B-1----:R-:W-:Y:S01]  /*c340*/  IADD3 R3, R40, -0x75, RZ ;  /* 0xffffff8b28037810 */ /* 0x002fe20007ffe0ff */
[----:B------:R-:W-:Y:S04]  /*c350*/  LDGSTS.E [R17+0x30008], desc[UR48][R48.64], !P4 ;  /* 0x3000800030117fae */ /* 0x000fe8000e121870 */
[----:B------:R-:W-:Y:S04]  /*c360*/  LDGSTS.E [R17+0x34008], desc[UR48][R32.64], !P4 ;  /* 0x3400800020117fae */ /* 0x000fe8000e121870 */
[----:B------:R-:W-:Y:S01]  /*c370*/  LDGSTS.E [R17+0x38008], desc[UR48][R34.64], !P4 ;  /* 0x3800800022117fae */ /* 0x000fe2000e121870 */
[----:B------:R-:W-:-:S03]  /*c380*/  IMAD.WIDE R36, R2, 0x4, R58 ;  /* 0x0000000402247825 */ /* 0x000fc600078e023a */
[----:B------:R-:W2:Y:S04]  /*c390*/  LDL.LU.64 R58, [R1+0x180] ;  /* 0x00018000013a7983 */ /* 0x000ea80000300a00 */
[----:B------:R-:W-:Y:S04]  /*c3a0*/  STL.64 [R1+0xfd8], R48 ;  /* 0x000fd83001007387 */ /* 0x000fe80000100a00 */
[----:B------:R-:W-:Y:S04]  /*c3b0*/  STL.64 [R1+0xfe0], R32 ;  /* 0x000fe02001007387 */ /* 0x000fe80000100a00 */
[----:B------:R-:W-:Y:S04]  /*c3c0*/  STL.64 [R1+0xfe8], R34 ;  /* 0x000fe82201007387 */ /* 0x000fe80000100a00 */
[----:B------:R1:W-:Y:S04]  /*c3d0*/  STL.64 [R1+0xff0], R36 ;  /* 0x000ff02401007387 */ /* 0x0003e80000100a00 */
[----:B------:R-:W2:Y:S01]  /*c3e0*/  LDL.LU.64 R238, [R1+0x188] ;  /* 0x0001880001ee7983 */ /* 0x000ea20000300a00 */
[----:B------:R-:W-:-:S03]  /*c3f0*/  IMAD.WIDE R50, R2, 0x4, R50 ;  /* 0x0000000402327825 */ /* 0x000fc600078e0232 */
[----:B------:R1:W-:Y:S01]  /*c400*/  LDGSTS.E [R17+0x3c008], desc[UR48][R36.64], !P4 ;  /* 0x3c00800024117fae */ /* 0x0003e2000e121870 */
[----:B---3--:R-:W-:-:S04]  /*c410*/  IMAD.WIDE R40, R2, 0x4, R6 ;  /* 0x0000000402287825 */ /* 0x008fc800078e0206 */
[C---:B----4-:R-:W-:Y:S01]  /*c420*/  IMAD.WIDE R42, R2.reuse, 0x4, R8 ;  /* 0x00000004022a7825 */ /* 0x050fe200078e0208 */
[----:B------:R-:W3:Y:S01]  /*c430*/  LDL.LU.64 R6, [R1+0x190] ;  /* 0x0001900001067983 */ /* 0x000ee20000300a00 */
[----:B-1----:R-:W1:Y:S02]  /*c440*/  LDC R36, c[0x0][0x230] ;  /* 0x00008c00ff247b82 */ /* 0x002e640000000800 */
[----:B--2---:R-:W-:Y:S01]  /*c450*/  IMAD.WIDE R44, R2, 0x4, R4 ;  /* 0x00000004022c7825 */ /* 0x004fe200078e0204 */
[----:B------:R-:W2:Y:S04]  /*c460*/  LDL.LU.64 R8, [R1+0x198] ;  /* 0x0001980001087983 */ /* 0x000ea80000300a00 */
[----:B------:R-:W4:Y:S01]  /*c470*/  LDL.LU.64 R4, [R1+0x1a0] ;  /* 0x0001a00001047983 */ /* 0x000f220000300a00 */
[----:B------:R-:W-:Y:S01]  /*c480*/  VIADD R188, R188, 0xffffff80 ;  /* 0xffffff80bcbc7836 */ /* 0x000fe20000000000 */
[----:B------:R-:W1:Y:S02]  /*c490*/  LDC R37, c[0x0][0x230] ;  /* 0x00008c00ff257b82 */ /* 0x000e640000000800 */
[----:B------:R-:W-:Y:S04]  /*c4a0*/  STL.64 [R1+0x1010], R50 ;  /* 0x0010103201007387 */ /* 0x000fe80000100a00 */
[----:B------:R-:W-:Y:S04]  /*c4b0*/  STL.64 [R1+0x1018], R40 ;  /* 0x0010182801007387 */ /* 0x000fe80000100a00 */
[----:B------:R-:W-:Y:S01]  /*c4c0*/  STL.64 [R1+0x1020], R42 ;  /* 0x0010202a01007387 */ /* 0x000fe20000100a00 */
[----:B------:R-:W-:-:S03]  /*c4d0*/  IMAD.WIDE R246, R2, 0x4, R246 ;  /* 0x0000000402f67825 */ /* 0x000fc600078e02f6 */
[----:B------:R-:W-:Y:S01]  /*c4e0*/  STL.64 [R1+0x1028], R44 ;  /* 0x0010282c01007387 */ /* 0x000fe20000100a00 */
[----:B------:R-:W-:-:S03]  /*c4f0*/  IMAD.WIDE R244, R2, 0x4, R244 ;  /* 0x0000000402f47825 */ /* 0x000fc600078e02f4 */
[----:B------:R-:W4:Y:S04]  /*c500*/  LDL.LU.64 R66, [R1+0x1a8] ;  /* 0x0001a80001427983 */ /* 0x000f280000300a00 */
[----:B------:R-:W4:Y:S01]  /*c510*/  LDL.LU.64 R64, [R1+0x1b0] ;  /* 0x0001b00001407983 */ /* 0x000f220000300a00 */
[----:B------:R-:W-:-:S04]  /*c520*/  IMAD.WIDE R242, R2, 0x4, R56 ;  /* 0x0000000402f27825 */ /* 0x000fc800078e0238 */
[C---:B------:R-:W-:Y:S01]  /*c530*/  IMAD.WIDE R240, R2.reuse, 0x4, R58 ;  /* 0x0000000402f07825 */ /* 0x040fe200078e023a */
[----:B------:R-:W4:Y:S04]  /*c540*/  LDL.LU.64 R56, [R1+0x1b8] ;  /* 0x0001b80001387983 */ /* 0x000f280000300a00 */
[----:B------:R-:W4:Y:S04]  /*c550*/  LDL.LU.64 R58, [R1+0x1c0] ;  /* 0x0001c000013a7983 */ /* 0x000f280000300a00 */
[----:B------:R-:W-:Y:S04]  /*c560*/  STL.64 [R1+0x1030], R246 ;  /* 0x001030f601007387 */ /* 0x000fe80000100a00 */
[----:B------:R-:W-:Y:S04]  /*c570*/  STL.64 [R1+0x1038], R244 ;  /* 0x001038f401007387 */ /* 0x000fe80000100a00 */
[----:B------:R-:W-:Y:S04]  /*c580*/  STL.64 [R1+0x1040], R242 ;  /* 0x001040f201007387 */ /* 0x000fe80000100a00 */
[----:B------:R-:W-:Y:S04]  /*c590*/  STL.64 [R1+0x1048], R240 ;  /* 0x001048f001007387 */ /* 0x000fe80000100a00 */
[----:B------:R-:W4:Y:S01]  /*c5a0*/  LDL.LU.64 R62, [R1+0x1c8] ;  /* 0x0001c800013e7983 */ /* 0x000f220000300a00 */
[----:B------:R-:W-:Y:S01]  /*c5b0*/  ISETP.GE.U32.AND P4, PT, R3, 0x7fffff4c, PT ;  /* 0x7fffff4c0300780c */ /* 0x000fe20003f86070 */
[----:B------:R-:W-:-:S02]  /*c5c0*/  IMAD.WIDE R238, R2, 0x4, R238 ;  /* 0x0000000402ee7825 */ /* 0x000fc400078e02ee */
[----:B------:R-:W-:Y:S02]  /*c5d0*/  LDGSTS.E [R17+0x3000c], desc[UR48][R50.64], !P5 ;  /* 0x3000c00032117fae */ /* 0x000fe4000e921870 */
[C---:B---3--:R-:W-:Y:S02]  /*c5e0*/  IMAD.WIDE R236, R2.reuse, 0x4, R6 ;  /* 0x0000000402ec7825 */ /* 0x048fe400078e0206 */
[----:B------:R-:W-:Y:S02]  /*c5f0*/  LDGSTS.E [R17+0x3400c], desc[UR48][R40.64], !P5 ;  /* 0x3400c00028117fae */ /* 0x000fe4000e921870 */
[C---:B--2---:R-:W-:Y:S02]  /*c600*/  IMAD.WIDE R234, R2.reuse, 0x4, R8 ;  /* 0x0000000402ea7825 */ /* 0x044fe400078e0208 */
[----:B------:R-:W2:Y:S02]  /*c610*/  LDL.LU.64 R6, [R1+0x1d0] ;  /* 0x0001d00001067983 */ /* 0x000ea40000300a00 */
[----:B----4-:R-:W-:-:S02]  /*c620*/  IMAD.WIDE R230, R2, 0x4, R4 ;  /* 0x0000000402e67825 */ /* 0x010fc400078e0204 */
[----:B------:R-:W3:Y:S04]  /*c630*/  LDL.LU.64 R8, [R1+0x1d8] ;  /* 0x0001d80001087983 */ /* 0x000ee80000300a00 */
[----:B------:R-:W4:Y:S01]  /*c640*/  LDL.LU.64 R4, [R1+0x1e0] ;  /* 0x0001e00001047983 */ /* 0x000f220000300a00 */
[----:B------:R-:W-:-:S03]  /*c650*/  VIADD R3, R53, 0xffffff8a ;  /* 0xffffff8a35037836 */ /* 0x000fc60000000000 */
[----:B------:R-:W-:Y:S04]  /*c660*/  LDGSTS.E [R17+0x3800c], desc[UR48][R42.64], !P5 ;  /* 0x3800c0002a117fae */ /* 0x000fe8000e921870 */
[----:B------:R-:W-:Y:S01]  /*c670*/  LDGSTS.E [R17+0x3c00c], desc[UR48][R44.64], !P5 ;  /* 0x3c00c0002c117fae */ /* 0x000fe2000e921870 */
[----:B------:R-:W-:Y:S02]  /*c680*/  ISETP.GE.U32.AND P5, PT, R3, 0x7fffff4b, PT ;  /* 0x7fffff4b0300780c */ /* 0x000fe40003fa6070 */
[----:B------:R-:W-:Y:S01]  /*c690*/  IADD3 R3, R52, -0x77, RZ ;  /* 0xffffff8934037810 */ /* 0x000fe20007ffe0ff */
[----:B------:R-:W-:Y:S04]  /*c6a0*/  LDGSTS.E [R16+0x20000], desc[UR48][R246.64], !P3 ;  /* 0x20000000f6107fae */ /* 0x000fe8000d921870 */
[----:B------:R-:W-:Y:S01]  /*c6b0*/  LDGSTS.E [R16+0x24000], desc[UR48][R244.64], !P3 ;  /* 0x24000000f4107fae */ /* 0x000fe2000d921870 */
[----:B------:R-:W-:-:S03]  /*c6c0*/  IMAD.WIDE R52, R2, 0x4, R66 ;  /* 0x0000000402347825 */ /* 0x000fc600078e0242 */
[----:B------:R-:W-:Y:S04]  /*c6d0*/  LDGSTS.E [R16+0x28000], desc[UR48][R242.64], !P3 ;  /* 0x28000000f2107fae */ /* 0x000fe8000d921870 */
[----:B------:R-:W-:Y:S04]  /*c6e0*/  STL.64 [R1+0x1050], R238 ;  /* 0x001050ee01007387 */ /* 0x000fe80000100a00 */
[----:B------:R-:W-:Y:S01]  /*c6f0*/  LDGSTS.E [R16+0x2c000], desc[UR48][R240.64], !P3 ;  /* 0x2c000000f0107fae */ /* 0x000fe2000d921870 */
[----:B------:R-:W-:Y:S01]  /*c700*/  ISETP.GE.U32.AND P3, PT, R3, 0x7fffff4a, PT ;  /* 0x7fffff4a0300780c */ /* 0x000fe20003f66070 */
[----:B------:R-:W-:-:S02]  /*c710*/  VIADD R3, R54, 0xffffff88 ;  /* 0xffffff8836037836 */ /* 0x000fc40000000000 */
[----:B------:R-:W-:Y:S01]  /*c720*/  STL.64 [R1+0x1058], R236 ;  /* 0x001058ec01007387 */ /* 0x000fe20000100a00 */
[----:B------:R-:W-:-:S03]  /*c730*/  IMAD.WIDE R54, R2, 0x4, R64 ;  /* 0x0000000402367825 */ /* 0x000fc600078e0240 */
[----:B------:R-:W-:Y:S04]  /*c740*/  STL.64 [R1+0x1060], R234 ;  /* 0x001060ea01007387 */ /* 0x000fe80000100a00 */
[----:B------:R-:W-:Y:S04]  /*c750*/  STL.64 [R1+0x1068], R230 ;  /* 0x001068e601007387 */ /* 0x000fe80000100a00 */
[----:B------:R-:W2:Y:S04]  /*c760*/  LDL.LU.64 R80, [R1+0x1f8] ;  /* 0x0001f80001507983 */ /* 0x000ea80000300a00 */
[----:B------:R-:W-:Y:S04]  /*c770*/  LDGSTS.E [R16+0x20004], desc[UR48][R238.64], !P1 ;  /* 0x20004000ee107fae */ /* 0x000fe8000c921870 */
[----:B------:R-:W2:Y:S04]  /*c780*/  LDL.LU.64 R70, [R1+0x210] ;  /* 0x0002100001467983 */ /* 0x000ea80000300a00 */
[----:B------:R-:W-:Y:S04]  /*c790*/  LDGSTS.E [R16+0x24004], desc[UR48][R236.64], !P1 ;  /* 0x24004000ec107fae */ /* 0x000fe8000c921870 */
[----:B------:R-:W2:Y:S04]  /*c7a0*/  LDL.LU.64 R72, [R1+0x228] ;  /* 0x0002280001487983 */ /* 0x000ea80000300a00 */
[----:B------:R-:W-:Y:S04]  /*c7b0*/  LDGSTS.E [R16+0x28004], desc[UR48][R234.64], !P1 ;  /* 0x28004000ea107fae */ /* 0x000fe8000c921870 */
[----:B------:R-:W2:Y:S04]  /*c7c0*/  LDL.LU.64 R74, [R1+0x250] ;  /* 0x00025000014a7983 */ /* 0x000ea80000300a00 */
[----:B------:R-:W-:Y:S01]  /*c7d0*/  LDGSTS.E [R16+0x2c004], desc[UR48][R230.64], !P1 ;  /* 0x2c004000e6107fae */ /* 0x000fe2000c921870 */
[----:B------:R-:W-:-:S03]  /*c7e0*/  ISETP.GE.U32.AND P1, PT, R3, 0x7fffff49, PT ;  /* 0x7fffff490300780c */ /* 0x000fc60003f26070 */
[----:B------:R-:W-:Y:S01]  /*c7f0*/  STL.64 [R1+0x1070], R52 ;  /* 0x0010703401007387 */ /* 0x000fe20000100a00 */
[----:B------:R-:W-:-:S03]  /*c800*/  IADD3 R3, R60, -0x59, RZ ;  /* 0xffffffa73c037810 */ /* 0x000fc60007ffe0ff */
[----:B------:R-:W-:Y:S04]  /*c810*/  STL.64 [R1+0x1078], R54 ;  /* 0x0010783601007387 */ /* 0x000fe80000100a00 */
[----:B------:R-:W-:Y:S04]  /*c820*/  LDGSTS.E [R16+0x20008], desc[UR48][R52.64], !P2 ;  /* 0x2000800034107fae */ /* 0x000fe8000d121870 */
[----:B------:R-:W-:Y:S01]  /*c830*/  LDGSTS.E [R16+0x24008], desc[UR48][R54.64], !P2 ;  /* 0x2400800036107fae */ /* 0x000fe2000d121870 */
[----:B------:R-:W-:-:S04]  /*c840*/  IMAD.WIDE R56, R2, 0x4, R56 ;  /* 0x0000000402387825 */ /* 0x000fc800078e0238 */
[C---:B------:R-:W-:Y:S01]  /*c850*/  IMAD.WIDE R58, R2.reuse, 0x4, R58 ;  /* 0x00000004023a7825 */ /* 0x040fe200078e023a */
[----:B------:R-:W-:Y:S04]  /*c860*/  STL.64 [R1+0x1080], R56 ;  /* 0x0010803801007387 */ /* 0x000fe80000100a00 */
[----:B------:R-:W-:Y:S04]  /*c870*/  STL.64 [R1+0x1088], R58 ;  /* 0x0010883a01007387 */ /* 0x000fe80000100a00 */
[----:B------:R-:W2:Y:S04]  /*c880*/  LDL.LU.64 R78, [R1+0x268] ;  /* 0x00026800014e7983 */ /* 0x000ea80000300a00 */
[----:B------:R-:W-:Y:S04]  /*c890*/  LDGSTS.E [R16+0x28008], desc[UR48][R56.64], !P2 ;  /* 0x2800800038107fae */ /* 0x000fe8000d121870 */
[----:B------:R-:W-:Y:S01]  /*c8a0*/  LDGSTS.E [R16+0x2c008], desc[UR48][R58.64], !P2 ;  /* 0x2c0080003a107fae */ /* 0x000fe2000d121870 */
[----:B------:R-:W-:-:S04]  /*c8b0*/  IMAD.WIDE R60, R2, 0x4, R62 ;  /* 0x00000004023c7825 */ /* 0x000fc800078e023e */
[----:B---3--:R-:W-:-:S04]  /*c8c0*/  IMAD.WIDE R64, R2, 0x4, R8 ;  /* 0x0000000402407825 */ /* 0x008fc800078e0208 */
[C---:B----4-:R-:W-:Y:S01]  /*c8d0*/  IMAD.WIDE R66, R2.reuse, 0x4, R4 ;  /* 0x0000000402427825 */ /* 0x050fe200078e0204 */
[----:B------:R-:W-:Y:S01]  /*c8e0*/  ISETP.GE.U32.AND P2, PT, R3, 0x7fffff68, PT ;  /* 0x7fffff680300780c */ /* 0x000fe20003f46070 */
[----:B------:R-:W-:Y:S02]  /*c8f0*/  LDGSTS.E [R16+0x2000c], desc[UR48][R60.64], !P6 ;  /* 0x2000c0003c107fae */ /* 0x000fe4000f121870 */
[----:B--2---:R-:W-:Y:S02]  /*c900*/  IMAD.WIDE R62, R2, 0x4, R6 ;  /* 0x00000004023e7825 */ /* 0x004fe400078e0206 */
[----:B------:R-:W2:Y:S04]  /*c910*/  LDL.LU.64 R6, [R1+0x280] ;  /* 0x0002800001067983 */ /* 0x000ea80000300a00 */
[----:B------:R-:W3:Y:S04]  /*c920*/  LDL.LU.64 R8, [R1+0x298] ;  /* 0x0002980001087983 */ /* 0x000ee80000300a00 */
[----:B------:R-:W4:Y:S01]  /*c930*/  LDL.LU.64 R4, [R1+0x2c0] ;  /* 0x0002c00001047983 */ /* 0x000f220000300a00 */
[----:B------:R-:W-:-:S03]  /*c940*/  VIADD R3, R68, 0xffffffa6 ;  /* 0xffffffa644037836 */ /* 0x000fc60000000000 */
[----:B------:R-:W-:Y:S04]  /*c950*/  STL.64 [R1+0x1090], R60 ;  /* 0x0010903c01007387 */ /* 0x000fe80000100a00 */
[----:B------:R-:W-:Y:S04]  /*c960*/  STL.64 [R1+0x1098], R62 ;  /* 0x0010983e01007387 */ /* 0x000fe80000100a00 */
[----:B------:R-:W-:Y:S04]  /*c970*/  STL.64 [R1+0x10a0], R64 ;  /* 0x0010a04001007387 */ /* 0x000fe80000100a00 */
[----:B------:R-:W-:Y:S04]  /*c980*/  STL.64 [R1+0x10a8], R66 ;  /* 0x0010a84201007387 */ /* 0x000fe80000100a00 */
[----:B------:R-:W2:Y:S04]  /*c990*/  LDL.LU.64 R96, [R1+0x2d8] ;  /* 0x0002d80001607983 */ /* 0x000ea80000300a00 */
[----:B------:R-:W2:Y:S04]  /*c9a0*/  LDL.LU.64 R86, [R1+0x2f0] ;  /* 0x0002f00001567983 */ /* 0x000ea80000300a00 */
[----:B------:R-:W-:Y:S01]  /*c9b0*/  LDGSTS.E [R16+0x2400c], desc[UR48][R62.64], !P6 ;  /* 0x2400c0003e107fae */ /* 0x000fe2000f121870 */
[----:B------:R-:W-:-:S03]  /*c9c0*/  IMAD.WIDE R68, R2, 0x4, R80 ;  /* 0x0000000402447825 */ /* 0x000fc600078e0250 */
[----:B------:R-:W2:Y:S04]  /*c9d0*/  LDL.LU.64 R88, [R1+0x308] ;  /* 0x0003080001587983 */ /* 0x000ea80000300a00 */
[----:B------:R-:W-:Y:S01]  /*c9e0*/  LDGSTS.E [R16+0x2800c], desc[UR48][R64.64], !P6 ;  /* 0x2800c00040107fae */ /* 0x000fe2000f121870 */
[----:B------:R-:W-:-:S03]  /*c9f0*/  IMAD.WIDE R70, R2, 0x4, R70 ;  /* 0x0000000402467825 */ /* 0x000fc600078e0246 */
[----:B------:R-:W2:Y:S04]  /*ca00*/  LDL.LU.64 R90, [R1+0x330] ;  /* 0x00033000015a7983 */ /* 0x000ea80000300a00 */
[----:B------:R-:W-:Y:S01]  /*ca10*/  LDGSTS.E [R16+0x2c00c], desc[UR48][R66.64], !P6 ;  /* 0x2c00c00042107fae */ /* 0x000fe2000f121870 */
[----:B------:R-:W-:Y:S01]  /*ca20*/  IMAD.WIDE R72, R2, 0x4, R72 ;  /* 0x0000000402487825 */ /* 0x000fe200078e0248 */
[----:B------:R-:W-:Y:S02]  /*ca30*/  ISETP.GE.U32.AND P6, PT, R3, 0x7fffff67, PT ;  /* 0x7fffff670300780c */ /* 0x000fe40003fc6070 */
[----:B------:R-:W-:Y:S01]  /*ca40*/  STL.64 [R1+0x10b0], R68 ;  /* 0x0010b04401007387 */ /* 0x000fe20000100a00 */
[----:B------:R-:W-:Y:S01]  /*ca50*/  IADD3 R3, R76, -0x5b, RZ ;  /* 0xffffffa54c037810 */ /* 0x000fe20007ffe0ff */
[----:B------:R-:W-:-:S02]  /*ca60*/  IMAD.WIDE R74, R2, 0x4, R74 ;  /* 0x00000004024a7825 */ /* 0x000fc400078e024a */
[----:B------:R-:W-:Y:S04]  /*ca70*/  STL.64 [R1+0x10b8], R70 ;  /* 0x0010b84601007387 */ /* 0x000fe80000100a00 */
[----:B------:R-:W-:Y:S04]  /*ca80*/  STL.64 [R1+0x10c0], R72 ;  /* 0x0010c04801007387 */ /* 0x000fe80000100a00 */
[----:B------:R-:W-:Y:S04]  /*ca90*/  STL.64 [R1+0x10c8], R74 ;  /* 0x0010c84a01007387 */ /* 0x000fe80000100a00 */
[----:B------:R-:W2:Y:S04]  /*caa0*/  LDL.LU.64 R94, [R1+0x348] ;  /* 0x00034800015e7983 */ /* 0x000ea80000300a00 */
[----:B------:R-:W-:Y:S04]  /*cab0*/  LDGSTS.E [R16+0x30000], desc[UR48][R68.64], !P4 ;  /* 0x3000000044107fae */ /* 0x000fe8000e121870 */
[----:B------:R-:W-:Y:S04]  /*cac0*/  LDGSTS.E [R16+0x34000], desc[UR48][R70.64], !P4 ;  /* 0x3400000046107fae */ /* 0x000fe8000e121870 */
        /* <DEDUP_REMOVED lines=12> */
[----:B------:R-:W-:Y:S01]  /*cb90*/  STL.64 [R1+0x10d0], R76 ;  /* 0x0010d04c01007387 */ /* 0x000fe20000100a00 */
[----:B------:R-:W-:-:S03]  /*cba0*/  IMAD.WIDE R84, R2, 0x4, R96 ;  /* 0x0000000402547825 */ /* 0x000fc600078e0260 */
[----:B------:R-:W-:Y:S01]  /*cbb0*/  STL.64 [R1+0x10d8], R78 ;  /* 0x0010d84e01007387 */ /* 0x000fe20000100a00 */
[----:B------:R-:W-:-:S03]  /*cbc0*/  IMAD.WIDE R86, R2, 0x4, R86 ;  /* 0x0000000402567825 */ /* 0x000fc600078e0256 */
[----:B------:R-:W-:Y:S04]  /*cbd0*/  STL.64 [R1+0x10e0], R80 ;  /* 0x0010e05001007387 */ /* 0x000fe80000100a00 */
[----:B------:R-:W-:Y:S01]  /*cbe0*/  STL.64 [R1+0x10e8], R82 ;  /* 0x0010e85201007387 */ /* 0x000fe20000100a00 */
[----:B------:R-:W-:-:S03]  /*cbf0*/  IMAD.WIDE R88, R2, 0x4, R88 ;  /* 0x0000000402587825 */ /* 0x000fc600078e0258 */
[----:B------:R-:W4:Y:S04]  /*cc00*/  LDL.LU.64 R112, [R1+0x3b8] ;  /* 0x0003b80001707983 */ /* 0x000f280000300a00 */
[----:B------:R-:W4:Y:S01]  /*cc10*/  LDL.LU.64 R102, [R1+0x3d0] ;  /* 0x0003d00001667983 */ /* 0x000f220000300a00 */
[----:B------:R-:W-:-:S03]  /*cc20*/  IMAD.WIDE R90, R2, 0x4, R90 ;  /* 0x00000004025a7825 */ /* 0x000fc600078e025a */
[----:B------:R-:W-:Y:S04]  /*cc30*/  LDGSTS.E [R16+0x34004], desc[UR48][R78.64], !P5 ;  /* 0x340040004e107fae */ /* 0x000fe8000e921870 */
[----:B------:R-:W4:Y:S04]  /*cc40*/  LDL.LU.64 R104, [R1+0x3e8] ;  /* 0x0003e80001687983 */ /* 0x000f280000300a00 */
[----:B------:R-:W-:Y:S04]  /*cc50*/  LDGSTS.E [R16+0x38004], desc[UR48][R80.64], !P5 ;  /* 0x3800400050107fae */ /* 0x000fe8000e921870 */
[----:B------:R-:W4:Y:S04]  /*cc60*/  LDL.LU.64 R106, [R1+0x410] ;  /* 0x00041000016a7983 */ /* 0x000f280000300a00 */
[----:B------:R-:W-:Y:S01]  /*cc70*/  LDGSTS.E [R16+0x3c004], desc[UR48][R82.64], !P5 ;  /* 0x3c00400052107fae */ /* 0x000fe2000e921870 */
[----:B------:R-:W-:-:S03]  /*cc80*/  ISETP.GE.U32.AND P5, PT, R3, 0x7fffff65, PT ;  /* 0x7fffff650300780c */ /* 0x000fc60003fa6070 */
[----:B------:R-:W-:Y:S01]  /*cc90*/  STL.64 [R1+0x10f0], R84 ;  /* 0x0010f05401007387 */ /* 0x000fe20000100a00 */
[----:B------:R-:W-:-:S03]  /*cca0*/  IADD3 R3, R92, -0x79, RZ ;  /* 0xffffff875c037810 */ /* 0x000fc60007ffe0ff */
[----:B------:R-:W-:Y:S01]  /*ccb0*/  STL.64 [R1+0x10f8], R86 ;  /* 0x0010f85601007387 */ /* 0x000fe20000100a00 */
[----:B------:R-:W-:-:S03]  /*ccc0*/  IMAD.WIDE R92, R2, 0x4, R94 ;  /* 0x00000004025c7825 */ /* 0x000fc600078e025e */
[----:B------:R-:W-:Y:S04]  /*ccd0*/  STL.64 [R1+0x1100], R88 ;  /* 0x0011005801007387 */ /* 0x000fe80000100a00 */
[----:B------:R-:W-:Y:S04]  /*cce0*/  STL.64 [R1+0x1108], R90 ;  /* 0x0011085a01007387 */ /* 0x000fe80000100a00 */
[----:B------:R-:W4:Y:S04]  /*ccf0*/  LDL.LU.64 R110, [R1+0x428] ;  /* 0x00042800016e7983 */ /* 0x000f280000300a00 */
[----:B------:R-:W-:Y:S04]  /*cd00*/  LDGSTS.E [R16+0x30008], desc[UR48][R84.64], !P3 ;  /* 0x3000800054107fae */ /* 0x000fe8000d921870 */
[----:B------:R-:W-:Y:S04]  /*cd10*/  LDGSTS.E [R16+0x34008], desc[UR48][R86.64], !P3 ;  /* 0x3400800056107fae */ /* 0x000fe8000d921870 */
[----:B------:R-:W-:Y:S04]  /*cd20*/  LDGSTS.E [R16+0x38008], desc[UR48][R88.64], !P3 ;  /* 0x3800800058107fae */ /* 0x000fe8000d921870 */
[----:B------:R-:W-:Y:S01]  /*cd30*/  LDGSTS.E [R16+0x3c008], desc[UR48][R90.64], !P3 ;  /* 0x3c0080005a107fae */ /* 0x000fe2000d921870 */
[----:B--2---:R-:W-:-:S04]  /*cd40*/  IMAD.WIDE R94, R2, 0x4, R6 ;  /* 0x00000004025e7825 */ /* 0x004fc800078e0206 */
[C---:B---3--:R-:W-:Y:S01]  /*cd50*/  IMAD.WIDE R96, R2.reuse, 0x4, R8 ;  /* 0x0000000402607825 */ /* 0x048fe200078e0208 */
[----:B------:R-:W2:Y:S03]  /*cd60*/  LDL.LU.64 R6, [R1+0x440] ;  /* 0x0004400001067983 */ /* 0x000ea60000300a00 */
[----:B----4-:R-:W-:Y:S01]  /*cd70*/  IMAD.WIDE R98, R2, 0x4, R4 ;  /* 0x0000000402627825 */ /* 0x010fe200078e0204 */
[----:B------:R-:W3:Y:S04]  /*cd80*/  LDL.LU.64 R8, [R1+0x458] ;  /* 0x0004580001087983 */ /* 0x000ee80000300a00 */
[----:B------:R-:W4:Y:S04]  /*cd90*/  LDL.LU.64 R4, [R1+0x480] ;  /* 0x0004800001047983 */ /* 0x000f280000300a00 */
[----:B------:R1:W-:Y:S01]  /*cda0*/  STL.64 [R1+0x1110], R92 ;  /* 0x0011105c01007387 */ /* 0x0003e20000100a00 */
[----:B------:R-:W-:-:S03]  /*cdb0*/  ISETP.GE.U32.AND P3, PT, R3, 0x7fffff48, PT ;  /* 0x7fffff480300780c */ /* 0x000fc60003f66070 */
[----:B------:R-:W-:Y:S01]  /*cdc0*/  STL.64 [R1+0x1120], R94 ;  /* 0x0011205e01007387 */ /* 0x000fe20000100a00 */
[----:B------:R-:W-:-:S03]  /*cdd0*/  VIADD R3, R100, 0xffffff86 ;  /* 0xffffff8664037836 */ /* 0x000fc60000000000 */
[----:B------:R-:W-:Y:S04]  /*cde0*/  STL.64 [R1+0x1128], R96 ;  /* 0x0011286001007387 */ /* 0x000fe80000100a00 */
[----:B------:R-:W-:Y:S01]  /*cdf0*/  STL.64 [R1+0x1138], R16 ;  /* 0x0011381001007387 */ /* 0x000fe20000100a00 */
[----:B------:R-:W-:-:S03]  /*ce00*/  IMAD.WIDE R100, R2, 0x4, R112 ;  /* 0x0000000402647825 */ /* 0x000fc600078e0270 */
[----:B------:R-:W-:Y:S01]  /*ce10*/  STL.64 [R1+0x1130], R98 ;  /* 0x0011306201007387 */ /* 0x000fe20000100a00 */
[----:B------:R-:W-:-:S03]  /*ce20*/  IMAD.WIDE R102, R2, 0x4, R102 ;  /* 0x0000000402667825 */ /* 0x000fc600078e0266 */
[----:B------:R-:W4:Y:S04]  /*ce30*/  LDL.LU.64 R128, [R1+0x498] ;  /* 0x0004980001807983 */ /* 0x000f280000300a00 */
[----:B------:R-:W4:Y:S01]  /*ce40*/  LDL.LU.64 R118, [R1+0x4b8] ;  /* 0x0004b80001767983 */ /* 0x000f220000300a00 */
[----:B------:R-:W-:-:S03]  /*ce50*/  IMAD.WIDE R104, R2, 0x4, R104 ;  /* 0x0000000402687825 */ /* 0x000fc600078e0268 */
[----:B------:R1:W-:Y:S01]  /*ce60*/  LDGSTS.E [R16+0x3000c], desc[UR48][R92.64], !P1 ;  /* 0x3000c0005c107fae */ /* 0x0003e2000c921870 */
        /* <DEDUP_REMOVED lines=23> */
[----:B------:R-:W4:Y:S01]  /*cfe0*/  LDL.LU.64 R4, [R1+0x4f0] ;  /* 0x0004f00001047983 */ /* 0x000f220000300a00 */
[----:B------:R-:W-:Y:S01]  /*cff0*/  ISETP.GE.U32.AND P2, PT, R3, 0x7fffff46, PT ;  /* 0x7fffff460300780c */ /* 0x000fe20003f46070 */
[----:B------:R-:W-:-:S02]  /*d000*/  VIADD R3, R116, 0xffffff84 ;  /* 0xffffff8474037836 */ /* 0x000fc40000000000 */
[----:B------:R-:W-:Y:S04]  /*d010*/  STL.64 [R1+0x1160], R108 ;  /* 0x0011606c01007387 */ /* 0x000fe80000100a00 */
[----:B------:R-:W-:Y:S04]  /*d020*/  STL.64 [R1+0x1168], R110 ;  /* 0x0011686e01007387 */ /* 0x000fe80000100a00 */
[----:B------:R-:W-:Y:S04]  /*d030*/  STL.64 [R1+0x1170], R112 ;  /* 0x0011707001007387 */ /* 0x000fe80000100a00 */
[----:B------:R-:W-:Y:S01]  /*d040*/  STL.64 [R1+0x1178], R114 ;  /* 0x0011787201007387 */ /* 0x000fe20000100a00 */
[----:B------:R-:W-:-:S03]  /*d050*/  IMAD.WIDE R116, R2, 0x4, R128 ;  /* 0x0000000402747825 */ /* 0x000fc600078e0280 */
[----:B------:R-:W4:Y:S01]  /*d060*/  LDL.LU.64 R154, [R1+0x4f8] ;  /* 0x0004f800019a7983 */ /* 0x000f220000300a00 */
[----:B------:R-:W-:-:S03]  /*d070*/  IMAD.WIDE R118, R2, 0x4, R118 ;  /* 0x0000000402767825 */ /* 0x000fc600078e0276 */
[----:B------:R-:W4:Y:S04]  /*d080*/  LDL.LU.64 R134, [R1+0x500] ;  /* 0x0005000001867983 */ /* 0x000f280000300a00 */
[----:B------:R-:W4:Y:S04]  /*d090*/  LDL.LU.64 R136, [R1+0x508] ;  /* 0x0005080001887983 */ /* 0x000f280000300a00 */
[----:B------:R-:W-:Y:S04]  /*d0a0*/  LDGSTS.E [R14+0x20004], desc[UR48][R108.64], !P6 ;  /* 0x200040006c0e7fae */ /* 0x000fe8000f121870 */
[----:B------:R-:W4:Y:S04]  /*d0b0*/  LDL.LU.64 R138, [R1+0x518] ;  /* 0x00051800018a7983 */ /* 0x000f280000300a00 */
[----:B------:R-:W-:Y:S04]  /*d0c0*/  LDGSTS.E [R14+0x24004], desc[UR48][R110.64], !P6 ;  /* 0x240040006e0e7fae */ /* 0x000fe8000f121870 */
[----:B------:R-:W-:Y:S04]  /*d0d0*/  STL.64 [R1+0x1180], R116 ;  /* 0x0011807401007387 */ /* 0x000fe80000100a00 */
[----:B------:R-:W-:Y:S04]  /*d0e0*/  LDGSTS.E [R14+0x28004], desc[UR48][R112.64], !P6 ;  /* 0x28004000700e7fae */ /* 0x000fe8000f121870 */
[----:B------:R1:W-:Y:S04]  /*d0f0*/  STL.64 [R1+0x1188], R118 ;  /* 0x0011887601007387 */ /* 0x0003e80000100a00 */
[----:B------:R-:W-:Y:S01]  /*d100*/  LDGSTS.E [R14+0x2c004], desc[UR48][R114.64], !P6 ;  /* 0x2c004000720e7fae */ /* 0x000fe2000f121870 */
[----:B------:R-:W-:-:S03]  /*d110*/  ISETP.GE.U32.AND P6, PT, R3, 0x7fffff45, PT ;  /* 0x7fffff450300780c */ /* 0x000fc60003fc6070 */
[----:B------:R-:W4:Y:S01]  /*d120*/  LDL.LU.64 R152, [R1+0x520] ;  /* 0x0005200001987983 */ /* 0x000f220000300a00 */
[----:B------:R-:W-:-:S03]  /*d130*/  IADD3 R3, R124, -0x5d, RZ ;  /* 0xffffffa37c037810 */ /* 0x000fc60007ffe0ff */
[----:B------:R-:W4:Y:S01]  /*d140*/  LDL.LU.64 R142, [R1+0x530] ;  /* 0x00053000018e7983 */ /* 0x000f220000300a00 */
[----:B------:R-:W-:-:S03]  /*d150*/  IMAD.WIDE R124, R2, 0x4, R126 ;  /* 0x00000004027c7825 */ /* 0x000fc600078e027e */
[----:B------:R-:W4:Y:S04]  /*d160*/  LDL.LU.64 R144, [R1+0x538] ;  /* 0x0005380001907983 */ /* 0x000f280000300a00 */
[----:B------:R-:W4:Y:S04]  /*d170*/  LDL.LU.64 R146, [R1+0x548] ;  /* 0x0005480001927983 */ /* 0x000f280000300a00 */
[----:B------:R-:W4:Y:S01]  /*d180*/  LDL.LU.64 R150, [R1+0x550] ;  /* 0x0005500001967983 */ /* 0x000f220000300a00 */
[----:B------:R-:W-:-:S03]  /*d190*/  IMAD.WIDE R120, R2, 0x4, R120 ;  /* 0x0000000402787825 */ /* 0x000fc600078e0278 */
[----:B------:R-:W-:Y:S01]  /*d1a0*/  LDGSTS.E [R14+0x20008], desc[UR48][R116.64], !P4 ;  /* 0x20008000740e7fae */ /* 0x000fe2000e121870 */
[----:B------:R-:W-:-:S03]  /*d1b0*/  IMAD.WIDE R122, R2, 0x4, R122 ;  /* 0x00000004027a7825 */ /* 0x000fc600078e027a */
[----:B------:R1:W-:Y:S04]  /*d1c0*/  LDGSTS.E [R14+0x24008], desc[UR48][R118.64], !P4 ;  /* 0x24008000760e7fae */ /* 0x0003e8000e121870 */
        /* <DEDUP_REMOVED lines=10> */
[----:B------:R-:W-:Y:S04]  /*d270*/  LDGSTS.E [R14+0x2000c], desc[UR48][R124.64], !P5 ;  /* 0x2000c0007c0e7fae */ /* 0x000fe8000e921870 */
[----:B------:R-:W-:Y:S04]  /*d280*/  LDGSTS.E [R14+0x2400c], desc[UR48][R126.64], !P5 ;  /* 0x2400c0007e0e7fae */ /* 0x000fe8000e921870 */
[----:B------:R-:W-:Y:S01]  /*d290*/  LDGSTS.E [R14+0x2800c], desc[UR48][R128.64], !P5 ;  /* 0x2800c000800e7fae */ /* 0x000fe2000e921870 */
[----:B------:R-:W-:-:S03]  /*d2a0*/  IMAD.WIDE R132, R2, 0x4, R154 ;  /* 0x0000000402847825 */ /* 0x000fc600078e029a */
[----:B------:R-:W-:Y:S01]  /*d2b0*/  LDGSTS.E [R14+0x2c00c], desc[UR48][R130.64], !P5 ;  /* 0x2c00c000820e7fae */ /* 0x000fe2000e921870 */
[C---:B------:R-:W-:Y:S01]  /*d2c0*/  IMAD.WIDE R134, R2.reuse, 0x4, R134 ;  /* 0x0000000402867825 */ /* 0x040fe200078e0286 */
[----:B------:R-:W-:Y:S02]  /*d2d0*/  ISETP.GE.U32.AND P5, PT, R3, 0x7fffff63, PT ;  /* 0x7fffff630300780c */ /* 0x000fe40003fa6070 */
[----:B------:R-:W3:Y:S01]  /*d2e0*/  LDL.LU.64 R174, [R1+0x580] ;  /* 0x0005800001ae7983 */ /* 0x000ee20000300a00 */
[----:B------:R-:W-:Y:S01]  /*d2f0*/  IMAD.WIDE R136, R2, 0x4, R136 ;  /* 0x0000000402887825 */ /* 0x000fe200078e0288 */
[----:B------:R-:W-:Y:S02]  /*d300*/  IADD3 R3, R140, -0x5f, RZ ;  /* 0xffffffa18c037810 */ /* 0x000fe40007ffe0ff */
[----:B------:R-:W-:Y:S04]  /*d310*/  LDGSTS.E [R14+0x30000], desc[UR48][R132.64], !P3 ;  /* 0x30000000840e7fae */ /* 0x000fe8000d921870 */
[----:B------:R-:W3:Y:S01]  /*d320*/  LDL.LU.64 R158, [R1+0x588] ;  /* 0x00058800019e7983 */ /* 0x000ee20000300a00 */
[----:B------:R-:W-:-:S03]  /*d330*/  IMAD.WIDE R138, R2, 0x4, R138 ;  /* 0x00000004028a7825 */ /* 0x000fc600078e028a */
[----:B------:R-:W-:Y:S04]  /*d340*/  LDGSTS.E [R14+0x34000], desc[UR48][R134.64], !P3 ;  /* 0x34000000860e7fae */ /* 0x000fe8000d921870 */
[----:B------:R-:W3:Y:S04]  /*d350*/  LDL.LU.64 R160, [R1+0x598] ;  /* 0x0005980001a07983 */ /* 0x000ee80000300a00 */
[----:B------:R-:W-:Y:S04]  /*d360*/  LDGSTS.E [R14+0x38000], desc[UR48][R136.64], !P3 ;  /* 0x38000000880e7fae */ /* 0x000fe8000d921870 */
[----:B------:R-:W3:Y:S04]  /*d370*/  LDL.LU.64 R162, [R1+0x5a8] ;  /* 0x0005a80001a27983 */ /* 0x000ee80000300a00 */
[----:B------:R-:W-:Y:S01]  /*d380*/  LDGSTS.E [R14+0x3c000], desc[UR48][R138.64], !P3 ;  /* 0x3c0000008a0e7fae */ /* 0x000fe2000d921870 */
[----:B------:R-:W-:Y:S01]  /*d390*/  ISETP.GE.U32.AND P3, PT, R3, 0x7fffff62, PT ;  /* 0x7fffff620300780c */ /* 0x000fe20003f66070 */
[----:B------:R-:W-:-:S02]  /*d3a0*/  VIADD R3, R148, 0xffffffa0 ;  /* 0xffffffa094037836 */ /* 0x000fc40000000000 */
[----:B------:R-:W3:Y:S04]  /*d3b0*/  LDL.LU.64 R172, [R1+0x5b0] ;  /* 0x0005b00001ac7983 */ /* 0x000ee80000300a00 */
[----:B------:R-:W3:Y:S04]  /*d3c0*/  LDL.LU.64 R166, [R1+0x5c0] ;  /* 0x0005c00001a67983 */ /* 0x000ee80000300a00 */
[----:B------:R-:W3:Y:S04]  /*d3d0*/  LDL.LU.64 R168, [R1+0x5d0] ;  /* 0x0005d00001a87983 */ /* 0x000ee80000300a00 */
[----:B------:R-:W3:Y:S04]  /*d3e0*/  LDL.LU.64 R170, [R1+0x5e0] ;  /* 0x0005e00001aa7983 */ /* 0x000ee80000300a00 */
[----:B------:R-:W3:Y:S01]  /*d3f0*/  LDL.LU.64 R18, [R1+0x5f0] ;  /* 0x0005f00001127983 */ /* 0x000ee20000300a00 */
[----:B------:R-:W-:-:S04]  /*d400*/  IMAD.WIDE R148, R2, 0x4, R150 ;  /* 0x0000000402947825 */ /* 0x000fc800078e0296 */
[----:B------:R-:W-:-:S04]  /*d410*/  IMAD.WIDE R140, R2, 0x4, R152 ;  /* 0x00000004028c7825 */ /* 0x000fc800078e0298 */
[C---:B------:R-:W-:Y:S01]  /*d420*/  IMAD.WIDE R142, R2.reuse, 0x4, R142 ;  /* 0x00000004028e7825 */ /* 0x040fe200078e028e */
[----:B------:R-:W-:Y:S03]  /*d430*/  LDGSTS.E [R14+0x30004], desc[UR48][R140.64], !P1 ;  /* 0x300040008c0e7fae */ /* 0x000fe6000c921870 */
[C---:B------:R-:W-:Y:S01]  /*d440*/  IMAD.WIDE R144, R2.reuse, 0x4, R144 ;  /* 0x0000000402907825 */ /* 0x040fe200078e0290 */
[----:B------:R-:W-:Y:S03]  /*d450*/  LDGSTS.E [R14+0x34004], desc[UR48][R142.64], !P1 ;  /* 0x340040008e0e7fae */ /* 0x000fe6000c921870 */
[C---:B------:R-:W-:Y:S01]  /*d460*/  IMAD.WIDE R146, R2.reuse, 0x4, R146 ;  /* 0x0000000402927825 */ /* 0x040fe200078e0292 */
[----:B------:R-:W-:Y:S04]  /*d470*/  LDGSTS.E [R14+0x38004], desc[UR48][R144.64], !P1 ;  /* 0x38004000900e7fae */ /* 0x000fe8000c921870 */
[----:B------:R-:W-:Y:S01]  /*d480*/  LDGSTS.E [R14+0x3c004], desc[UR48][R146.64], !P1 ;  /* 0x3c004000920e7fae */ /* 0x000fe2000c921870 */
[----:B--2---:R-:W-:-:S04]  /*d490*/  IMAD.WIDE R150, R2, 0x4, R6 ;  /* 0x0000000402967825 */ /* 0x004fc800078e0206 */
[C---:B----4-:R-:W-:Y:S01]  /*d4a0*/  IMAD.WIDE R154, R2.reuse, 0x4, R4 ;  /* 0x00000004029a7825 */ /* 0x050fe200078e0204 */
[----:B------:R-:W2:Y:S04]  /*d4b0*/  LDL.LU.64 R6, [R1+0x600] ;  /* 0x0006000001067983 */ /* 0x000ea80000300a00 */
[----:B------:R-:W4:Y:S01]  /*d4c0*/  LDL.LU.64 R4, [R1+0x610] ;  /* 0x0006100001047983 */ /* 0x000f220000300a00 */
[----:B---3--:R-:W-:-:S03]  /*d4d0*/  IMAD.WIDE R152, R2, 0x4, R8 ;  /* 0x0000000402987825 */ /* 0x008fc600078e0208 */
[----:B------:R-:W3:Y:S01]  /*d4e0*/  LDL.LU.64 R8, [R1+0x620] ;  /* 0x0006200001087983 */ /* 0x000ee20000300a00 */
[----:B------:R-:W-:Y:S02]  /*d4f0*/  ISETP.GE.U32.AND P1, PT, R3, 0x7fffff61, PT ;  /* 0x7fffff610300780c */ /* 0x000fe40003f26070 */
[----:B------:R-:W-:Y:S01]  /*d500*/  IADD3 R3, R156, -0x7d, RZ ;  /* 0xffffff839c037810 */ /* 0x000fe20007ffe0ff */
[----:B------:R-:W-:Y:S04]  /*d510*/  LDGSTS.E [R14+0x30008], desc[UR48][R148.64], !P2 ;  /* 0x30008000940e7fae */ /* 0x000fe8000d121870 */
[----:B------:R-:W-:Y:S01]  /*d520*/  LDGSTS.E [R14+0x34008], desc[UR48][R150.64], !P2 ;  /* 0x34008000960e7fae */ /* 0x000fe2000d121870 */
[----:B------:R-:W-:-:S03]  /*d530*/  IMAD.WIDE R156, R2, 0x4, R174 ;  /* 0x00000004029c7825 */ /* 0x000fc600078e02ae */
[----:B------:R-:W-:Y:S04]  /*d540*/  LDGSTS.E [R14+0x38008], desc[UR48][R152.64], !P2 ;  /* 0x38008000980e7fae */ /* 0x000fe8000d121870 */
[----:B------:R-:W-:Y:S01]  /*d550*/  LDGSTS.E [R14+0x3c008], desc[UR48][R154.64], !P2 ;  /* 0x3c0080009a0e7fae */ /* 0x000fe2000d121870 */
[----:B------:R-:W-:Y:S01]  /*d560*/  ISETP.GE.U32.AND P2, PT, R3, 0x7fffff44, PT ;  /* 0x7fffff440300780c */ /* 0x000fe20003f46070 */
[----:B------:R-:W-:Y:S02]  /*d570*/  IMAD.WIDE R158, R2, 0x4, R158 ;  /* 0x00000004029e7825 */ /* 0x000fe400078e029e */
[----:B------:R-:W-:Y:S02]  /*d580*/  LDGSTS.E [R14+0x3000c], desc[UR48][R156.64], !P6 ;  /* 0x3000c0009c0e7fae */ /* 0x000fe4000f121870 */
[----:B------:R-:W-:-:S02]  /*d590*/  VIADD R3, R164, 0xffffff82 ;  /* 0xffffff82a4037836 */ /* 0x000fc40000000000 */
[----:B------:R-:W3:Y:S01]  /*d5a0*/  LDL.LU.64 R180, [R1+0x630] ;  /* 0x0006300001b47983 */ /* 0x000ee20000300a00 */
[----:B------:R-:W-:-:S03]  /*d5b0*/  IMAD.WIDE R160, R2, 0x4, R160 ;  /* 0x0000000402a07825 */ /* 0x000fc600078e02a0 */
[----:B------:R-:W-:Y:S04]  /*d5c0*/  LDGSTS.E [R14+0x3400c], desc[UR48][R158.64], !P6 ;  /* 0x3400c0009e0e7fae */ /* 0x000fe8000f121870 */
[----:B------:R-:W3:Y:S01]  /*d5d0*/  LDL.LU.64 R182, [R1+0x640] ;  /* 0x0006400001b67983 */ /* 0x000ee20000300a00 */
[----:B------:R-:W-:-:S03]  /*d5e0*/  IMAD.WIDE R162, R2, 0x4, R162 ;  /* 0x0000000402a27825 */ /* 0x000fc600078e02a2 */
[----:B------:R-:W-:Y:S04]  /*d5f0*/  LDGSTS.E [R14+0x3800c], desc[UR48][R160.64], !P6 ;  /* 0x3800c000a00e7fae */ /* 0x000fe8000f121870 */
[----:B------:R-:W3:Y:S04]  /*d600*/  LDL.LU.64 R184, [R1+0x650] ;  /* 0x0006500001b87983 */ /* 0x000ee80000300a00 */
[----:B------:R-:W-:Y:S01]  /*d610*/  LDGSTS.E [R14+0x3c00c], desc[UR48][R162.64], !P6 ;  /* 0x3c00c000a20e7fae */ /* 0x000fe2000f121870 */
[----:B------:R-:W-:Y:S02]  /*d620*/  ISETP.GE.U32.AND P6, PT, R3, 0x7fffff43, PT ;  /* 0x7fffff430300780c */ /* 0x000fe40003fc6070 */
[----:B------:R-:W-:Y:S01]  /*d630*/  IADD3 R3, R165, -0x7f, RZ ;  /* 0xffffff81a5037810 */ /* 0x000fe20007ffe0ff */
[----:B------:R-:W3:Y:S01]  /*d640*/  LDL.LU.64 R186, [R1+0x660] ;  /* 0x0006600001ba7983 */ /* 0x000ee20000300a00 */
        /* <DEDUP_REMOVED lines=8> */
[----:B----4-:R-:W-:-:S02]  /*d6d0*/  IMAD.WIDE R176, R2, 0x4, R4 ;  /* 0x0000000402b07825 */ /* 0x010fc400078e0204 */
[----:B------:R-:W4:Y:S02]  /*d6e0*/  S2R R5, SR_TID.X ;  /* 0x0000000000057919 */ /* 0x000f240000002100 */
[C---:B--2---:R-:W-:Y:S02]  /*d6f0*/  IMAD.WIDE R174, R2.reuse, 0x4, R6 ;  /* 0x0000000402ae7825 */ /* 0x044fe400078e0206 */
[----:B------:R-:W2:Y:S02]  /*d700*/  LDL.LU.64 R6, [R1+0x670] ;  /* 0x0006700001067983 */ /* 0x000ea40000300a00 */
[----:B---3--:R-:W-:Y:S02]  /*d710*/  IMAD.WIDE R178, R2, 0x4, R8 ;  /* 0x0000000402b27825 */ /* 0x008fe400078e0208 */
[----:B------:R-:W3:Y:S04]  /*d720*/  LDL.LU.64 R18, [R1+0x680] ;  /* 0x0006800001127983 */ /* 0x000ee80000300a00 */
[----:B------:R-:W3:Y:S01]  /*d730*/  LDL.LU.64 R8, [R1+0x690] ;  /* 0x0006900001087983 */ /* 0x000ee20000300a00 */
[----:B----4-:R-:W-:-:S04]  /*d740*/  LOP3.LUT R5, R5, 0x3f, RZ, 0xc0, !PT ;  /* 0x0000003f05057812 */ /* 0x010fc800078ec0ff */
[----:B------:R-:W-:Y:S02]  /*d750*/  ISETP.GE.AND P4, PT, R5, R188, PT ;  /* 0x000000bc0500720c */ /* 0x000fe40003f86270 */
[----:B------:R-:W4:Y:S01]  /*d760*/  LDL.LU.64 R4, [R1+0x6a0] ;  /* 0x0006a00001047983 */ /* 0x000f220000300a00 */
[----:B------:R-:W-:-:S03]  /*d770*/  IMAD.WIDE R166, R2, 0x4, R166 ;  /* 0x0000000402a67825 */ /* 0x000fc600078e02a6 */
[----:B------:R-:W4:Y:S04]  /*d780*/  LDL.LU.64 R216, [R1+0x6b0] ;  /* 0x0006b00001d87983 */ /* 0x000f280000300a00 */
[----:B------:R-:W-:Y:S04]  /*d790*/  LDGSTS.E [R13+0x20004], desc[UR48][R166.64], !P5 ;  /* 0x20004000a60d7fae */ /* 0x000fe8000e921870 */
[----:B------:R-:W-:Y:S04]  /*d7a0*/  LDGSTS.E [R13+0x24004], desc[UR48][R174.64], !P5 ;  /* 0x24004000ae0d7fae */ /* 0x000fe8000e921870 */
[----:B------:R-:W-:Y:S04]  /*d7b0*/  LDGSTS.E [R13+0x28004], desc[UR48][R176.64], !P5 ;  /* 0x28004000b00d7fae */ /* 0x000fe8000e921870 */
[----:B------:R-:W-:Y:S01]  /*d7c0*/  LDGSTS.E [R13+0x2c004], desc[UR48][R178.64], !P5 ;  /* 0x2c004000b20d7fae */ /* 0x000fe2000e921870 */
[----:B------:R-:W-:-:S02]  /*d7d0*/  ISETP.GE.U32.AND P5, PT, R3, 0x7fffff42, PT ;  /* 0x7fffff420300780c */ /* 0x000fc40003fa6070 */
[----:B------:R-:W-:Y:S01]  /*d7e0*/  SEL R3, RZ, 0x4, P4 ;  /* 0x00000004ff037807 */ /* 0x000fe20002000000 */
[----:B------:R-:W4:Y:S01]  /*d7f0*/  LDL.LU.64 R198, [R1+0x6c0] ;  /* 0x0006c00001c67983 */ /* 0x000f220000300a00 */
[----:B------:R-:W-:Y:S01]  /*d800*/  ISETP.GT.AND P4, PT, R233, 0xbf, PT ;  /* 0x000000bfe900780c */ /* 0x000fe20003f84270 */
[----:B------:R-:W-:Y:S01]  /*d810*/  IMAD.WIDE R180, R2, 0x4, R180 ;  /* 0x0000000402b47825 */ /* 0x000fe200078e02b4 */
[----:B------:R-:W1:Y:S01]  /*d820*/  LDC R233, c[0x0][0x230] ;  /* 0x00008c00ffe97b82 */ /* 0x000e620000000800 */
[----:B------:R-:W4:Y:S01]  /*d830*/  LDL.LU.64 R200, [R1+0x6d0] ;  /* 0x0006d00001c87983 */ /* 0x000f220000300a00 */
[----:B------:R-:W-:Y:S02]  /*d840*/  SEL R3, R3, RZ, P4 ;  /* 0x000000ff03037207 */ /* 0x000fe40002000000 */
[----:B------:R-:W-:Y:S01]  /*d850*/  ISETP.GE.U32.AND P4, PT, R188, 0x7fffff41, PT ;  /* 0x7fffff41bc00780c */ /* 0x000fe20003f86070 */
[----:B------:R-:W4:Y:S04]  /*d860*/  LDL.LU.64 R202, [R1+0x6e0] ;  /* 0x0006e00001ca7983 */ /* 0x000f280000300a00 */
[----:B------:R-:W4:Y:S04]  /*d870*/  LDL.LU.64 R208, [R1+0x6f0] ;  /* 0x0006f00001d07983 */ /* 0x000f280000300a00 */
[----:B------:R-:W4:Y:S01]  /*d880*/  LDL.LU.64 R206, [R1+0x700] ;  /* 0x0007000001ce7983 */ /* 0x000f220000300a00 */
[----:B------:R-:W-:-:S03]  /*d890*/  IMAD.WIDE R182, R2, 0x4, R182 ;  /* 0x0000000402b67825 */ /* 0x000fc600078e02b6 */
[----:B------:R-:W-:Y:S01]  /*d8a0*/  LDGSTS.E [R13+0x20008], desc[UR48][R180.64], !P3 ;  /* 0x20008000b40d7fae */ /* 0x000fe2000d921870 */
[----:B------:R-:W-:-:S03]  /*d8b0*/  IMAD.WIDE R184, R2, 0x4, R184 ;  /* 0x0000000402b87825 */ /* 0x000fc600078e02b8 */
[----:B------:R-:W-:Y:S01]  /*d8c0*/  LDGSTS.E [R13+0x24008], desc[UR48][R182.64], !P3 ;  /* 0x24008000b60d7fae */ /* 0x000fe2000d921870 */
[----:B------:R-:W-:-:S03]  /*d8d0*/  IMAD.WIDE R186, R2, 0x4, R186 ;  /* 0x0000000402ba7825 */ /* 0x000fc600078e02ba */
[----:B------:R-:W-:Y:S04]  /*d8e0*/  LDGSTS.E [R13+0x28008], desc[UR48][R184.64], !P3 ;  /* 0x28008000b80d7fae */ /* 0x000fe8000d921870 */
[----:B------:R-:W-:Y:S01]  /*d8f0*/  LDGSTS.E [R13+0x2c008], desc[UR48][R186.64], !P3 ;  /* 0x2c008000ba0d7fae */ /* 0x000fe2000d921870 */
[----:B--2---:R-:W-:-:S03]  /*d900*/  IMAD.WIDE R188, R2, 0x4, R6 ;  /* 0x0000000402bc7825 */ /* 0x004fc600078e0206 */
[----:B------:R-:W2:Y:S01]  /*d910*/  LDL.LU.64 R6, [R1+0x710] ;  /* 0x0007100001067983 */ /* 0x000ea20000300a00 */
[----:B---3--:R-:W-:-:S03]  /*d920*/  IMAD.WIDE R190, R2, 0x4, R18 ;  /* 0x0000000402be7825 */ /* 0x008fc600078e0212 */
[----:B------:R-:W3:Y:S01]  /*d930*/  LDL.LU.64 R210, [R1+0x728] ;  /* 0x0007280001d27983 */ /* 0x000ee20000300a00 */
[----:B------:R-:W-:-:S03]  /*d940*/  IMAD.WIDE R192, R2, 0x4, R8 ;  /* 0x0000000402c07825 */ /* 0x000fc600078e0208 */
[----:B------:R-:W3:Y:S04]  /*d950*/  LDL.LU.64 R214, [R1+0x720] ;  /* 0x0007200001d67983 */ /* 0x000ee80000300a00 */
[----:B------:R-:W3:Y:S04]  /*d960*/  LDL.LU.64 R18, [R1+0x738] ;  /* 0x0007380001127983 */ /* 0x000ee80000300a00 */
[----:B------:R-:W3:Y:S01]  /*d970*/  LDL.LU.64 R8, [R1+0x750] ;  /* 0x0007500001087983 */ /* 0x000ee20000300a00 */
[----:B----4-:R-:W-:Y:S01]  /*d980*/  IMAD.WIDE R194, R2, 0x4, R4 ;  /* 0x0000000402c27825 */ /* 0x010fe200078e0204 */
[----:B------:R-:W-:-:S02]  /*d990*/  ISETP.NE.U32.AND P3, PT, R3, RZ, PT ;  /* 0x000000ff0300720c */ /* 0x000fc40003f65070 */
[----:B------:R-:W4:Y:S01]  /*d9a0*/  LDL.LU.64 R4, [R1+0x748] ;  /* 0x0007480001047983 */ /* 0x000f220000300a00 */
[----:B------:R-:W-:-:S03]  /*d9b0*/  VIADD R3, R196, 0xffffff7f ;  /* 0xffffff7fc4037836 */ /* 0x000fc60000000000 */
[----:B------:R-:W-:Y:S04]  /*d9c0*/  LDGSTS.E [R13+0x2000c], desc[UR48][R188.64], !P1 ;  /* 0x2000c000bc0d7fae */ /* 0x000fe8000c921870 */
[----:B------:R-:W-:Y:S04]  /*d9d0*/  LDGSTS.E [R13+0x2400c], desc[UR48][R190.64], !P1 ;  /* 0x2400c000be0d7fae */ /* 0x000fe8000c921870 */
[----:B------:R-:W-:Y:S04]  /*d9e0*/  LDGSTS.E [R13+0x2800c], desc[UR48][R192.64], !P1 ;  /* 0x2800c000c00d7fae */ /* 0x000fe8000c921870 */
[----:B------:R-:W-:Y:S01]  /*d9f0*/  LDGSTS.E [R13+0x2c00c], desc[UR48][R194.64], !P1 ;  /* 0x2c00c000c20d7fae */ /* 0x000fe2000c921870 */
[----:B------:R-:W-:-:S02]  /*da00*/  ISETP.GE.U32.AND P1, PT, R3, 0x7fffff40, PT ;  /* 0x7fffff400300780c */ /* 0x000fc40003f26070 */
[----:B------:R-:W-:Y:S01]  /*da10*/  IADD3 R3, R204, -0x82, RZ ;  /* 0xffffff7ecc037810 */ /* 0x000fe20007ffe0ff */
[----:B------:R-:W4:Y:S04]  /*da20*/  LDL.LU.64 R226, [R1+0x760] ;  /* 0x0007600001e27983 */ /* 0x000f280000300a00 */
[----:B------:R-:W4:Y:S04]  /*da30*/  LDL.LU.64 R222, [R1+0x770] ;  /* 0x0007700001de7983 */ /* 0x000f280000300a00 */
[----:B------:R-:W4:Y:S01]  /*da40*/  LDL.LU.64 R224, [R1+0x788] ;  /* 0x0007880001e07983 */ /* 0x000f220000300a00 */
        /* <DEDUP_REMOVED lines=10> */
[C---:B---3--:R-:W-:Y:S01]  /*daf0*/  IMAD.WIDE R216, R2.reuse, 0x4, R8 ;  /* 0x0000000402d87825 */ /* 0x048fe200078e0208 */
[----:B------:R-:W2:Y:S04]  /*db00*/  LDL.LU.64 R6, [R1+0x780] ;  /* 0x0007800001067983 */ /* 0x000ea80000300a00 */
[----:B------:R-:W3:Y:S04]  /*db10*/  LDL.LU.64 R24, [R1+0x1e8] ;  /* 0x0001e80001187983 */ /* 0x000ee80000300a00 */
[----:B------:R-:W1:Y:S01]  /*db20*/  LDL.LU.64 R8, [R1+0x1f0] ;  /* 0x0001f00001087983 */ /* 0x000e620000300a00 */
[----:B----4-:R-:W-:Y:S01]  /*db30*/  IMAD.WIDE R218, R2, 0x4, R4 ;  /* 0x0000000402da7825 */ /* 0x010fe200078e0204 */
[----:B------:R-:W-:-:S02]  /*db40*/  ISETP.GE.U32.AND P2, PT, R3, 0x7fffff3f, PT ;  /* 0x7fffff3f0300780c */ /* 0x000fc40003f46070 */
[----:B------:R-:W4:Y:S01]  /*db50*/  LDL.LU.64 R4, [R1+0x200] ;  /* 0x0002000001047983 */ /* 0x000f220000300a00 */
[----:B------:R-:W-:-:S03]  /*db60*/  IMAD.WIDE R206, R2, 0x4, R206 ;  /* 0x0000000402ce7825 */ /* 0x000fc600078e02ce */
[----:B------:R-:W4:Y:S01]  /*db70*/  LDL.LU.64 R26, [R1+0x208] ;  /* 0x00020800011a7983 */ /* 0x000f220000300a00 */
[----:B------:R-:W-:Y:S02]  /*db80*/  VIADD R3, R212, 0xffffff7d ;  /* 0xffffff7dd4037836 */ /* 0x000fe40000000000 */
[C---:B------:R-:W-:Y:S01]  /*db90*/  IMAD.WIDE R212, R2.reuse, 0x4, R214 ;  /* 0x0000000402d47825 */ /* 0x040fe200078e02d6 */
[----:B------:R-:W-:Y:S03]  /*dba0*/  LDGSTS.E [R13+0x30004], desc[UR48][R204.64], !P6 ;  /* 0x30004000cc0d7fae */ /* 0x000fe6000f121870 */
[C---:B------:R-:W-:Y:S01]  /*dbb0*/  IMAD.WIDE R210, R2.reuse, 0x4, R210 ;  /* 0x0000000402d27825 */ /* 0x040fe200078e02d2 */
[----:B------:R-:W-:Y:S03]  /*dbc0*/  LDGSTS.E [R13+0x34004], desc[UR48][R206.64], !P6 ;  /* 0x34004000ce0d7fae */ /* 0x000fe6000f121870 */
[----:B------:R-:W-:Y:S01]  /*dbd0*/  IMAD.WIDE R214, R2, 0x4, R18 ;  /* 0x0000000402d67825 */ /* 0x000fe200078e0212 */
[----:B------:R-:W-:Y:S04]  /*dbe0*/  LDGSTS.E [R13+0x38004], desc[UR48][R208.64], !P6 ;  /* 0x38004000d00d7fae */ /* 0x000fe8000f121870 */
[----:B------:R-:W4:Y:S04]  /*dbf0*/  LDL.LU.64 R18, [R1+0x218] ;  /* 0x0002180001127983 */ /* 0x000f280000300a00 */
[----:B------:R-:W-:Y:S01]  /*dc00*/  LDGSTS.E [R13+0x3c004], desc[UR48][R210.64], !P6 ;  /* 0x3c004000d20d7fae */ /* 0x000fe2000f121870 */
[----:B------:R-:W-:-:S03]  /*dc10*/  ISETP.GE.U32.AND P6, PT, R3, 0x7fffff3e, PT ;  /* 0x7fffff3e0300780c */ /* 0x000fc60003fc6070 */
[----:B------:R-:W4:Y:S01]  /*dc20*/  LDL.LU.64 R46, [R1+0x220] ;  /* 0x00022000012e7983 */ /* 0x000f220000300a00 */
[----:B------:R-:W-:Y:S01]  /*dc30*/  IADD3 R3, R220, -0x84, RZ ;  /* 0xffffff7cdc037810 */ /* 0x000fe20007ffe0ff */
[C---:B------:R-:W-:Y:S02]  /*dc40*/  IMAD.WIDE R220, R2.reuse, 0x4, R226 ;  /* 0x0000000402dc7825 */ /* 0x040fe400078e02e2 */
[----:B------:R-:W4:Y:S02]  /*dc50*/  LDL.LU.64 R248, [R1+0x230] ;  /* 0x0002300001f87983 */ /* 0x000f240000300a00 */
[C---:B------:R-:W-:Y:S02]  /*dc60*/  IMAD.WIDE R222, R2.reuse, 0x4, R222 ;  /* 0x0000000402de7825 */ /* 0x040fe400078e02de */
[----:B------:R-:W-:Y:S02]  /*dc70*/  LDGSTS.E [R13+0x30008], desc[UR48][R212.64], !P5 ;  /* 0x30008000d40d7fae */ /* 0x000fe4000e921870 */
[----:B------:R-:W-:-:S02]  /*dc80*/  IMAD.WIDE R224, R2, 0x4, R224 ;  /* 0x0000000402e07825 */ /* 0x000fc400078e02e0 */
[----:B------:R-:W-:Y:S02]  /*dc90*/  LDGSTS.E [R13+0x34008], desc[UR48][R214.64], !P5 ;  /* 0x34008000d60d7fae */ /* 0x000fe4000e921870 */
[----:B------:R-:W-:Y:S02]  /*dca0*/  VIADD R228, R228, 0xffffff5f ;  /* 0xffffff5fe4e47836 */ /* 0x000fe40000000000 */
[----:B------:R-:W-:Y:S04]  /*dcb0*/  LDGSTS.E [R13+0x38008], desc[UR48][R216.64], !P5 ;  /* 0x38008000d80d7fae */ /* 0x000fe8000e921870 */
[----:B------:R-:W4:Y:S04]  /*dcc0*/  LDL.LU.64 R20, [R1+0x238] ;  /* 0x0002380001147983 */ /* 0x000f280000300a00 */
[----:B------:R-:W-:Y:S01]  /*dcd0*/  LDGSTS.E [R13+0x3c008], desc[UR48][R218.64], !P5 ;  /* 0x3c008000da0d7fae */ /* 0x000fe2000e921870 */
[----:B------:R-:W-:-:S02]  /*dce0*/  ISETP.GE.U32.AND P5, PT, R3, 0x7fffff3d, PT ;  /* 0x7fffff3d0300780c */ /* 0x000fc40003fa6070 */
[----:B------:R-:W-:Y:S01]  /*dcf0*/  MOV R3, UR8 ;  /* 0x0000000800037c02 */ /* 0x000fe20008000f00 */
[----:B------:R-:W-:Y:S04]  /*dd00*/  LDGSTS.E [R13+0x3000c], desc[UR48][R220.64], !P4 ;  /* 0x3000c000dc0d7fae */ /* 0x000fe8000e121870 */
[----:B------:R-:W-:Y:S04]  /*dd10*/  LDGSTS.E [R13+0x3400c], desc[UR48][R222.64], !P4 ;  /* 0x3400c000de0d7fae */ /* 0x000fe8000e121870 */
[----:B------:R-:W-:Y:S01]  /*dd20*/  LDGSTS.E [R13+0x3800c], desc[UR48][R224.64], !P4 ;  /* 0x3800c000e00d7fae */ /* 0x000fe2000e121870 */
[----:B--2---:R-:W-:-:S03]  /*dd30*/  IMAD.WIDE R226, R2, 0x4, R6 ;  /* 0x0000000402e27825 */ /* 0x004fc600078e0206 */
[----:B------:R-:W2:Y:S04]  /*dd40*/  LDL.LU.64 R6, [R1+0x240] ;  /* 0x0002400001067983 */ /* 0x000ea80000300a00 */
[----:B------:R-:W2:Y:S04]  /*dd50*/  LDL.LU.64 R38, [R1+0x248] ;  /* 0x0002480001267983 */ /* 0x000ea80000300a00 */
[----:B------:R-:W2:Y:S04]  /*dd60*/  LDL.LU.64 R250, [R1+0x258] ;  /* 0x0002580001fa7983 */ /* 0x000ea80000300a00 */
[----:B------:R-:W-:Y:S01]  /*dd70*/  LDGSTS.E [R13+0x3c00c], desc[UR48][R226.64], !P4 ;  /* 0x3c00c000e20d7fae */ /* 0x000fe2000e121870 */
[----:B------:R-:W-:Y:S01]  /*dd80*/  ISETP.GE.U32.AND P4, PT, R228, 0x7fffff20, PT ;  /* 0x7fffff20e400780c */ /* 0x000fe20003f86070 */
[----:B---3--:R-:W-:-:S02]  /*dd90*/  IMAD.WIDE R228, R3, 0x4, R24 ;  /* 0x0000000403e47825 */ /* 0x008fc400078e0218 */
[----:B------:R-:W3:Y:S02]  /*dda0*/  LDL.LU.64 R28, [R1+0x260] ;  /* 0x00026000011c7983 */ /* 0x000ee40000300a00 */
[C---:B-1----:R-:W-:Y:S02]  /*ddb0*/  IMAD.WIDE R92, R3.reuse, 0x4, R8 ;  /* 0x00000004035c7825 */ /* 0x042fe400078e0208 */
[----:B------:R-:W3:Y:S02]  /*ddc0*/  LDL.LU.64 R24, [R1+0x270] ;  /* 0x0002700001187983 */ /* 0x000ee40000300a00 */
[C---:B----4-:R-:W-:Y:S02]  /*ddd0*/  IMAD.WIDE R60, R3.reuse, 0x4, R4 ;  /* 0x00000004033c7825 */ /* 0x050fe400078e0204 */
[----:B------:R-:W4:Y:S04]  /*dde0*/  LDL.LU.64 R8, [R1+0x278] ;  /* 0x0002780001087983 */ /* 0x000f280000300a00 */
[----:B------:R-:W4:Y:S01]  /*ddf0*/  LDL.LU.64 R4, [R1+0x288] ;  /* 0x0002880001047983 */ /* 0x000f220000300a00 */
[----:B------:R-:W-:-:S03]  /*de00*/  IMAD.WIDE R42, R3, 0x4, R26 ;  /* 0x00000004032a7825 */ /* 0x000fc600078e021a */
[----:B------:R-:W0:Y:S04]  /*de10*/  LDGDEPBAR ;  /* 0x00000000000079af */ /* 0x000e280000000000 */
[----:B------:R-:W-:Y:S01]  /*de20*/  LDGSTS.E [R11+0x8000], desc[UR48][R228.64], P0 ;  /* 0x08000000e40b7fae */ /* 0x000fe20008121870 */
[----:B------:R-:W-:-:S03]  /*de30*/  IMAD.WIDE R118, R3, 0x4, R18 ;  /* 0x0000000403767825 */ /* 0x000fc600078e0212 */
[----:B------:R-:W4:Y:S04]  /*de40*/  LDL.LU.64 R18, [R1+0x290] ;  /* 0x0002900001127983 */ /* 0x000f280000300a00 */
[----:B------:R-:W-:Y:S01]  /*de50*/  STL.64 [R1+0x48], R92 ;  /* 0x0000485c01007387 */ /* 0x000fe20000100a00 */
[----:B------:R-:W-:-:S03]  /*de60*/  IMAD.WIDE R90, R3, 0x4, R46 ;  /* 0x00000004035a7825 */ /* 0x000fc600078e022e */
[----:B------:R-:W4:Y:S01]  /*de70*/  LDL.LU.64 R26, [R1+0x2a0] ;  /* 0x0002a000011a7983 */ /* 0x000f220000300a00 */
[----:B------:R-:W-:-:S03]  /*de80*/  IMAD.WIDE R58, R3, 0x4, R248 ;  /* 0x00000004033a7825 */ /* 0x000fc600078e02f8 */
[----:B------:R-:W-:Y:S04]  /*de90*/  STL.64 [R1+0x50], R60 ;  /* 0x0000503c01007387 */ /* 0x000fe80000100a00 */
[----:B------:R1:W-:Y:S04]  /*dea0*/  STL.64 [R1+0x60], R118 ;  /* 0x0000607601007387 */ /* 0x0003e80000100a00 */
[----:B------:R-:W4:Y:S04]  /*deb0*/  LDL.LU.64 R248, [R1+0x2a8] ;  /* 0x0002a80001f87983 */ /* 0x000f280000300a00 */
[----:B------:R-:W4:Y:S04]  /*dec0*/  LDL.LU.64 R46, [R1+0x2b0] ;  /* 0x0002b000012e7983 */ /* 0x000f280000300a00 */
[----:B------:R-:W-:Y:S01]  /*ded0*/  STL.64 [R1+0x58], R42 ;  /* 0x0000582a01007387 */ /* 0x000fe20000100a00 */
[----:B------:R-:W-:-:S03]  /*dee0*/  IMAD.WIDE R40, R3, 0x4, R20 ;  /* 0x0000000403287825 */ /* 0x000fc600078e0214 */
[----:B------:R-:W-:Y:S04]  /*def0*/  STL.64 [R1+0x68], R90 ;  /* 0x0000685a01007387 */ /* 0x000fe80000100a00 */
[----:B------:R-:W-:Y:S01]  /*df00*/  LDGSTS.E [R11+0x8400], desc[UR48][R118.64], P0 ;  /* 0x08400000760b7fae */ /* 0x000fe20008121870 */
[----:B--2---:R-:W-:-:S03]  /*df10*/  IMAD.WIDE R116, R3, 0x4, R6 ;  /* 0x0000000403747825 */ /* 0x004fc600078e0206 */
[----:B------:R-:W2:Y:S01]  /*df20*/  LDL.LU.64 R6, [R1+0x2b8] ;  /* 0x0002b80001067983 */ /* 0x000ea20000300a00 */
[----:B------:R-:W-:-:S03]  /*df30*/  IMAD.WIDE R88, R3, 0x4, R38 ;  /* 0x0000000403587825 */ /* 0x000fc600078e0226 */
[----:B------:R-:W-:Y:S01]  /*df40*/  STL.64 [R1+0x70], R58 ;  /* 0x0000703a01007387 */ /* 0x000fe20000100a00 */
[----:B------:R-:W-:-:S03]  /*df50*/  IMAD.WIDE R56, R3, 0x4, R250 ;  /* 0x0000000403387825 */ /* 0x000fc600078e02fa */
[----:B------:R-:W2:Y:S04]  /*df60*/  LDL.LU.64 R20, [R1+0x2c8] ;  /* 0x0002c80001147983 */ /* 0x000ea80000300a00 */
[----:B------:R-:W2:Y:S04]  /*df70*/  LDL.LU.64 R38, [R1+0x2d0] ;  /* 0x0002d00001267983 */ /* 0x000ea80000300a00 */
[----:B------:R-:W2:Y:S01]  /*df80*/  LDL.LU.64 R250, [R1+0x2e0] ;  /* 0x0002e00001fa7983 */ /* 0x000ea20000300a00 */
[----:B---3--:R-:W-:-:S03]  /*df90*/  IMAD.WIDE R50, R3, 0x4, R28 ;  /* 0x0000000403327825 */ /* 0x008fc600078e021c */
[----:B------:R3:W-:Y:S01]  /*dfa0*/  STL.64 [R1+0x80], R116 ;  /* 0x0000807401007387 */ /* 0x0007e20000100a00 */
[----:B------:R-:W-:-:S03]  /*dfb0*/  IMAD.WIDE R114, R3, 0x4, R24 ;  /* 0x0000000403727825 */ /* 0x000fc600078e0218 */
[----:B------:R-:W-:Y:S01]  /*dfc0*/  STL.64 [R1+0x78], R40 ;  /* 0x0000782801007387 */ /* 0x000fe20000100a00 */
[----:B----4-:R-:W-:-:S03]  /*dfd0*/  IMAD.WIDE R86, R3, 0x4, R8 ;  /* 0x0000000403567825 */ /* 0x010fc600078e0208 */
[----:B------:R-:W-:Y:S01]  /*dfe0*/  STL.64 [R1+0x88], R88 ;  /* 0x0000885801007387 */ /* 0x000fe20000100a00 */
[----:B------:R-:W-:-:S03]  /*dff0*/  IMAD.WIDE R54, R3, 0x4, R4 ;  /* 0x0000000403367825 */ /* 0x000fc600078e0204 */
[----:B------:R-:W-:Y:S04]  /*e000*/  STL.64 [R1+0x90], R56 ;  /* 0x0000903801007387 */ /* 0x000fe80000100a00 */
[----:B------:R-:W4:Y:S04]  /*e010*/  LDL.LU.64 R8, [R1+0x2e8] ;  /* 0x0002e80001087983 */ /* 0x000f280000300a00 */
[----:B------:R-:W3:Y:S04]  /*e020*/  LDL.LU.64 R4, [R1+0x2f8] ;  /* 0x0002f80001047983 */ /* 0x000ee80000300a00 */
[----:B------:R1:W-:Y:S04]  /*e030*/  STL.64 [R1+0xa0], R114 ;  /* 0x0000a07201007387 */ /* 0x0003e80000100a00 */
[----:B------:R-:W-:Y:S04]  /*e040*/  STL.64 [R1+0x98], R50 ;  /* 0x0000983201007387 */ /* 0x000fe80000100a00 */
[----:B------:R-:W3:Y:S04]  /*e050*/  LDL.LU.64 R28, [R1+0x300] ;  /* 0x00030000011c7983 */ /* 0x000ee80000300a00 */
[----:B------:R-:W3:Y:S01]  /*e060*/  LDL.LU.64 R24, [R1+0x310] ;  /* 0x0003100001187983 */ /* 0x000ee20000300a00 */
[----:B------:R-:W-:-:S03]  /*e070*/  IMAD.WIDE R112, R3, 0x4, R26 ;  /* 0x0000000403707825 */ /* 0x000fc600078e021a */
[----:B------:R-:W-:Y:S01]  /*e080*/  STL.64 [R1+0xa8], R86 ;  /* 0x0000a85601007387 */ /* 0x000fe20000100a00 */
[----:B------:R-:W-:-:S03]  /*e090*/  IMAD.WIDE R18, R3, 0x4, R18 ;  /* 0x0000000403127825 */ /* 0x000fc600078e0212 */
[----:B------:R-:W-:Y:S01]  /*e0a0*/  STL.64 [R1+0xb0], R54 ;  /* 0x0000b03601007387 */ /* 0x000fe20000100a00 */
[----:B------:R-:W-:-:S03]  /*e0b0*/  IMAD.WIDE R84, R3, 0x4, R248 ;  /* 0x0000000403547825 */ /* 0x000fc600078e02f8 */
[----:B------:R-:W3:Y:S01]  /*e0c0*/  LDL.LU.64 R248, [R1+0x318] ;  /* 0x0003180001f87983 */ /* 0x000ee20000300a00 */
[----:B------:R-:W-:-:S03]  /*e0d0*/  IMAD.WIDE R52, R3, 0x4, R46 ;  /* 0x0000000403347825 */ /* 0x000fc600078e022e */
[----:B------:R-:W3:Y:S04]  /*e0e0*/  LDL.LU.64 R46, [R1+0x320] ;  /* 0x00032000012e7983 */ /* 0x000ee80000300a00 */
[----:B------:R1:W-:Y:S04]  /*e0f0*/  STL.64 [R1+0xc0], R112 ;  /* 0x0000c07001007387 */ /* 0x0003e80000100a00 */
[----:B------:R-:W-:Y:S04]  /*e100*/  STL.64 [R1+0xb8], R18 ;  /* 0x0000b81201007387 */ /* 0x000fe80000100a00 */
[----:B------:R-:W3:Y:S04]  /*e110*/  LDL.LU.64 R32, [R1+0x328] ;  /* 0x0003280001207983 */ /* 0x000ee80000300a00 */
[----:B------:R-:W3:Y:S04]  /*e120*/  LDL.LU.64 R30, [R1+0x338] ;  /* 0x00033800011e7983 */ /* 0x000ee80000300a00 */
[----:B------:R-:W-:Y:S04]  /*e130*/  STL.64 [R1+0xc8], R84 ;  /* 0x0000c85401007387 */ /* 0x000fe80000100a00 */
[----:B------:R-:W-:Y:S04]  /*e140*/  STL.64 [R1+0xd0], R52 ;  /* 0x0000d03401007387 */ /* 0x000fe80000100a00 */
[----:B------:R-:W-:Y:S04]  /*e150*/  LDGSTS.E [R11+0x8800], desc[UR48][R116.64], P0 ;  /* 0x08800000740b7fae */ /* 0x000fe80008121870 */
[----:B------:R-:W-:Y:S04]  /*e160*/  LDGSTS.E [R11+0x8c00], desc[UR48][R114.64], P0 ;  /* 0x08c00000720b7fae */ /* 0x000fe80008121870 */
[----:B------:R-:W-:Y:S01]  /*e170*/  LDGSTS.E [R11+0x9000], desc[UR48][R112.64], P0 ;  /* 0x09000000700b7fae */ /* 0x000fe20008121870 */
[----:B--2---:R-:W-:-:S04]  /*e180*/  IMAD.WIDE R6, R3, 0x4, R6 ;  /* 0x0000000403067825 */ /* 0x004fc800078e0206 */
[----:B------:R-:W-:-:S04]  /*e190*/  IMAD.WIDE R110, R3, 0x4, R20 ;  /* 0x00000004036e7825 */ /* 0x000fc800078e0214 */
[C---:B------:R-:W-:Y:S01]  /*e1a0*/  IMAD.WIDE R82, R3.reuse, 0x4, R38 ;  /* 0x0000000403527825 */ /* 0x040fe200078e0226 */
[----:B------:R-:W-:Y:S04]  /*e1b0*/  LDGSTS.E [R11+0x9400], desc[UR48][R110.64], P0 ;  /* 0x094000006e0b7fae */ /* 0x000fe80008121870 */
[----:B------:R-:W2:Y:S01]  /*e1c0*/  LDL.LU.64 R38, [R1+0x340] ;  /* 0x0003400001267983 */ /* 0x000ea20000300a00 */
[----:B------:R-:W-:-:S03]  /*e1d0*/  IMAD.WIDE R230, R3, 0x4, R250 ;  /* 0x0000000403e67825 */ /* 0x000fc600078e02fa */
[----:B------:R-:W2:Y:S04]  /*e1e0*/  LDL.LU.64 R48, [R1+0x350] ;  /* 0x0003500001307983 */ /* 0x000ea80000300a00 */
[----:B------:R-:W2:Y:S04]  /*e1f0*/  LDL.LU.64 R20, [R1+0x358] ;  /* 0x0003580001147983 */ /* 0x000ea80000300a00 */
[----:B------:R-:W2:Y:S04]  /*e200*/  LDL.LU.64 R26, [R1+0x368] ;  /* 0x00036800011a7983 */ /* 0x000ea80000300a00 */
[----:B------:R1:W-:Y:S04]  /*e210*/  STL.64 [R1+0xe0], R110 ;  /* 0x0000e06e01007387 */ /* 0x0003e80000100a00 */
[----:B------:R-:W-:Y:S01]  /*e220*/  STL.64 [R1+0xd8], R6 ;  /* 0x0000d80601007387 */ /* 0x000fe20000100a00 */
[----:B----4-:R-:W-:-:S03]  /*e230*/  IMAD.WIDE R8, R3, 0x4, R8 ;  /* 0x0000000403087825 */ /* 0x010fc600078e0208 */
[----:B------:R-:W-:Y:S01]  /*e240*/  STL.64 [R1+0xe8], R82 ;  /* 0x0000e85201007387 */ /* 0x000fe20000100a00 */
[----:B---3--:R-:W-:-:S03]  /*e250*/  IMAD.WIDE R108, R3, 0x4, R4 ;  /* 0x00000004036c7825 */ /* 0x008fc600078e0204 */
[----:B------:R-:W3:Y:S04]  /*e260*/  LDL.LU.64 R250, [R1+0x370] ;  /* 0x0003700001fa7983 */ /* 0x000ee80000300a00 */
[----:B------:R-:W4:Y:S01]  /*e270*/  LDL.LU.64 R4, [R1+0x380] ;  /* 0x0003800001047983 */ /* 0x000f220000300a00 */
[----:B------:R-:W-:-:S03]  /*e280*/  IMAD.WIDE R80, R3, 0x4, R28 ;  /* 0x0000000403507825 */ /* 0x000fc600078e021c */
[----:B------:R-:W-:Y:S04]  /*e290*/  STL.64 [R1+0xf0], R230 ;  /* 0x0000f0e601007387 */ /* 0x000fe80000100a00 */
[----:B------:R-:W4:Y:S01]  /*e2a0*/  LDL.LU.64 R34, [R1+0x388] ;  /* 0x0003880001227983 */ /* 0x000f220000300a00 */
[----:B------:R-:W-:-:S03]  /*e2b0*/  IMAD.WIDE R234, R3, 0x4, R24 ;  /* 0x0000000403ea7825 */ /* 0x000fc600078e0218 */
[----:B------:R-:W4:Y:S04]  /*e2c0*/  LDL.LU.64 R28, [R1+0x390] ;  /* 0x00039000011c7983 */ /* 0x000f280000300a00 */
[----:B------:R1:W-:Y:S04]  /*e2d0*/  STL.64 [R1+0x100], R108 ;  /* 0x0001006c01007387 */ /* 0x0003e80000100a00 */
[----:B------:R-:W-:Y:S04]  /*e2e0*/  STL.64 [R1+0xf8], R8 ;  /* 0x0000f80801007387 */ /* 0x000fe80000100a00 */
[----:B------:R-:W4:Y:S01]  /*e2f0*/  LDL.LU.64 R24, [R1+0x398] ;  /* 0x0003980001187983 */ /* 0x000f220000300a00 */
[----:B------:R-:W-:-:S03]  /*e300*/  IMAD.WIDE R106, R3, 0x4, R46 ;  /* 0x00000004036a7825 */ /* 0x000fc600078e022e */
[----:B------:R-:W-:Y:S01]  /*e310*/  STL.64 [R1+0x108], R80 ;  /* 0x0001085001007387 */ /* 0x000fe20000100a00 */
[----:B------:R-:W-:-:S03]  /*e320*/  IMAD.WIDE R248, R3, 0x4, R248 ;  /* 0x0000000403f87825 */ /* 0x000fc600078e02f8 */
[----:B------:R-:W4:Y:S01]  /*e330*/  LDL.LU.64 R46, [R1+0x3a8] ;  /* 0x0003a800012e7983 */ /* 0x000f220000300a00 */
[----:B------:R-:W-:-:S03]  /*e340*/  IMAD.WIDE R78, R3, 0x4, R32 ;  /* 0x00000004034e7825 */ /* 0x000fc600078e0220 */
[----:B------:R-:W-:Y:S01]  /*e350*/  STL.64 [R1+0x110], R234 ;  /* 0x000110ea01007387 */ /* 0x000fe20000100a00 */
[----:B------:R-:W-:-:S03]  /*e360*/  IMAD.WIDE R236, R3, 0x4, R30 ;  /* 0x0000000403ec7825 */ /* 0x000fc600078e021e */
[----:B------:R-:W4:Y:S04]  /*e370*/  LDL.LU.64 R32, [R1+0x3b0] ;  /* 0x0003b00001207983 */ /* 0x000f280000300a00 */
[----:B------:R-:W4:Y:S04]  /*e380*/  LDL.LU.64 R30, [R1+0x3c0] ;  /* 0x0003c000011e7983 */ /* 0x000f280000300a00 */
[----:B------:R1:W-:Y:S04]  /*e390*/  STL.64 [R1+0x120], R106 ;  /* 0x0001206a01007387 */ /* 0x0003e80000100a00 */
[----:B------:R-:W-:Y:S04]  /*e3a0*/  STL.64 [R1+0x118], R248 ;  /* 0x000118f801007387 */ /* 0x000fe80000100a00 */
[----:B------:R-:W-:Y:S04]  /*e3b0*/  STL.64 [R1+0x130], R78 ;  /* 0x0001304e01007387 */ /* 0x000fe80000100a00 */
[----:B------:R-:W-:Y:S04]  /*e3c0*/  STL.64 [R1+0x140], R236 ;  /* 0x000140ec01007387 */ /* 0x000fe80000100a00 */
[----:B------:R-:W-:Y:S04]  /*e3d0*/  LDGSTS.E [R11+0x9800], desc[UR48][R108.64], P0 ;  /* 0x098000006c0b7fae */ /* 0x000fe80008121870 */
[----:B------:R-:W-:Y:S01]  /*e3e0*/  LDGSTS.E [R11+0x9c00], desc[UR48][R106.64], P0 ;  /* 0x09c000006a0b7fae */ /* 0x000fe20008121870 */
[----:B--2---:R-:W-:-:S04]  /*e3f0*/  IMAD.WIDE R38, R3, 0x4, R38 ;  /* 0x0000000403267825 */ /* 0x004fc800078e0226 */
[----:B------:R-:W-:-:S04]  /*e400*/  IMAD.WIDE R104, R3, 0x4, R48 ;  /* 0x0000000403687825 */ /* 0x000fc800078e0230 */
[C---:B------:R-:W-:Y:S01]  /*e410*/  IMAD.WIDE R76, R3.reuse, 0x4, R20 ;  /* 0x00000004034c7825 */ /* 0x040fe200078e0214 */
[----:B------:R-:W-:Y:S03]  /*e420*/  LDGSTS.E [R11+0xa000], desc[UR48][R104.64], P0 ;  /* 0x0a000000680b7fae */ /* 0x000fe60008121870 */
[C---:B------:R-:W-:Y:S01]  /*e430*/  IMAD.WIDE R238, R3.reuse, 0x4, R26 ;  /* 0x0000000403ee7825 */ /* 0x040fe200078e021a */
[----:B------:R-:W2:Y:S04]  /*e440*/  LDL.LU.64 R20, [R1+0x3c8] ;  /* 0x0003c80001147983 */ /* 0x000ea80000300a00 */
[----:B------:R-:W2:Y:S04]  /*e450*/  LDL.LU.64 R26, [R1+0x3d8] ;  /* 0x0003d800011a7983 */ /* 0x000ea80000300a00 */
[----:B------:R1:W-:Y:S04]  /*e460*/  STL.64 [R1+0x160], R104 ;  /* 0x0001606801007387 */ /* 0x0003e80000100a00 */
[----:B------:R-:W-:Y:S01]  /*e470*/  STL.64 [R1+0x150], R38 ;  /* 0x0001502601007387 */ /* 0x000fe20000100a00 */
[----:B---3--:R-:W-:-:S03]  /*e480*/  IMAD.WIDE R48, R3, 0x4, R250 ;  /* 0x0000000403307825 */ /* 0x008fc600078e02fa */
[----:B------:R-:W-:Y:S01]  /*e490*/  STL.64 [R1+0x170], R76 ;  /* 0x0001704c01007387 */ /* 0x000fe20000100a00 */
[----:B----4-:R-:W-:-:S03]  /*e4a0*/  IMAD.WIDE R102, R3, 0x4, R4 ;  /* 0x0000000403667825 */ /* 0x010fc600078e0204 */
[----:B------:R-:W3:Y:S04]  /*e4b0*/  LDL.LU.64 R250, [R1+0x3e0] ;  /* 0x0003e00001fa7983 */ /* 0x000ee80000300a00 */
[----:B------:R-:W4:Y:S04]  /*e4c0*/  LDL.LU.64 R4, [R1+0x3f0] ;  /* 0x0003f00001047983 */ /* 0x000f280000300a00 */
[----:B------:R-:W-:Y:S01]  /*e4d0*/  STL.64 [R1+0x180], R238 ;  /* 0x000180ee01007387 */ /* 0x000fe20000100a00 */
[----:B------:R-:W-:-:S03]  /*e4e0*/  IMAD.WIDE R240, R3, 0x4, R28 ;  /* 0x0000000403f07825 */ /* 0x000fc600078e021c */
[----:B------:R1:W-:Y:S04]  /*e4f0*/  STL.64 [R1+0x1a0], R102 ;  /* 0x0001a06601007387 */ /* 0x0003e80000100a00 */
[----:B------:R-:W-:Y:S01]  /*e500*/  STL.64 [R1+0x190], R48 ;  /* 0x0001903001007387 */ /* 0x000fe20000100a00 */
[----:B------:R-:W-:-:S03]  /*e510*/  IMAD.WIDE R74, R3, 0x4, R34 ;  /* 0x00000004034a7825 */ /* 0x000fc600078e0222 */
[----:B------:R-:W-:Y:S01]  /*e520*/  LDGSTS.E [R11+0xa400], desc[UR48][R102.64], P0 ;  /* 0x0a400000660b7fae */ /* 0x000fe20008121870 */
[----:B------:R-:W-:-:S03]  /*e530*/  IMAD.WIDE R28, R3, 0x4, R24 ;  /* 0x00000004031c7825 */ /* 0x000fc600078e0218 */
[----:B------:R-:W4:Y:S04]  /*e540*/  LDL.LU.64 R24, [R1+0x3f8] ;  /* 0x0003f80001187983 */ /* 0x000f280000300a00 */
[----:B------:R-:W-:Y:S01]  /*e550*/  STL.64 [R1+0x1b0], R74 ;  /* 0x0001b04a01007387 */ /* 0x000fe20000100a00 */
[----:B------:R-:W-:-:S03]  /*e560*/  IMAD.WIDE R100, R3, 0x4, R46 ;  /* 0x0000000403647825 */ /* 0x000fc600078e022e */
[----:B------:R-:W4:Y:S04]  /*e570*/  LDL.LU.64 R98, [R1+0x400] ;  /* 0x0004000001627983 */ /* 0x000f280000300a00 */
[----:B------:R-:W4:Y:S01]  /*e580*/  LDL.LU.64 R68, [R1+0x408] ;  /* 0x0004080001447983 */ /* 0x000f220000300a00 */
[----:B------:R-:W-:-:S03]  /*e590*/  IMAD.WIDE R72, R3, 0x4, R32 ;  /* 0x0000000403487825 */ /* 0x000fc600078e0220 */
[----:B------:R-:W4:Y:S04]  /*e5a0*/  LDL.LU.64 R46, [R1+0x418] ;  /* 0x00041800012e7983 */ /* 0x000f280000300a00 */
[----:B------:R-:W-:Y:S04]  /*e5b0*/  STL.64 [R1+0x1c0], R240 ;  /* 0x0001c0f001007387 */ /* 0x000fe80000100a00 */
[----:B------:R-:W4:Y:S04]  /*e5c0*/  LDL.LU.64 R32, [R1+0x420] ;  /* 0x0004200001207983 */ /* 0x000f280000300a00 */
[----:B------:R-:W4:Y:S01]  /*e5d0*/  LDL.LU.64 R96, [R1+0x430] ;  /* 0x0004300001607983 */ /* 0x000f220000300a00 */
[----:B------:R-:W-:-:S03]  /*e5e0*/  IMAD.WIDE R242, R3, 0x4, R30 ;  /* 0x0000000403f27825 */ /* 0x000fc600078e021e */
[----:B------:R-:W4:Y:S04]  /*e5f0*/  LDL.LU.64 R66, [R1+0x438] ;  /* 0x0004380001427983 */ /* 0x000f280000300a00 */
[----:B------:R-:W4:Y:S04]  /*e600*/  LDL.LU.64 R244, [R1+0x448] ;  /* 0x0004480001f47983 */ /* 0x000f280000300a00 */
[----:B------:R1:W-:Y:S04]  /*e610*/  STL.64 [R1+0x1e0], R100 ;  /* 0x0001e06401007387 */ /* 0x0003e80000100a00 */
[----:B------:R-:W-:Y:S04]  /*e620*/  STL.64 [R1+0x1d0], R28 ;  /* 0x0001d01c01007387 */ /* 0x000fe80000100a00 */
[----:B------:R-:W4:Y:S04]  /*e630*/  LDL.LU.64 R30, [R1+0x450] ;  /* 0x00045000011e7983 */ /* 0x000f280000300a00 */
[----:B------:R-:W-:Y:S04]  /*e640*/  STL.64 [R1+0x1f0], R72 ;  /* 0x0001f04801007387 */ /* 0x000fe80000100a00 */
[----:B------:R-:W4:Y:S04]  /*e650*/  LDL.LU.64 R94, [R1+0x460] ;  /* 0x00046000015e7983 */ /* 0x000f280000300a00 */
[----:B------:R-:W4:Y:S04]  /*e660*/  LDL.LU.64 R64, [R1+0x468] ;  /* 0x0004680001407983 */ /* 0x000f280000300a00 */
[----:B------:R-:W4:Y:S04]  /*e670*/  LDL.LU.64 R246, [R1+0x470] ;  /* 0x0004700001f67983 */ /* 0x000f280000300a00 */
[----:B------:R-:W-:Y:S04]  /*e680*/  STL.64 [R1+0x200], R242 ;  /* 0x000200f201007387 */ /* 0x000fe80000100a00 */
[----:B------:R-:W-:Y:S01]  /*e690*/  LDGSTS.E [R11+0xa800], desc[UR48][R100.64], P0 ;  /* 0x0a800000640b7fae */ /* 0x000fe20008121870 */
[----:B--2---:R-:W-:-:S04]  /*e6a0*/  IMAD.WIDE R20, R3, 0x4, R20 ;  /* 0x0000000403147825 */ /* 0x004fc800078e0214 */
[C---:B------:R-:W-:Y:S02]  /*e6b0*/  IMAD.WIDE R16, R3.reuse, 0x4, R26 ;  /* 0x0000000403107825 */ /* 0x040fe400078e021a */
[----:B------:R-:W2:Y:S04]  /*e6c0*/  LDL.LU.64 R26, [R1+0x478] ;  /* 0x00047800011a7983 */ /* 0x000ea80000300a00 */
[----:B------:R-:W-:Y:S01]  /*e6d0*/  LDGSTS.E [R11+0xac00], desc[UR48][R16.64], P0 ;  /* 0x0ac00000100b7fae */ /* 0x000fe20008121870 */
[----:B---3--:R-:W-:-:S04]  /*e6e0*/  IMAD.WIDE R70, R3, 0x4, R250 ;  /* 0x0000000403467825 */ /* 0x008fc800078e02fa */
[C---:B----4-:R-:W-:Y:S02]  /*e6f0*/  IMAD.WIDE R250, R3.reuse, 0x4, R4 ;  /* 0x0000000403fa7825 */ /* 0x050fe400078e0204 */
[----:B------:R-:W3:Y:S04]  /*e700*/  LDL.LU.64 R4, [R1+0x488] ;  /* 0x0004880001047983 */ /* 0x000ee80000300a00 */
[----:B------:R-:W4:Y:S04]  /*e710*/  LDL.LU.64 R62, [R1+0x490] ;  /* 0x00049000013e7983 */ /* 0x000f280000300a00 */
[----:B------:R-:W4:Y:S04]  /*e720*/  LDL.LU.64 R44, [R1+0x4a0] ;  /* 0x0004a000012c7983 */ /* 0x000f280000300a00 */
[----:B------:R1:W-:Y:S04]  /*e730*/  STL.64 [R1+0x220], R16 ;  /* 0x0002201001007387 */ /* 0x0003e80000100a00 */
[----:B------:R-:W-:Y:S01]  /*e740*/  STL.64 [R1+0x210], R20 ;  /* 0x0002101401007387 */ /* 0x000fe20000100a00 */
[----:B------:R-:W-:-:S03]  /*e750*/  IMAD.WIDE R34, R3, 0x4, R24 ;  /* 0x0000000403227825 */ /* 0x000fc600078e0218 */
[----:B------:R-:W4:Y:S01]  /*e760*/  LDL.LU.64 R24, [R1+0x4a8] ;  /* 0x0004a80001187983 */ /* 0x000f220000300a00 */
[----:B------:R-:W-:-:S03]  /*e770*/  IMAD.WIDE R98, R3, 0x4, R98 ;  /* 0x0000000403627825 */ /* 0x000fc600078e0262 */
[----:B------:R-:W-:Y:S01]  /*e780*/  STL.64 [R1+0x230], R70 ;  /* 0x0002304601007387 */ /* 0x000fe20000100a00 */
[----:B------:R-:W-:-:S03]  /*e790*/  IMAD.WIDE R68, R3, 0x4, R68 ;  /* 0x0000000403447825 */ /* 0x000fc600078e0244 */
[----:B------:R-:W-:Y:S01]  /*e7a0*/  STL.64 [R1+0x240], R250 ;  /* 0x000240fa01007387 */ /* 0x000fe20000100a00 */
[----:B------:R-:W-:-:S03]  /*e7b0*/  IMAD.WIDE R46, R3, 0x4, R46 ;  /* 0x00000004032e7825 */ /* 0x000fc600078e022e */
[----:B------:R1:W-:Y:S04]  /*e7c0*/  STL.64 [R1+0x260], R98 ;  /* 0x0002606201007387 */ /* 0x0003e80000100a00 */
[----:B------:R-:W-:Y:S01]  /*e7d0*/  STL.64 [R1+0x250], R34 ;  /* 0x0002502201007387 */ /* 0x000fe20000100a00 */
[----:B------:R-:W-:-:S03]  /*e7e0*/  IMAD.WIDE R32, R3, 0x4, R32 ;  /* 0x0000000403207825 */ /* 0x000fc600078e0220 */
[----:B------:R-:W-:Y:S01]  /*e7f0*/  STL.64 [R1+0x270], R68 ;  /* 0x0002704401007387 */ /* 0x000fe20000100a00 */
[----:B------:R-:W-:-:S03]  /*e800*/  IMAD.WIDE R96, R3, 0x4, R96 ;  /* 0x0000000403607825 */ /* 0x000fc600078e0260 */
[----:B------:R-:W-:Y:S01]  /*e810*/  STL.64 [R1+0x280], R46 ;  /* 0x0002802e01007387 */ /* 0x000fe20000100a00 */
[----:B------:R-:W-:-:S03]  /*e820*/  IMAD.WIDE R66, R3, 0x4, R66 ;  /* 0x0000000403427825 */ /* 0x000fc600078e0242 */
[----:B------:R1:W-:Y:S01]  /*e830*/  STL.64 [R1+0x2a0], R96 ;  /* 0x0002a06001007387 */ /* 0x0003e20000100a00 */
[----:B------:R-:W-:-:S03]  /*e840*/  IMAD.WIDE R244, R3, 0x4, R244 ;  /* 0x0000000403f47825 */ /* 0x000fc600078e02f4 */
[----:B------:R-:W-:Y:S04]  /*e850*/  STL.64 [R1+0x290], R32 ;  /* 0x0002902001007387 */ /* 0x000fe80000100a00 */
[----:B------:R-:W-:Y:S04]  /*e860*/  STL.64 [R1+0x2b0], R66 ;  /* 0x0002b04201007387 */ /* 0x000fe80000100a00 */
[----:B------:R-:W-:Y:S01]  /*e870*/  STL.64 [R1+0x2c0], R244 ;  /* 0x0002c0f401007387 */ /* 0x000fe20000100a00 */
[----:B------:R-:W-:-:S03]  /*e880*/  IMAD.WIDE R30, R3, 0x4, R30 ;  /* 0x00000004031e7825 */ /* 0x000fc600078e021e */
[----:B------:R-:W-:Y:S04]  /*e890*/  LDGSTS.E [R11+0xb000], desc[UR48][R98.64], P0 ;  /* 0x0b000000620b7fae */ /* 0x000fe80008121870 */
[----:B------:R-:W-:Y:S01]  /*e8a0*/  LDGSTS.E [R11+0xb400], desc[UR48][R96.64], P0 ;  /* 0x0b400000600b7fae */ /* 0x000fe20008121870 */
[----:B------:R-:W-:-:S04]  /*e8b0*/  IMAD.WIDE R94, R3, 0x4, R94 ;  /* 0x00000004035e7825 */ /* 0x000fc800078e025e */
[C---:B------:R-:W-:Y:S01]  /*e8c0*/  IMAD.WIDE R64, R3.reuse, 0x4, R64 ;  /* 0x0000000403407825 */ /* 0x040fe200078e0240 */
[----:B------:R1:W-:Y:S03]  /*e8d0*/  STL.64 [R1+0x2e0], R94 ;  /* 0x0002e05e01007387 */ /* 0x0003e60000100a00 */
[C---:B------:R-:W-:Y:S01]  /*e8e0*/  IMAD.WIDE R246, R3.reuse, 0x4, R246 ;  /* 0x0000000403f67825 */ /* 0x040fe200078e02f6 */
[----:B------:R-:W-:Y:S04]  /*e8f0*/  STL.64 [R1+0x2d0], R30 ;  /* 0x0002d01e01007387 */ /* 0x000fe80000100a00 */
[----:B------:R-:W-:Y:S04]  /*e900*/  STL.64 [R1+0x2f0], R64 ;  /* 0x0002f04001007387 */ /* 0x000fe80000100a00 */
[----:B------:R-:W-:Y:S04]  /*e910*/  STL.64 [R1+0x300], R246 ;  /* 0x000300f601007387 */ /* 0x000fe80000100a00 */
[----:B------:R-:W-:Y:S01]  /*e920*/  LDGSTS.E [R11+0xb800], desc[UR48][R94.64], P0 ;  /* 0x0b8000005e0b7fae */ /* 0x000fe20008121870 */
[----:B--2---:R-:W-:-:S04]  /*e930*/  IMAD.WIDE R26, R3, 0x4, R26 ;  /* 0x00000004031a7825 */ /* 0x004fc800078e021a */
[----:B---3--:R-:W-:-:S04]  /*e940*/  IMAD.WIDE R4, R3, 0x4, R4 ;  /* 0x0000000403047825 */ /* 0x008fc800078e0204 */
[C---:B----4-:R-:W-:Y:S01]  /*e950*/  IMAD.WIDE R62, R3.reuse, 0x4, R62 ;  /* 0x00000004033e7825 */ /* 0x050fe200078e023e */
[----:B------:R2:W-:Y:S03]  /*e960*/  STL.64 [R1+0x320], R4 ;  /* 0x0003200401007387 */ /* 0x0005e60000100a00 */
[C---:B------:R-:W-:Y:S01]  /*e970*/  IMAD.WIDE R44, R3.reuse, 0x4, R44 ;  /* 0x00000004032c7825 */ /* 0x040fe200078e022c */
[----:B------:R-:W-:Y:S04]  /*e980*/  STL.64 [R1+0x310], R26 ;  /* 0x0003101a01007387 */ /* 0x000fe80000100a00 */
[----:B------:R3:W-:Y:S04]  /*e990*/  STL.64 [R1+0x330], R62 ;  /* 0x0003303e01007387 */ /* 0x0007e80000100a00 */
[----:B------:R4:W-:Y:S01]  /*e9a0*/  STL.64 [R1+0x340], R44 ;  /* 0x0003402c01007387 */ /* 0x0009e20000100a00 */
[----:B------:R-:W-:-:S03]  /*e9b0*/  IMAD.WIDE R24, R3, 0x4, R24 ;  /* 0x0000000403187825 */ /* 0x000fc600078e0218 */
[----:B-1----:R-:W4:Y:S04]  /*e9c0*/  LDL.LU.64 R118, [R1+0x1188] ;  /* 0x0011880001767983 */ /* 0x002f280000300a00 */
[----:B------:R1:W-:Y:S04]  /*e9d0*/  STL.64 [R1+0x350], R24 ;  /* 0x0003501801007387 */ /* 0x0003e80000100a00 */
[----:B------:R-:W4:Y:S04]  /*e9e0*/  LDL.LU.64 R116, [R1+0x1180] ;  /* 0x0011800001747983 */ /* 0x000f280000300a00 */
        /* <DEDUP_REMOVED lines=12> */
[----:B------:R-:W-:Y:S04]  /*eab0*/  LDGSTS.E [R11+0xbc00], desc[UR48][R4.64], P0 ;  /* 0x0bc00000040b7fae */ /* 0x000fe80008121870 */
[----:B--2---:R-:W2:Y:S04]  /*eac0*/  LDL.LU.64 R4, [R1+0x1118] ;  /* 0x0011180001047983 */ /* 0x004ea80000300a00 */
[----:B--2---:R-:W-:Y:S04]  /*ead0*/  LDGSTS.E [R5+0x8100], desc[UR48][R92.64], P0 ;  /* 0x081000005c057fae */ /* 0x004fe80008121870 */
[----:B------:R-:W-:Y:S04]  /*eae0*/  LDGSTS.E [R5+0x8500], desc[UR48][R90.64], P0 ;  /* 0x085000005a057fae */ /* 0x000fe80008121870 */
[----:B------:R-:W-:Y:S04]  /*eaf0*/  LDGSTS.E [R5+0x8900], desc[UR48][R88.64], P0 ;  /* 0x0890000058057fae */ /* 0x000fe80008121870 */
[----:B------:R-:W2:Y:S04]  /*eb00*/  LDL.LU.64 R92, [R1+0x1110] ;  /* 0x00111000015c7983 */ /* 0x000ea80000300a00 */
[----:B------:R-:W2:Y:S04]  /*eb10*/  LDL.LU.64 R90, [R1+0x1108] ;  /* 0x00110800015a7983 */ /* 0x000ea80000300a00 */
[----:B------:R-:W-:Y:S04]  /*eb20*/  LDGSTS.E [R5+0x8d00], desc[UR48][R86.64], P0 ;  /* 0x08d0000056057fae */ /* 0x000fe80008121870 */
        /* <DEDUP_REMOVED lines=26> */
[----:B---3--:R-:W3:Y:S04]  /*ecd0*/  LDL.LU.64 R62, [R1+0x1098] ;  /* 0x00109800013e7983 */ /* 0x008ee80000300a00 */
[----:B------:R-:W-:Y:S04]  /*ece0*/  LDGSTS.E [R4+0x8600], desc[UR48][R58.64], P0 ;  /* 0x086000003a047fae */ /* 0x000fe80008121870 */
[----:B------:R-:W2:Y:S04]  /*ecf0*/  LDL.LU.64 R60, [R1+0x1090] ;  /* 0x00109000013c7983 */ /* 0x000ea80000300a00 */
[----:B------:R-:W-:Y:S04]  /*ed00*/  LDGSTS.E [R4+0x8a00], desc[UR48][R56.64], P0 ;  /* 0x08a0000038047fae */ /* 0x000fe80008121870 */
[----:B------:R-:W3:Y:S04]  /*ed10*/  LDL.LU.64 R58, [R1+0x1088] ;  /* 0x00108800013a7983 */ /* 0x000ee80000300a00 */
        /* <DEDUP_REMOVED lines=19> */
[----:B------:R-:W-:Y:S04]  /*ee50*/  LDGSTS.E [R4+0xb600], desc[UR48][R244.64], P0 ;  /* 0x0b600000f4047fae */ /* 0x000fe80008121870 */
[----:B------:R-:W-:Y:S04]  /*ee60*/  LDGSTS.E [R4+0xba00], desc[UR48][R246.64], P0 ;  /* 0x0ba00000f6047fae */ /* 0x000fe80008121870 */
[----:B------:R-:W3:Y:S04]  /*ee70*/  LDL.LU.64 R46, [R1+0xa88] ;  /* 0x000a8800012e7983 */ /* 0x000ee80000300a00 */
[----:B------:R-:W2:Y:S04]  /*ee80*/  LDL.LU.64 R250, [R1+0xa80] ;  /* 0x000a800001fa7983 */ /* 0x000ea80000300a00 */
[----:B------:R-:W2:Y:S04]  /*ee90*/  LDL.LU.64 R244, [R1+0x1038] ;  /* 0x0010380001f47983 */ /* 0x000ea80000300a00 */
[----:B------:R-:W-:Y:S04]  /*eea0*/  LDGSTS.E [R4+0xbe00], desc[UR48][R44.64], P0 ;  /* 0x0be000002c047fae */ /* 0x000fe80008121870 */
[----:B------:R-:W2:Y:S04]  /*eeb0*/  LDL.LU.64 R246, [R1+0x1030] ;  /* 0x0010300001f67983 */ /* 0x000ea80000300a00 */
[----:B------:R-:W-:Y:S04]  /*eec0*/  LDGSTS.E [R0+0x8300], desc[UR48][R42.64], P0 ;  /* 0x083000002a007fae */ /* 0x000fe80008121870 */
[----:B----4-:R-:W4:Y:S04]  /*eed0*/  LDL.LU.64 R44, [R1+0x1028] ;  /* 0x00102800012c7983 */ /* 0x010f280000300a00 */
[----:B------:R-:W-:Y:S04]  /*eee0*/  LDGSTS.E [R0+0x8700], desc[UR48][R40.64], P0 ;  /* 0x0870000028007fae */ /* 0x000fe80008121870 */
[----:B------:R-:W4:Y:S04]  /*eef0*/  LDL.LU.64 R42, [R1+0x1020] ;  /* 0x00102000012a7983 */ /* 0x000f280000300a00 */
        /* <DEDUP_REMOVED lines=11> */
[----:B------:R-:W-:Y:S04]  /*efb0*/  LDGSTS.E [R0+0xa300], desc[UR48][R48.64], P0 ;  /* 0x0a30000030007fae */ /* 0x000fe80008121870 */
[----:B------:R-:W-:Y:S04]  /*efc0*/  LDGSTS.E [R0+0xa700], desc[UR48][R28.64], P0 ;  /* 0x0a7000001c007fae */ /* 0x000fe80008121870 */
[----:B------:R-:W4:Y:S04]  /*efd0*/  LDL.LU.64 R38, [R1+0xa68] ;  /* 0x000a680001267983 */ /* 0x000f280000300a00 */
[----:B------:R-:W-:Y:S04]  /*efe0*/  LDGSTS.E [R0+0xab00], desc[UR48][R20.64], P0 ;  /* 0x0ab0000014007fae */ /* 0x000fe80008121870 */
[----:B------:R-:W4:Y:S01]  /*eff0*/  LDL.LU.64 R28, [R1+0xa60] ;  /* 0x000a6000011c7983 */ /* 0x000f220000300a00 */
[----:B------:R-:W-:-:S03]  /*f000*/  VIADD R233, R233, 0xffffff5e ;  /* 0xffffff5ee9e97836 */ /* 0x000fc60000000000 */
[----:B------:R-:W-:Y:S04]  /*f010*/  LDGSTS.E [R0+0xaf00], desc[UR48][R34.64], P0 ;  /* 0x0af0000022007fae */ /* 0x000fe80008121870 */
[----:B------:R-:W4:Y:S04]  /*f020*/  LDL.LU.64 R20, [R1+0xa58] ;  /* 0x000a580001147983 */ /* 0x000f280000300a00 */
[----:B------:R-:W4:Y:S04]  /*f030*/  LDL.LU.64 R248, [R1+0xa50] ;  /* 0x000a500001f87983 */ /* 0x000f280000300a00 */
[----:B------:R3:W-:Y:S04]  /*f040*/  LDGSTS.E [R0+0xb300], desc[UR48][R32.64], P0 ;  /* 0x0b30000020007fae */ /* 0x0007e80008121870 */
[----:B------:R2:W-:Y:S04]  /*f050*/  LDGSTS.E [R0+0xb700], desc[UR48][R30.64], P0 ;  /* 0x0b7000001e007fae */ /* 0x0005e80008121870 */
[----:B------:R-:W-:Y:S04]  /*f060*/  LDGSTS.E [R0+0xbb00], desc[UR48][R26.64], P0 ;  /* 0x0bb000001a007fae */ /* 0x000fe80008121870 */
[----:B------:R-:W-:Y:S01]  /*f070*/  LDGSTS.E [R0+0xbf00], desc[UR48][R24.64], P0 ;  /* 0x0bf0000018007fae */ /* 0x000fe20008121870 */
[----:B------:R-:W-:-:S02]  /*f080*/  ISETP.GE.U32.AND P0, PT, R233, 0x7fffff1f, PT ;  /* 0x7fffff1fe900780c */ /* 0x000fc40003f06070 */
[----:B------:R-:W-:Y:S01]  /*f090*/  IADD3 R233, R22, -0xa3, RZ ;  /* 0xffffff5d16e97810 */ /* 0x000fe20007ffe0ff */
[----:B------:R-:W0:Y:S04]  /*f0a0*/  LDGDEPBAR ;  /* 0x00000000000079af */ /* 0x000e280000000000 */
[----:B------:R-:W4:Y:S04]  /*f0b0*/  LDL.LU.64 R26, [R1+0xa48] ;  /* 0x000a4800011a7983 */ /* 0x000f280000300a00 */
[----:B-1----:R-:W4:Y:S04]  /*f0c0*/  LDL.LU.64 R24, [R1+0xa40] ;  /* 0x000a400001187983 */ /* 0x002f280000300a00 */
[----:B------:R-:W4:Y:S01]  /*f0d0*/  LDL.LU.64 R22, [R1+0xa38] ;  /* 0x000a380001167983 */ /* 0x000f220000300a00 */
[C---:B---3--:R-:W-:Y:S01]  /*f0e0*/  IMAD.WIDE R32, R2.reuse, 0x4, R46 ;  /* 0x0000000402207825 */ /* 0x048fe200078e022e */
[----:B------:R-:W-:Y:S03]  /*f0f0*/  BAR.SYNC.DEFER_BLOCKING 0x0 ;  /* 0x0000000000007b1d */ /* 0x000fe60000010000 */
[----:B--2---:R-:W-:-:S03]  /*f100*/  IMAD.WIDE R30, R2, 0x4, R250 ;  /* 0x00000004021e7825 */ /* 0x004fc600078e02fa */
[----:B------:R1:W-:Y:S04]  /*f110*/  STL.64 [R1+0x360], R32 ;  /* 0x0003602001007387 */ /* 0x0003e80000100a00 */
[----:B------:R2:W-:Y:S04]  /*f120*/  STL.64 [R1+0x370], R30 ;  /* 0x0003701e01007387 */ /* 0x0005e80000100a00 */
[----:B------:R-:W3:Y:S04]  /*f130*/  LDL.LU.64 R250, [R1+0xa30] ;  /* 0x000a300001fa7983 */ /* 0x000ee80000300a00 */
[----:B------:R-:W3:Y:S04]  /*f140*/  LDL.LU.64 R46, [R1+0xa28] ;  /* 0x000a2800012e7983 */ /* 0x000ee80000300a00 */
[----:B------:R-:W-:Y:S01]  /*f150*/  @!PT LDS RZ, [RZ] ;  /* 0x00000000fffff984 */ /* 0x000fe20000000800 */
[----:B------:R-:W-:Y:S01]  /*f160*/  @!PT LDS RZ, [RZ] ;  /* 0x00000000fffff984 */ /* 0x000fe20000000800 */
[----:B------:R-:W-:Y:S01]  /*f170*/  @!PT LDS RZ, [RZ] ;  /* 0x00000000fffff984 */ /* 0x000fe20000000800 */
[----:B----4-:R1:W-:Y:S04]  /*f180*/  LDGSTS.E [R18+0x40000], desc[UR48][R32.64], !P1 ;  /* 0x4000000020127fae */ /* 0x0103e8000c921870 */
[----:B------:R2:W-:Y:S01]  /*f190*/  LDGSTS.E [R18+0x44000], desc[UR48][R30.64], !P1 ;  /* 0x440000001e127fae */ /* 0x0005e2000c921870 */
[----:B------:R-:W-:-:S04]  /*f1a0*/  IMAD.WIDE R6, R2, 0x4, R6 ;  /* 0x0000000402067825 */ /* 0x000fc800078e0206 */
[----:B------:R-:W-:-:S05]  /*f1b0*/  IMAD.WIDE R8, R2, 0x4, R8 ;  /* 0x0000000402087825 */ /* 0x000fca00078e0208 */
[----:B------:R-:W-:Y:S04]  /*f1c0*/  LDGSTS.E [R18+0x48000], desc[UR48][R8.64], !P1 ;  /* 0x4800000008127fae */ /* 0x000fe8000c921870 */
[----:B------:R-:W-:Y:S01]  /*f1d0*/  LDGSTS.E [R18+0x4c000], desc[UR48][R6.64], !P1 ;  /* 0x4c00000006127fae */ /* 0x000fe2000c921870 */
[----:B------:R-:W-:-:S03]  /*f1e0*/  IMAD.WIDE R34, R2, 0x4, R38 ;  /* 0x0000000402227825 */ /* 0x000fc600078e0226 */
[----:B------:R-:W4:Y:S01]  /*f1f0*/  LDL.LU.64 R38, [R1+0xa20] ;  /* 0x000a200001267983 */ /* 0x000f220000300a00 */
[----:B-1----:R-:W-:-:S03]  /*f200*/  IMAD.WIDE R32, R2, 0x4, R28 ;  /* 0x0000000402207825 */ /* 0x002fc600078e021c */
[----:B------:R-:W-:Y:S04]  /*f210*/  STL.64 [R1+0x3a0], R34 ;  /* 0x0003a02201007387 */ /* 0x000fe80000100a00 */
[----:B------:R-:W-:Y:S01]  /*f220*/  LDGSTS.E [R18+0x40004], desc[UR48][R34.64], !P2 ;  /* 0x4000400022127fae */ /* 0x000fe2000d121870 */
[----:B--2---:R-:W-:-:S03]  /*f230*/  IMAD.WIDE R30, R2, 0x4, R20 ;  /* 0x00000004021e7825 */ /* 0x004fc600078e0214 */
[----:B------:R-:W-:Y:S04]  /*f240*/  LDGSTS.E [R18+0x44004], desc[UR48][R32.64], !P2 ;  /* 0x4400400020127fae */ /* 0x000fe8000d121870 */
[----:B------:R-:W2:Y:S01]  /*f250*/  LDL.LU.64 R20, [R1+0xa18] ;  /* 0x000a180001147983 */ /* 0x000ea20000300a00 */
[----:B------:R-:W-:-:S03]  /*f260*/  IMAD.WIDE R28, R2, 0x4, R248 ;  /* 0x00000004021c7825 */ /* 0x000fc600078e02f8 */
[----:B------:R-:W-:Y:S04]  /*f270*/  STL.64 [R1+0x3b0], R32 ;  /* 0x0003b02001007387 */ /* 0x000fe80000100a00 */
[----:B------:R1:W-:Y:S04]  /*f280*/  STL.64 [R1+0x3c0], R30 ;  /* 0x0003c01e01007387 */ /* 0x0003e80000100a00 */
[----:B------:R-:W2:Y:S04]  /*f290*/  LDL.LU.64 R248, [R1+0xa10] ;  /* 0x000a100001f87983 */ /* 0x000ea80000300a00 */
[----:B------:R1:W-:Y:S04]  /*f2a0*/  LDGSTS.E [R18+0x48004], desc[UR48][R30.64], !P2 ;  /* 0x480040001e127fae */ /* 0x0003e8000d121870 */
[----:B------:R1:W-:Y:S01]  /*f2b0*/  STL.64 [R1+0x3c8], R28 ;  /* 0x0003c81c01007387 */ /* 0x0003e20000100a00 */
[----:B------:R-:W-:-:S03]  /*f2c0*/  IMAD.WIDE R48, R2, 0x4, R26 ;  /* 0x0000000402307825 */ /* 0x000fc600078e021a */
[----:B------:R1:W-:Y:S02]  /*f2d0*/  LDGSTS.E [R18+0x4c004], desc[UR48][R28.64], !P2 ;  /* 0x4c0040001c127fae */ /* 0x0003e4000d121870 */
[C---:B-1----:R-:W-:Y:S02]  /*f2e0*/  IMAD.WIDE R30, R2.reuse, 0x4, R24 ;  /* 0x00000004021e7825 */ /* 0x042fe400078e0218 */
[----:B------:R-:W2:Y:S04]  /*f2f0*/  LDL.LU.64 R34, [R1+0xa00] ;  /* 0x000a000001227983 */ /* 0x000ea80000300a00 */
[----:B------:R-:W-:Y:S01]  /*f300*/  STL.64 [R1+0x3d0], R48 ;  /* 0x0003d03001007387 */ /* 0x000fe20000100a00 */
[----:B------:R-:W-:-:S03]  /*f310*/  IMAD.WIDE R28, R2, 0x4, R22 ;  /* 0x00000004021c7825 */ /* 0x000fc600078e0216 */
[----:B------:R-:W2:Y:S04]  /*f320*/  LDL.LU.64 R32, [R1+0x9f8] ;  /* 0x0009f80001207983 */ /* 0x000ea80000300a00 */
[----:B------:R-:W-:Y:S04]  /*f330*/  STL.64 [R1+0x3e0], R30 ;  /* 0x0003e01e01007387 */ /* 0x000fe80000100a00 */
[----:B------:R-:W2:Y:S04]  /*f340*/  LDL.LU.64 R26, [R1+0x9f0] ;  /* 0x0009f000011a7983 */ /* 0x000ea80000300a00 */
[----:B------:R-:W-:Y:S04]  /*f350*/  STL.64 [R1+0x3e8], R28 ;  /* 0x0003e81c01007387 */ /* 0x000fe80000100a00 */
[----:B------:R-:W2:Y:S04]  /*f360*/  LDL.LU.64 R24, [R1+0x9e8] ;  /* 0x0009e80001187983 */ /* 0x000ea80000300a00 */
[----:B------:R-:W-:Y:S04]  /*f370*/  LDGSTS.E [R18+0x40008], desc[UR48][R48.64], !P6 ;  /* 0x4000800030127fae */ /* 0x000fe8000f121870 */
[----:B------:R2:W-:Y:S04]  /*f380*/  LDGSTS.E [R18+0x44008], desc[UR48][R30.64], !P6 ;  /* 0x440080001e127fae */ /* 0x0005e8000f121870 */
[----:B------:R-:W-:Y:S01]  /*f390*/  LDGSTS.E [R18+0x48008], desc[UR48][R28.64], !P6 ;  /* 0x480080001c127fae */ /* 0x000fe2000f121870 */
[----:B---3--:R-:W-:-:S05]  /*f3a0*/  IMAD.WIDE R22, R2, 0x4, R250 ;  /* 0x0000000402167825 */ /* 0x008fca00078e02fa */
[----:B------:R1:W-:Y:S04]  /*f3b0*/  STL.64 [R1+0x3f0], R22 ;  /* 0x0003f01601007387 */ /* 0x0003e80000100a00 */
[----:B------:R-:W-:Y:S04]  /*f3c0*/  LDGSTS.E [R18+0x4c008], desc[UR48][R22.64], !P6 ;  /* 0x4c00800016127fae */ /* 0x000fe8000f121870 */
[----:B------:R-:W3:Y:S04]  /*f3d0*/  LDL.LU.64 R250, [R1+0x9e0] ;  /* 0x0009e00001fa7983 */ /* 0x000ee80000300a00 */
[----:B-1----:R-:W3:Y:S04]  /*f3e0*/  LDL.LU.64 R22, [R1+0x9d8] ;  /* 0x0009d80001167983 */ /* 0x002ee80000300a00 */
[----:B------:R-:W3:Y:S04]  /*f3f0*/  LDL.LU.64 R48, [R1+0x9d0] ;  /* 0x0009d00001307983 */ /* 0x000ee80000300a00 */
[----:B------:R-:W3:Y:S01]  /*f400*/  LDL.LU.64 R28, [R1+0x9c8] ;  /* 0x0009c800011c7983 */ /* 0x000ee20000300a00 */
[----:B------:R-:W-:Y:S01]  /*f410*/  IMAD.WIDE R46, R2, 0x4, R46 ;  /* 0x00000004022e7825 */ /* 0x000fe200078e022e */
[----:B------:R-:W-:-:S03]  /*f420*/  ISETP.GE.U32.AND P1, PT, R233, 0x7fffff1e, PT ;  /* 0x7fffff1ee900780c */ /* 0x000fc60003f26070 */
[----:B------:R-:W-:Y:S01]  /*f430*/  VIADD R233, R36, 0xffffff5c ;  /* 0xffffff5c24e97836 */ /* 0x000fe20000000000 */
[----:B------:R-:W-:Y:S01]  /*f440*/  STL.64 [R1+0x3f8], R46 ;  /* 0x0003f82e01007387 */ /* 0x000fe20000100a00 */
[----:B------:R-:W1:Y:S03]  /*f450*/  LDC R36, c[0x0][0x230] ;  /* 0x00008c00ff247b82 */ /* 0x000e660000000800 */
[----:B------:R-:W-:Y:S01]  /*f460*/  LDGSTS.E [R18+0x4000c], desc[UR48][R46.64], !P5 ;  /* 0x4000c0002e127fae */ /* 0x000fe2000e921870 */
[----:B------:R-:W-:Y:S02]  /*f470*/  ISETP.GE.U32.AND P2, PT, R233, 0x7fffff1d, PT ;  /* 0x7fffff1de900780c */ /* 0x000fe40003f46070 */
[----:B------:R-:W-:Y:S02]  /*f480*/  IADD3 R233, R252, -0x85, RZ ;  /* 0xffffff7bfce97810 */ /* 0x000fe40007ffe0ff */
[----:B------:R-:W3:Y:S02]  /*f490*/  LDC R252, c[0x0][0x230] ;  /* 0x00008c00fffc7b82 */ /* 0x000ee40000000800 */
[----:B------:R-:W-:Y:S01]  /*f4a0*/  ISETP.GE.U32.AND P6, PT, R233, 0x7fffff3c, PT ;  /* 0x7fffff3ce900780c */ /* 0x000fe20003fc6070 */
[----:B------:R-:W-:-:S02]  /*f4b0*/  VIADD R233, R37, 0xffffff7a ;  /* 0xffffff7a25e97836 */ /* 0x000fc40000000000 */
[----:B----4-:R-:W-:-:S05]  /*f4c0*/  IMAD.WIDE R38, R2, 0x4, R38 ;  /* 0x0000000402267825 */ /* 0x010fca00078e0226 */
[----:B------:R4:W-:Y:S04]  /*f4d0*/  STL.64 [R1+0x400], R38 ;  /* 0x0004002601007387 */ /* 0x0009e80000100a00 */
[----:B------:R-:W-:Y:S01]  /*f4e0*/  LDGSTS.E [R18+0x4400c], desc[UR48][R38.64], !P5 ;  /* 0x4400c00026127fae */ /* 0x000fe2000e921870 */
[----:B--2---:R-:W-:-:S05]  /*f4f0*/  IMAD.WIDE R30, R2, 0x4, R20 ;  /* 0x00000004021e7825 */ /* 0x004fca00078e0214 */
[----:B------:R2:W-:Y:S04]  /*f500*/  STL.64 [R1+0x408], R30 ;  /* 0x0004081e01007387 */ /* 0x0005e80000100a00 */
[----:B------:R-:W-:Y:S01]  /*f510*/  LDGSTS.E [R18+0x4800c], desc[UR48][R30.64], !P5 ;  /* 0x4800c0001e127fae */ /* 0x000fe2000e921870 */
[C---:B------:R-:W-:Y:S02]  /*f520*/  IMAD.WIDE R20, R2.reuse, 0x4, R248 ;  /* 0x0000000402147825 */ /* 0x040fe400078e02f8 */
[----:B------:R-:W3:Y:S03]  /*f530*/  LDC R248, c[0x0][0x230] ;  /* 0x00008c00fff87b82 */ /* 0x000ee60000000800 */
[----:B------:R1:W-:Y:S04]  /*f540*/  STL.64 [R1+0x418], R20 ;  /* 0x0004181401007387 */ /* 0x0003e80000100a00 */
[----:B----4-:R-:W4:Y:S04]  /*f550*/  LDL.LU.64 R38, [R1+0x9c0] ;  /* 0x0009c00001267983 */ /* 0x010f280000300a00 */
[----:B--2---:R-:W2:Y:S04]  /*f560*/  LDL.LU.64 R30, [R1+0x9b8] ;  /* 0x0009b800011e7983 */ /* 0x004ea80000300a00 */
[----:B------:R-:W2:Y:S04]  /*f570*/  LDL.LU.64 R46, [R1+0x9b0] ;  /* 0x0009b000012e7983 */ /* 0x000ea80000300a00 */
[----:B------:R-:W-:Y:S01]  /*f580*/  LDGSTS.E [R18+0x4c00c], desc[UR48][R20.64], !P5 ;  /* 0x4c00c00014127fae */ /* 0x000fe2000e921870 */
[----:B------:R-:W-:-:S04]  /*f590*/  IMAD.WIDE R34, R2, 0x4, R34 ;  /* 0x0000000402227825 */ /* 0x000fc800078e0222 */
[C---:B------:R-:W-:Y:S01]  /*f5a0*/  IMAD.WIDE R32, R2.reuse, 0x4, R32 ;  /* 0x0000000402207825 */ /* 0x040fe200078e0220 */
[----:B-1----:R-:W2:Y:S03]  /*f5b0*/  LDL.LU.64 R20, [R1+0x9a8] ;  /* 0x0009a80001147983 */ /* 0x002ea60000300a00 */
[----:B------:R-:W-:Y:S01]  /*f5c0*/  IMAD.WIDE R26, R2, 0x4, R26 ;  /* 0x00000004021a7825 */ /* 0x000fe200078e021a */
[----:B------:R-:W-:Y:S01]  /*f5d0*/  ISETP.GE.U32.AND P5, PT, R233, 0x7fffff3b, PT ;  /* 0x7fffff3be900780c */ /* 0x000fe20003fa6070 */
[----:B------:R-:W-:Y:S01]  /*f5e0*/  STL.64 [R1+0x420], R34 ;  /* 0x0004202201007387 */ /* 0x000fe20000100a00 */
[----:B------:R-:W-:Y:S01]  /*f5f0*/  IADD3 R233, R36, -0x87, RZ ;  /* 0xffffff7924e97810 */ /* 0x000fe20007ffe0ff */
[C---:B------:R-:W-:Y:S02]  /*f600*/  IMAD.WIDE R24, R2.reuse, 0x4, R24 ;  /* 0x0000000402187825 */ /* 0x040fe400078e0218 */
[----:B------:R-:W-:Y:S04]  /*f610*/  LDGSTS.E [R18+0x50000], desc[UR48][R34.64], !P4 ;  /* 0x5000000022127fae */ /* 0x000fe8000e121870 */
[----:B------:R-:W-:Y:S04]  /*f620*/  STL.64 [R1+0x428], R32 ;  /* 0x0004282001007387 */ /* 0x000fe80000100a00 */
[----:B------:R-:W-:Y:S04]  /*f630*/  LDGSTS.E [R18+0x54000], desc[UR48][R32.64], !P4 ;  /* 0x5400000020127fae */ /* 0x000fe8000e121870 */
[----:B------:R1:W-:Y:S04]  /*f640*/  STL.64 [R1+0x438], R26 ;  /* 0x0004381a01007387 */ /* 0x0003e80000100a00 */
[----:B------:R1:W-:Y:S04]  /*f650*/  LDGSTS.E [R18+0x58000], desc[UR48][R26.64], !P4 ;  /* 0x580000001a127fae */ /* 0x0003e8000e121870 */
[----:B------:R1:W-:Y:S04]  /*f660*/  STL.64 [R1+0x440], R24 ;  /* 0x0004401801007387 */ /* 0x0003e80000100a00 */
[----:B------:R-:W-:Y:S01]  /*f670*/  LDGSTS.E [R18+0x5c000], desc[UR48][R24.64], !P4 ;  /* 0x5c00000018127fae */ /* 0x000fe2000e121870 */
[----:B-1----:R-:W1:Y:S03]  /*f680*/  LDC R26, c[0x0][0x230] ;  /* 0x00008c00ff1a7b82 */ /* 0x002e660000000800 */
[----:B------:R-:W2:Y:S01]  /*f690*/  LDL.LU.64 R24, [R1+0x9a0] ;  /* 0x0009a00001187983 */ /* 0x000ea20000300a00 */
[----:B---3--:R-:W-:-:S04]  /*f6a0*/  IMAD.WIDE R250, R2, 0x4, R250 ;  /* 0x0000000402fa7825 */ /* 0x008fc800078e02fa */
[----:B------:R-:W3:Y:S01]  /*f6b0*/  LDC R27, c[0x0][0x230] ;  /* 0x00008c00ff1b7b82 */ /* 0x000ee20000000800 */
[----:B------:R-:W-:Y:S01]  /*f6c0*/  LDGSTS.E [R18+0x50004], desc[UR48][R250.64], !P0 ;  /* 0x50004000fa127fae */ /* 0x000fe2000c121870 */
[----:B------:R-:W-:-:S03]  /*f6d0*/  IMAD.WIDE R36, R2, 0x4, R22 ;  /* 0x0000000402247825 */ /* 0x000fc600078e0216 */
[----:B------:R-:W3:Y:S01]  /*f6e0*/  LDL.LU.64 R22, [R1+0x998] ;  /* 0x0009980001167983 */ /* 0x000ee20000300a00 */
[----:B------:R-:W-:-:S03]  /*f6f0*/  IMAD.WIDE R34, R2, 0x4, R48 ;  /* 0x0000000402227825 */ /* 0x000fc600078e0230 */
[----:B------:R1:W-:Y:S01]  /*f700*/  STL.64 [R1+0x448], R250 ;  /* 0x000448fa01007387 */ /* 0x0003e20000100a00 */
[----:B------:R-:W-:-:S03]  /*f710*/  IMAD.WIDE R32, R2, 0x4, R28 ;  /* 0x0000000402207825 */ /* 0x000fc600078e021c */
[----:B------:R2:W-:Y:S04]  /*f720*/  STL.64 [R1+0x450], R36 ;  /* 0x0004502401007387 */ /* 0x0005e80000100a00 */
[----:B------:R-:W3:Y:S04]  /*f730*/  LDL.LU.64 R48, [R1+0x990] ;  /* 0x0009900001307983 */ /* 0x000ee80000300a00 */
[----:B------:R-:W3:Y:S04]  /*f740*/  LDL.LU.64 R28, [R1+0x988] ;  /* 0x00098800011c7983 */ /* 0x000ee80000300a00 */
[----:B------:R2:W-:Y:S04]  /*f750*/  STL.64 [R1+0x458], R34 ;  /* 0x0004582201007387 */ /* 0x0005e80000100a00 */
[----:B------:R2:W-:Y:S04]  /*f760*/  STL.64 [R1+0x470], R32 ;  /* 0x0004702001007387 */ /* 0x0005e80000100a00 */
[----:B-1----:R-:W3:Y:S04]  /*f770*/  LDL.LU.64 R250, [R1+0xa08] ;  /* 0x000a080001fa7983 */ /* 0x002ee80000300a00 */
[----:B------:R2:W-:Y:S04]  /*f780*/  LDGSTS.E [R18+0x54004], desc[UR48][R36.64], !P0 ;  /* 0x5400400024127fae */ /* 0x0005e8000c121870 */
[----:B------:R1:W-:Y:S04]  /*f790*/  LDGSTS.E [R18+0x58004], desc[UR48][R34.64], !P0 ;  /* 0x5800400022127fae */ /* 0x0003e8000c121870 */
[----:B------:R1:W-:Y:S01]  /*f7a0*/  LDGSTS.E [R18+0x5c004], desc[UR48][R32.64], !P0 ;  /* 0x5c00400020127fae */ /* 0x0003e2000c121870 */
[----:B------:R-:W-:Y:S01]  /*f7b0*/  ISETP.GE.U32.AND P4, PT, R233, 0x7fffff3a, PT ;  /* 0x7fffff3ae900780c */ /* 0x000fe20003f86070 */
[----:B------:R-:W-:-:S02]  /*f7c0*/  VIADD R233, R252, 0xffffff78 ;  /* 0xffffff78fce97836 */ /* 0x000fc40000000000 */
[----:B------:R-:W3:Y:S03]  /*f7d0*/  LDC R252, c[0x0][0x230] ;  /* 0x00008c00fffc7b82 */ /* 0x000ee60000000800 */
[----:B------:R-:W-:Y:S02]  /*f7e0*/  ISETP.GE.U32.AND P0, PT, R233, 0x7fffff39, PT ;  /* 0x7fffff39e900780c */ /* 0x000fe40003f06070 */
[----:B------:R-:W-:Y:S01]  /*f7f0*/  IADD3 R233, R248, -0xa5, RZ ;  /* 0xffffff5bf8e97810 */ /* 0x000fe20007ffe0ff */
[----:B----4-:R-:W-:-:S04]  /*f800*/  IMAD.WIDE R38, R2, 0x4, R38 ;  /* 0x0000000402267825 */ /* 0x010fc800078e0226 */
[C---:B--2---:R-:W-:Y:S01]  /*f810*/  IMAD.WIDE R36, R2.reuse, 0x4, R30 ;  /* 0x0000000402247825 */ /* 0x044fe200078e021e */
[----:B------:R2:W-:Y:S03]  /*f820*/  STL.64 [R1+0x478], R38 ;  /* 0x0004782601007387 */ /* 0x0005e60000100a00 */
[C---:B-1----:R-:W-:Y:S01]  /*f830*/  IMAD.WIDE R34, R2.reuse, 0x4, R46 ;  /* 0x0000000402227825 */ /* 0x042fe200078e022e */
[----:B------:R-:W4:Y:S04]  /*f840*/  LDL.LU.64 R30, [R1+0x980] ;  /* 0x00098000011e7983 */ /* 0x000f280000300a00 */
[----:B------:R1:W-:Y:S04]  /*f850*/  STL.64 [R1+0x480], R36 ;  /* 0x0004802401007387 */ /* 0x0003e80000100a00 */
[----:B------:R-:W4:Y:S04]  /*f860*/  LDL.LU.64 R46, [R1+0x978] ;  /* 0x00097800012e7983 */ /* 0x000f280000300a00 */
[----:B------:R3:W-:Y:S01]  /*f870*/  STL.64 [R1+0x498], R34 ;  /* 0x0004982201007387 */ /* 0x0007e20000100a00 */
[----:B------:R-:W-:-:S03]  /*f880*/  IMAD.WIDE R32, R2, 0x4, R20 ;  /* 0x0000000402207825 */ /* 0x000fc600078e0214 */
[----:B------:R-:W-:Y:S04]  /*f890*/  LDGSTS.E [R18+0x50008], desc[UR48][R38.64], !P1 ;  /* 0x5000800026127fae */ /* 0x000fe8000c921870 */
[----:B------:R-:W4:Y:S04]  /*f8a0*/  LDL.LU.64 R20, [R1+0x970] ;  /* 0x0009700001147983 */ /* 0x000f280000300a00 */
[----:B------:R3:W-:Y:S04]  /*f8b0*/  STL.64 [R1+0x4b8], R32 ;  /* 0x0004b82001007387 */ /* 0x0007e80000100a00 */
[----:B------:R-:W4:Y:S04]  /*f8c0*/  LDL.LU.64 R248, [R1+0x968] ;  /* 0x0009680001f87983 */ /* 0x000f280000300a00 */
[----:B--2---:R-:W2:Y:S04]  /*f8d0*/  LDL.LU.64 R38, [R1+0x960] ;  /* 0x0009600001267983 */ /* 0x004ea80000300a00 */
[----:B------:R1:W-:Y:S04]  /*f8e0*/  LDGSTS.E [R18+0x54008], desc[UR48][R36.64], !P1 ;  /* 0x5400800024127fae */ /* 0x0003e8000c921870 */
[----:B------:R3:W-:Y:S04]  /*f8f0*/  LDGSTS.E [R18+0x58008], desc[UR48][R34.64], !P1 ;  /* 0x5800800022127fae */ /* 0x0007e8000c921870 */
[----:B------:R3:W-:Y:S01]  /*f900*/  LDGSTS.E [R18+0x5c008], desc[UR48][R32.64], !P1 ;  /* 0x5c00800020127fae */ /* 0x0007e2000c921870 */
[----:B-1----:R-:W-:-:S03]  /*f910*/  IMAD.WIDE R36, R2, 0x4, R24 ;  /* 0x0000000402247825 */ /* 0x002fc600078e0218 */
[----:B------:R-:W2:Y:S04]  /*f920*/  LDL.LU.64 R24, [R1+0x958] ;  /* 0x0009580001187983 */ /* 0x000ea80000300a00 */
[----:B------:R1:W-:Y:S01]  /*f930*/  LDGSTS.E [R18+0x5000c], desc[UR48][R36.64], !P2 ;  /* 0x5000c00024127fae */ /* 0x0003e2000d121870 */
[----:B---3--:R-:W-:-:S03]  /*f940*/  IMAD.WIDE R34, R2, 0x4, R22 ;  /* 0x0000000402227825 */ /* 0x008fc600078e0216 */
[----:B------:R-:W3:Y:S04]  /*f950*/  LDL.LU.64 R22, [R1+0x950] ;  /* 0x0009500001167983 */ /* 0x000ee80000300a00 */
[----:B------:R-:W-:Y:S01]  /*f960*/  STL.64 [R1+0x4c8], R36 ;  /* 0x0004c82401007387 */ /* 0x000fe20000100a00 */
[----:B------:R-:W-:-:S03]  /*f970*/  IMAD.WIDE R32, R2, 0x4, R48 ;  /* 0x0000000402207825 */ /* 0x000fc600078e0230 */
[----:B------:R-:W-:Y:S01]  /*f980*/  STL.64 [R1+0x4e0], R34 ;  /* 0x0004e02201007387 */ /* 0x000fe20000100a00 */
[----:B------:R-:W-:-:S03]  /*f990*/  IMAD.WIDE R28, R2, 0x4, R28 ;  /* 0x00000004021c7825 */ /* 0x000fc600078e021c */
[----:B------:R1:W-:Y:S04]  /*f9a0*/  STL.64 [R1+0x4f8], R32 ;  /* 0x0004f82001007387 */ /* 0x0003e80000100a00 */
[----:B------:R4:W-:Y:S04]  /*f9b0*/  LDGSTS.E [R18+0x5400c], desc[UR48][R34.64], !P2 ;  /* 0x5400c00022127fae */ /* 0x0009e8000d121870 */
[----:B------:R1:W-:Y:S04]  /*f9c0*/  STL.64 [R1+0x500], R28 ;  /* 0x0005001c01007387 */ /* 0x0003e80000100a00 */
[----:B------:R-:W-:Y:S04]  /*f9d0*/  LDGSTS.E [R18+0x5800c], desc[UR48][R32.64], !P2 ;  /* 0x5800c00020127fae */ /* 0x000fe8000d121870 */
[----:B------:R-:W3:Y:S04]  /*f9e0*/  LDL.LU.64 R48, [R1+0x948] ;  /* 0x0009480001307983 */ /* 0x000ee80000300a00 */
[----:B------:R-:W-:Y:S04]  /*f9f0*/  LDGSTS.E [R18+0x5c00c], desc[UR48][R28.64], !P2 ;  /* 0x5c00c0001c127fae */ /* 0x000fe8000d121870 */
[----:B-1----:R-:W3:Y:S01]  /*fa00*/  LDL.LU.64 R32, [R1+0x940] ;  /* 0x0009400001207983 */ /* 0x002ee20000300a00 */
[----:B------:R-:W-:Y:S01]  /*fa10*/  IMAD.WIDE R36, R2, 0x4, R250 ;  /* 0x0000000402247825 */ /* 0x000fe200078e02fa */
[----:B------:R-:W-:-:S02]  /*fa20*/  ISETP.GE.U32.AND P1, PT, R233, 0x7fffff1c, PT ;  /* 0x7fffff1ce900780c */ /* 0x000fc40003f26070 */
[----:B------:R-:W3:Y:S04]  /*fa30*/  LDL.LU.64 R28, [R1+0x938] ;  /* 0x00093800011c7983 */ /* 0x000ee80000300a00 */
[----:B------:R-:W-:Y:S04]  /*fa40*/  STL.64 [R1+0x988], R36 ;  /* 0x0009882401007387 */ /* 0x000fe80000100a00 */
[----:B------:R-:W3:Y:S01]  /*fa50*/  LDL.LU.64 R250, [R1+0x930] ;  /* 0x0009300001fa7983 */ /* 0x000ee20000300a00 */
[----:B------:R-:W-:Y:S02]  /*fa60*/  VIADD R233, R26, 0xffffff5a ;  /* 0xffffff5a1ae97836 */ /* 0x000fe40000000000 */
[----:B------:R-:W1:Y:S01]  /*fa70*/  LDC R26, c[0x0][0x230] ;  /* 0x00008c00ff1a7b82 */ /* 0x000e620000000800 */
[----:B------:R-:W-:Y:S02]  /*fa80*/  LDGSTS.E [R232+0x40000], desc[UR48][R36.64], !P6 ;  /* 0x4000000024e87fae */ /* 0x000fe4000f121870 */
[----:B------:R-:W-:-:S02]  /*fa90*/  ISETP.GE.U32.AND P2, PT, R233, 0x7fffff1b, PT ;  /* 0x7fffff1be900780c */ /* 0x000fc40003f46070 */
[----:B------:R-:W-:Y:S01]  /*faa0*/  IADD3 R233, R27, -0xa7, RZ ;  /* 0xffffff591be97810 */ /* 0x000fe20007ffe0ff */
[----:B----4-:R-:W-:-:S04]  /*fab0*/  IMAD.WIDE R34, R2, 0x4, R30 ;  /* 0x0000000402227825 */ /* 0x010fc800078e021e */
[C---:B------:R-:W-:Y:S01]  /*fac0*/  IMAD.WIDE R30, R2.reuse, 0x4, R46 ;  /* 0x00000004021e7825 */ /* 0x040fe200078e022e */
[----:B------:R-:W-:Y:S04]  /*fad0*/  STL.64 [R1+0x980], R34 ;  /* 0x0009802201007387 */ /* 0x000fe80000100a00 */
[----:B------:R4:W-:Y:S04]  /*fae0*/  STL.64 [R1+0x978], R30 ;  /* 0x0009781e01007387 */ /* 0x0009e80000100a00 */
[----:B------:R-:W-:Y:S01]  /*faf0*/  LDGSTS.E [R232+0x44000], desc[UR48][R34.64], !P6 ;  /* 0x4400000022e87fae */ /* 0x000fe2000f121870 */
[----:B------:R-:W-:-:S03]  /*fb00*/  IMAD.WIDE R20, R2, 0x4, R20 ;  /* 0x0000000402147825 */ /* 0x000fc600078e0214 */
[----:B------:R4:W-:Y:S04]  /*fb10*/  LDGSTS.E [R232+0x48000], desc[UR48][R30.64], !P6 ;  /* 0x480000001ee87fae */ /* 0x0009e8000f121870 */
[----:B------:R1:W-:Y:S04]  /*fb20*/  STL.64 [R1+0x970], R20 ;  /* 0x0009701401007387 */ /* 0x0003e80000100a00 */
[----:B------:R-:W3:Y:S01]  /*fb30*/  LDL.LU.64 R46, [R1+0x928] ;  /* 0x00092800012e7983 */ /* 0x000ee20000300a00 */
[----:B------:R-:W-:-:S03]  /*fb40*/  IMAD.WIDE R248, R2, 0x4, R248 ;  /* 0x0000000402f87825 */ /* 0x000fc600078e02f8 */
[----:B------:R-:W-:Y:S01]  /*fb50*/  LDGSTS.E [R232+0x4c000], desc[UR48][R20.64], !P6 ;  /* 0x4c00000014e87fae */ /* 0x000fe2000f121870 */
[C---:B--2---:R-:W-:Y:S01]  /*fb60*/  IMAD.WIDE R38, R2.reuse, 0x4, R38 ;  /* 0x0000000402267825 */ /* 0x044fe200078e0226 */
[----:B----4-:R-:W2:Y:S02]  /*fb70*/  LDC R31, c[0x0][0x230] ;  /* 0x00008c00ff1f7b82 */ /* 0x010ea40000000800 */
[----:B------:R-:W-:Y:S04]  /*fb80*/  LDGSTS.E [R232+0x40004], desc[UR48][R248.64], !P5 ;  /* 0x40004000f8e87fae */ /* 0x000fe8000e921870 */
[----:B------:R-:W-:Y:S02]  /*fb90*/  LDGSTS.E [R232+0x44004], desc[UR48][R38.64], !P5 ;  /* 0x4400400026e87fae */ /* 0x000fe4000e921870 */
[----:B------:R-:W4:Y:S02]  /*fba0*/  LDC R30, c[0x0][0x230] ;  /* 0x00008c00ff1e7b82 */ /* 0x000f240000000800 */
[----:B-1----:R-:W2:Y:S04]  /*fbb0*/  LDL.LU.64 R20, [R1+0x920] ;  /* 0x0009200001147983 */ /* 0x002ea80000300a00 */
[----:B------:R-:W-:Y:S04]  /*fbc0*/  STL.64 [R1+0x968], R248 ;  /* 0x000968f801007387 */ /* 0x000fe80000100a00 */
[----:B------:R1:W-:Y:S01]  /*fbd0*/  STL.64 [R1+0x960], R38 ;  /* 0x0009602601007387 */ /* 0x0003e20000100a00 */
[----:B------:R-:W-:-:S03]  /*fbe0*/  IMAD.WIDE R36, R2, 0x4, R24 ;  /* 0x0000000402247825 */ /* 0x000fc600078e0218 */
[----:B------:R-:W4:Y:S01]  /*fbf0*/  LDL.LU.64 R24, [R1+0x918] ;  /* 0x0009180001187983 */ /* 0x000f220000300a00 */
[----:B------:R-:W-:Y:S01]  /*fc00*/  ISETP.GE.U32.AND P6, PT, R233, 0x7fffff1a, PT ;  /* 0x7fffff1ae900780c */ /* 0x000fe20003fc6070 */
[----:B------:R-:W-:Y:S02]  /*fc10*/  VIADD R233, R252, 0xffffff58 ;  /* 0xffffff58fce97836 */ /* 0x000fe40000000000 */
[----:B------:R1:W-:Y:S01]  /*fc20*/  LDGSTS.E [R232+0x48004], desc[UR48][R36.64], !P5 ;  /* 0x4800400024e87fae */ /* 0x0003e2000e921870 */
[----:B------:R-:W4:Y:S01]  /*fc30*/  LDC R252, c[0x0][0x230] ;  /* 0x00008c00fffc7b82 */ /* 0x000f220000000800 */
[C---:B---3--:R-:W-:Y:S02]  /*fc40*/  IMAD.WIDE R34, R2.reuse, 0x4, R22 ;  /* 0x0000000402227825 */ /* 0x048fe400078e0216 */
[----:B------:R-:W3:Y:S04]  /*fc50*/  LDL.LU.64 R22, [R1+0x910] ;  /* 0x0009100001167983 */ /* 0x000ee80000300a00 */
[----:B------:R1:W-:Y:S04]  /*fc60*/  STL.64 [R1+0x958], R36 ;  /* 0x0009582401007387 */ /* 0x0003e80000100a00 */
[----:B------:R1:W-:Y:S04]  /*fc70*/  STL.64 [R1+0x950], R34 ;  /* 0x0009502201007387 */ /* 0x0003e80000100a00 */
[----:B-1----:R-:W3:Y:S04]  /*fc80*/  LDL.LU.64 R38, [R1+0x908] ;  /* 0x0009080001267983 */ /* 0x002ee80000300a00 */
[----:B------:R-:W3:Y:S04]  /*fc90*/  LDL.LU.64 R248, [R1+0x900] ;  /* 0x0009000001f87983 */ /* 0x000ee80000300a00 */
[----:B------:R-:W-:Y:S01]  /*fca0*/  LDGSTS.E [R232+0x4c004], desc[UR48][R34.64], !P5 ;  /* 0x4c00400022e87fae */ /* 0x000fe2000e921870 */
[----:B------:R-:W-:Y:S01]  /*fcb0*/  ISETP.GE.U32.AND P5, PT, R233, 0x7fffff19, PT ;  /* 0x7fffff19e900780c */ /* 0x000fe20003fa6070 */
[----:B------:R-:W-:Y:S01]  /*fcc0*/  IMAD.WIDE R48, R2, 0x4, R48 ;  /* 0x0000000402307825 */ /* 0x000fe200078e0230 */
[----:B------:R-:W-:-:S03]  /*fcd0*/  IADD3 R233, R26, -0x89, RZ ;  /* 0xffffff771ae97810 */ /* 0x000fc60007ffe0ff */
[C---:B------:R-:W-:Y:S01]  /*fce0*/  IMAD.WIDE R36, R2.reuse, 0x4, R32 ;  /* 0x0000000402247825 */ /* 0x040fe200078e0220 */
[----:B------:R1:W-:Y:S04]  /*fcf0*/  STL.64 [R1+0x948], R48 ;  /* 0x0009483001007387 */ /* 0x0003e80000100a00 */
[----:B------:R-:W-:Y:S01]  /*fd00*/  STL.64 [R1+0x940], R36 ;  /* 0x0009402401007387 */ /* 0x000fe20000100a00 */
[----:B------:R-:W-:-:S03]  /*fd10*/  IMAD.WIDE R32, R2, 0x4, R28 ;  /* 0x0000000402207825 */ /* 0x000fc600078e021c */
[----:B------:R-:W3:Y:S04]  /*fd20*/  LDL.LU.64 R34, [R1+0x8f8] ;  /* 0x0008f80001227983 */ /* 0x000ee80000300a00 */
[----:B------:R1:W-:Y:S04]  /*fd30*/  STL.64 [R1+0x938], R32 ;  /* 0x0009382001007387 */ /* 0x0003e80000100a00 */
[----:B------:R-:W3:Y:S01]  /*fd40*/  LDL.LU.64 R26, [R1+0x8f0] ;  /* 0x0008f000011a7983 */ /* 0x000ee20000300a00 */
[----:B------:R-:W-:-:S03]  /*fd50*/  IMAD.WIDE R28, R2, 0x4, R250 ;  /* 0x00000004021c7825 */ /* 0x000fc600078e02fa */
[----:B------:R-:W-:Y:S04]  /*fd60*/  LDGSTS.E [R232+0x40008], desc[UR48][R48.64], !P4 ;  /* 0x4000800030e87fae */ /* 0x000fe8000e121870 */
[----:B------:R2:W-:Y:S04]  /*fd70*/  STL.64 [R1+0x930], R28 ;  /* 0x0009301c01007387 */ /* 0x0005e80000100a00 */
[----:B------:R-:W3:Y:S04]  /*fd80*/  LDL.LU.64 R250, [R1+0x8e8] ;  /* 0x0008e80001fa7983 */ /* 0x000ee80000300a00 */
[----:B------:R-:W-:Y:S04]  /*fd90*/  LDGSTS.E [R232+0x44008], desc[UR48][R36.64], !P4 ;  /* 0x4400800024e87fae */ /* 0x000fe8000e121870 */
[----:B------:R1:W-:Y:S04]  /*fda0*/  LDGSTS.E [R232+0x48008], desc[UR48][R32.64], !P4 ;  /* 0x4800800020e87fae */ /* 0x0003e8000e121870 */
[----:B-1----:R-:W3:Y:S04]  /*fdb0*/  LDL.LU.64 R48, [R1+0x8e0] ;  /* 0x0008e00001307983 */ /* 0x002ee80000300a00 */
[----:B------:R2:W-:Y:S01]  /*fdc0*/  LDGSTS.E [R232+0x4c008], desc[UR48][R28.64], !P4 ;  /* 0x4c0080001ce87fae */ /* 0x0005e2000e121870 */
[----:B------:R-:W-:-:S03]  /*fdd0*/  IMAD.WIDE R32, R2, 0x4, R46 ;  /* 0x0000000402207825 */ /* 0x000fc600078e022e */
[----:B------:R-:W3:Y:S04]  /*fde0*/  LDL.LU.64 R46, [R1+0x8d8] ;  /* 0x0008d800012e7983 */ /* 0x000ee80000300a00 */
[----:B------:R-:W-:Y:S04]  /*fdf0*/  STL.64 [R1+0x928], R32 ;  /* 0x0009282001007387 */ /* 0x000fe80000100a00 */
[----:B------:R-:W-:Y:S01]  /*fe00*/  LDGSTS.E [R232+0x4000c], desc[UR48][R32.64], !P0 ;  /* 0x4000c00020e87fae */ /* 0x000fe2000c121870 */
[----:B--2---:R-:W-:-:S03]  /*fe10*/  IMAD.WIDE R28, R2, 0x4, R20 ;  /* 0x00000004021c7825 */ /* 0x004fc600078e0214 */
[----:B------:R-:W2:Y:S04]  /*fe20*/  LDL.LU.64 R20, [R1+0x8d0] ;  /* 0x0008d00001147983 */ /* 0x000ea80000300a00 */
[----:B------:R-:W-:Y:S04]  /*fe30*/  STL.64 [R1+0x920], R28 ;  /* 0x0009201c01007387 */ /* 0x000fe80000100a00 */
[----:B------:R-:W-:Y:S01]  /*fe40*/  LDGSTS.E [R232+0x4400c], desc[UR48][R28.64], !P0 ;  /* 0x4400c0001ce87fae */ /* 0x000fe2000c121870 */
[----:B----4-:R-:W-:-:S05]  /*fe50*/  IMAD.WIDE R24, R2, 0x4, R24 ;  /* 0x0000000402187825 */ /* 0x010fca00078e0218 */
[----:B------:R1:W-:Y:S04]  /*fe60*/  STL.64 [R1+0x918], R24 ;  /* 0x0009181801007387 */ /* 0x0003e80000100a00 */
[----:B------:R-:W-:Y:S01]  /*fe70*/  LDGSTS.E [R232+0x4800c], desc[UR48][R24.64], !P0 ;  /* 0x4800c00018e87fae */ /* 0x000fe2000c121870 */
[----:B---3--:R-:W-:-:S05]  /*fe80*/  IMAD.WIDE R22, R2, 0x4, R22 ;  /* 0x0000000402167825 */ /* 0x008fca00078e0216 */
[----:B------:R3:W-:Y:S04]  /*fe90*/  STL.64 [R1+0x910], R22 ;  /* 0x0009101601007387 */ /* 0x0007e80000100a00 */
[----:B-1----:R-:W4:Y:S01]  /*fea0*/  LDL.LU.64 R24, [R1+0x8c8] ;  /* 0x0008c80001187983 */ /* 0x002f220000300a00 */
[----:B------:R-:W-:-:S03]  /*feb0*/  IMAD.WIDE R38, R2, 0x4, R38 ;  /* 0x0000000402267825 */ /* 0x000fc600078e0226 */
[----:B------:R-:W4:Y:S01]  /*fec0*/  LDL.LU.64 R32, [R1+0x8c0] ;  /* 0x0008c00001207983 */ /* 0x000f220000300a00 */
[----:B------:R-:W-:-:S03]  /*fed0*/  IMAD.WIDE R36, R2, 0x4, R248 ;  /* 0x0000000402247825 */ /* 0x000fc600078e02f8 */
[----:B------:R1:W-:Y:S04]  /*fee0*/  STL.64 [R1+0x908], R38 ;  /* 0x0009082601007387 */ /* 0x0003e80000100a00 */
[----:B------:R-:W4:Y:S04]  /*fef0*/  LDL.LU.64 R28, [R1+0x8b8] ;  /* 0x0008b800011c7983 */ /* 0x000f280000300a00 */
[----:B------:R-:W-:Y:S04]  /*ff00*/  STL.64 [R1+0x900], R36 ;  /* 0x0009002401007387 */ /* 0x000fe80000100a00 */
[----:B------:R-:W4:Y:S04]  /*ff10*/  LDL.LU.64 R248, [R1+0x8b0] ;  /* 0x0008b00001f87983 */ /* 0x000f280000300a00 */
[----:B------:R3:W-:Y:S04]  /*ff20*/  LDGSTS.E [R232+0x4c00c], desc[UR48][R22.64], !P0 ;  /* 0x4c00c00016e87fae */ /* 0x0007e8000c121870 */
[----:B------:R1:W-:Y:S04]  /*ff30*/  LDGSTS.E [R232+0x50000], desc[UR48][R38.64], !P1 ;  /* 0x5000000026e87fae */ /* 0x0003e8000c921870 */
[----:B------:R1:W-:Y:S01]  /*ff40*/  LDGSTS.E [R232+0x54000], desc[UR48][R36.64], !P1 ;  /* 0x5400000024e87fae */ /* 0x0003e2000c921870 */
[----:B------:R-:W-:-:S04]  /*ff50*/  IMAD.WIDE R34, R2, 0x4, R34 ;  /* 0x0000000402227825 */ /* 0x000fc800078e0222 */
[C---:B------:R-:W-:Y:S01]  /*ff60*/  IMAD.WIDE R26, R2.reuse, 0x4, R26 ;  /* 0x00000004021a7825 */ /* 0x040fe200078e021a */
[----:B------:R-:W-:Y:S01]  /*ff70*/  STL.64 [R1+0x8f8], R34 ;  /* 0x0008f82201007387 */ /* 0x000fe20000100a00 */
[----:B------:R-:W-:Y:S01]  /*ff80*/  ISETP.GE.U32.AND P4, PT, R233, 0x7fffff38, PT ;  /* 0x7fffff38e900780c */ /* 0x000fe20003f86070 */
[----:B---3--:R-:W3:Y:S02]  /*ff90*/  LDC R22, c[0x0][0x230] ;  /* 0x00008c00ff167b82 */ /* 0x008ee40000000800 */
[----:B------:R3:W-:Y:S04]  /*ffa0*/  LDGSTS.E [R232+0x58000], desc[UR48][R34.64], !P1 ;  /* 0x5800000022e87fae */ /* 0x0007e8000c921870 */
[----:B------:R1:W-:Y:S02]  /*ffb0*/  STL.64 [R1+0x8f0], R26 ;  /* 0x0008f01a01007387 */ /* 0x0003e40000100a00 */
[----:B------:R-:W4:Y:S02]  /*ffc0*/  LDC R23, c[0x0][0x230] ;  /* 0x00008c00ff177b82 */ /* 0x000f240000000800 */
[----:B------:R-:W-:Y:S01]  /*ffd0*/  LDGSTS.E [R232+0x5c000], desc[UR48][R26.64], !P1 ;  /* 0x5c0000001ae87fae */ /* 0x000fe2000c921870 */
[----:B-1----:R-:W-:-:S04]  /*ffe0*/  IMAD.WIDE R38, R2, 0x4, R250 ;  /* 0x0000000402267825 */ /* 0x002fc800078e02fa */
[----:B------:R-:W-:Y:S01]  /*fff0*/  VIADD R233, R31, 0xffffff76 ;  /* 0xffffff761fe97836 */ /* 0x000fe20000000000 */
[----:B------:R-:W-:Y:S04]  /*10000*/  LDGSTS.E [R232+0x50004], desc[UR48][R38.64], !P2 ;  /* 0x5000400026e87fae */ /* 0x000fe8000d121870 */
[----:B------:R-:W4:Y:S04]  /*10010*/  LDL.LU.64 R26, [R1+0x8a8] ;  /* 0x0008a800011a7983 */ /* 0x000f280000300a00 */
[----:B------:R-:W4:Y:S01]  /*10020*/  LDL.LU.64 R250, [R1+0x8a0] ;  /* 0x0008a00001fa7983 */ /* 0x000f220000300a00 */
[----:B------:R-:W-:Y:S01]  /*10030*/  ISETP.GE.U32.AND P0, PT, R233, 0x7fffff37, PT ;  /* 0x7fffff37e900780c */ /* 0x000fe20003f06070 */
[----:B------:R-:W-:Y:S01]  /*10040*/  IMAD.WIDE R36, R2, 0x4, R48 ;  /* 0x0000000402247825 */ /* 0x000fe200078e0230 */
[----:B------:R-:W-:Y:S01]  /*10050*/  IADD3 R233, R252, -0x8b, RZ ;  /* 0xffffff75fce97810 */ /* 0x000fe20007ffe0ff */
[----:B------:R-:W-:Y:S01]  /*10060*/  STL.64 [R1+0x8e8], R38 ;  /* 0x0008e82601007387 */ /* 0x000fe20000100a00 */
[----:B------:R-:W1:Y:S02]  /*10070*/  LDC R252, c[0x0][0x230] ;  /* 0x00008c00fffc7b82 */ /* 0x000e640000000800 */
[----:B------:R-:W-:Y:S01]  /*10080*/  ISETP.GE.U32.AND P1, PT, R233, 0x7fffff36, PT ;  /* 0x7fffff36e900780c */ /* 0x000fe20003f26070 */
[----:B------:R-:W4:Y:S01]  /*10090*/  LDL.LU.64 R48, [R1+0x898] ;  /* 0x0008980001307983 */ /* 0x000f220000300a00 */
[----:B------:R-:W-:-:S03]  /*100a0*/  VIADD R233, R30, 0xffffff74 ;  /* 0xffffff741ee97836 */ /* 0x000fc60000000000 */
[----:B------:R-:W-:Y:S04]  /*100b0*/  STL.64 [R1+0x8e0], R36 ;  /* 0x0008e02401007387 */ /* 0x000fe80000100a00 */
[----:B------:R-:W-:Y:S01]  /*100c0*/  LDGSTS.E [R232+0x54004], desc[UR48][R36.64], !P2 ;  /* 0x5400400024e87fae */ /* 0x000fe2000d121870 */
[----:B---3--:R-:W-:-:S05]  /*100d0*/  IMAD.WIDE R34, R2, 0x4, R46 ;  /* 0x0000000402227825 */ /* 0x008fca00078e022e */
[----:B------:R-:W-:Y:S04]  /*100e0*/  STL.64 [R1+0x8d8], R34 ;  /* 0x0008d82201007387 */ /* 0x000fe80000100a00 */
[----:B------:R-:W3:Y:S04]  /*100f0*/  LDL.LU.64 R30, [R1+0x890] ;  /* 0x00089000011e7983 */ /* 0x000ee80000300a00 */
[----:B------:R1:W-:Y:S01]  /*10100*/  LDGSTS.E [R232+0x58004], desc[UR48][R34.64], !P2 ;  /* 0x5800400022e87fae */ /* 0x0003e2000d121870 */
[----:B--2---:R-:W-:-:S05]  /*10110*/  IMAD.WIDE R20, R2, 0x4, R20 ;  /* 0x0000000402147825 */ /* 0x004fca00078e0214 */
[----:B------:R2:W-:Y:S04]  /*10120*/  STL.64 [R1+0x8d0], R20 ;  /* 0x0008d01401007387 */ /* 0x0005e80000100a00 */
[----:B------:R-:W3:Y:S04]  /*10130*/  LDL.LU.64 R46, [R1+0x888] ;  /* 0x00088800012e7983 */ /* 0x000ee80000300a00 */
[----:B------:R-:W-:Y:S04]  /*10140*/  LDGSTS.E [R232+0x5c004], desc[UR48][R20.64], !P2 ;  /* 0x5c00400014e87fae */ /* 0x000fe8000d121870 */
[----:B--2---:R-:W2:Y:S04]  /*10150*/  LDL.LU.64 R20, [R1+0x880] ;  /* 0x0008800001147983 */ /* 0x004ea80000300a00 */
[----:B------:R-:W2:Y:S01]  /*10160*/  LDL.LU.64 R38, [R1+0x878] ;  /* 0x0008780001267983 */ /* 0x000ea20000300a00 */
[----:B----4-:R-:W-:-:S04]  /*10170*/  IMAD.WIDE R24, R2, 0x4, R24 ;  /* 0x0000000402187825 */ /* 0x010fc800078e0218 */
[C---:B-1----:R-:W-:Y:S01]  /*10180*/  IMAD.WIDE R34, R2.reuse, 0x4, R32 ;  /* 0x0000000402227825 */ /* 0x042fe200078e0220 */
[----:B------:R1:W-:Y:S04]  /*10190*/  STL.64 [R1+0x8c8], R24 ;  /* 0x0008c81801007387 */ /* 0x0003e80000100a00 */
[----:B------:R-:W-:Y:S01]  /*101a0*/  LDGSTS.E [R232+0x50008], desc[UR48][R24.64], !P6 ;  /* 0x5000800018e87fae */ /* 0x000fe2000f121870 */
[----:B------:R-:W-:-:S03]  /*101b0*/  IMAD.WIDE R32, R2, 0x4, R28 ;  /* 0x0000000402207825 */ /* 0x000fc600078e021c */
[----:B------:R-:W-:Y:S04]  /*101c0*/  STL.64 [R1+0x8c0], R34 ;  /* 0x0008c02201007387 */ /* 0x000fe80000100a00 */
[----:B------:R-:W-:Y:S01]  /*101d0*/  STL.64 [R1+0x8b8], R32 ;  /* 0x0008b82001007387 */ /* 0x000fe20000100a00 */
[----:B------:R-:W-:-:S03]  /*101e0*/  IMAD.WIDE R28, R2, 0x4, R248 ;  /* 0x00000004021c7825 */ /* 0x000fc600078e02f8 */
[----:B-1----:R-:W4:Y:S04]  /*101f0*/  LDL.LU.64 R24, [R1+0x870] ;  /* 0x0008700001187983 */ /* 0x002f280000300a00 */
[----:B------:R1:W-:Y:S04]  /*10200*/  STL.64 [R1+0x8b0], R28 ;  /* 0x0008b01c01007387 */ /* 0x0003e80000100a00 */
[----:B------:R1:W-:Y:S04]  /*10210*/  LDGSTS.E [R232+0x54008], desc[UR48][R34.64], !P6 ;  /* 0x5400800022e87fae */ /* 0x0003e8000f121870 */
[----:B------:R1:W-:Y:S04]  /*10220*/  LDGSTS.E [R232+0x58008], desc[UR48][R32.64], !P6 ;  /* 0x5800800020e87fae */ /* 0x0003e8000f121870 */
[----:B------:R-:W4:Y:S04]  /*10230*/  LDL.LU.64 R248, [R1+0x868] ;  /* 0x0008680001f87983 */ /* 0x000f280000300a00 */
[----:B------:R-:W-:Y:S04]  /*10240*/  LDGSTS.E [R232+0x5c008], desc[UR48][R28.64], !P6 ;  /* 0x5c0080001ce87fae */ /* 0x000fe8000f121870 */
[----:B-1----:R-:W4:Y:S01]  /*10250*/  LDL.LU.64 R28, [R1+0x860] ;  /* 0x00086000011c7983 */ /* 0x002f220000300a00 */
[----:B------:R-:W-:-:S03]  /*10260*/  IMAD.WIDE R36, R2, 0x4, R26 ;  /* 0x0000000402247825 */ /* 0x000fc600078e021a */
[----:B------:R-:W4:Y:S01]  /*10270*/  LDL.LU.64 R26, [R1+0x858] ;  /* 0x00085800011a7983 */ /* 0x000f220000300a00 */
[----:B------:R-:W-:-:S03]  /*10280*/  IMAD.WIDE R34, R2, 0x4, R250 ;  /* 0x0000000402227825 */ /* 0x000fc600078e02fa */
[----:B------:R1:W-:Y:S04]  /*10290*/  STL.64 [R1+0x8a8], R36 ;  /* 0x0008a82401007387 */ /* 0x0003e80000100a00 */
[----:B------:R-:W4:Y:S01]  /*102a0*/  LDL.LU.64 R250, [R1+0x850] ;  /* 0x0008500001fa7983 */ /* 0x000f220000300a00 */
[----:B------:R-:W-:Y:S01]  /*102b0*/  IMAD.WIDE R32, R2, 0x4, R48 ;  /* 0x0000000402207825 */ /* 0x000fe200078e0230 */
[----:B------:R-:W-:Y:S02]  /*102c0*/  ISETP.GE.U32.AND P2, PT, R233, 0x7fffff35, PT ;  /* 0x7fffff35e900780c */ /* 0x000fe40003f46070 */
[----:B------:R1:W-:Y:S01]  /*102d0*/  LDGSTS.E [R232+0x5000c], desc[UR48][R36.64], !P5 ;  /* 0x5000c00024e87fae */ /* 0x0003e2000e921870 */
[----:B------:R-:W-:Y:S02]  /*102e0*/  IADD3 R233, R22, -0xa9, RZ ;  /* 0xffffff5716e97810 */ /* 0x000fe40007ffe0ff */
[----:B------:R-:W4:Y:S01]  /*102f0*/  LDC R22, c[0x0][0x230] ;  /* 0x00008c00ff167b82 */ /* 0x000f220000000800 */
[----:B------:R2:W-:Y:S04]  /*10300*/  STL.64 [R1+0x8a0], R34 ;  /* 0x0008a02201007387 */ /* 0x0005e80000100a00 */
[----:B------:R2:W-:Y:S04]  /*10310*/  LDGSTS.E [R232+0x5400c], desc[UR48][R34.64], !P5 ;  /* 0x5400c00022e87fae */ /* 0x0005e8000e921870 */
[----:B------:R-:W-:Y:S01]  /*10320*/  STL.64 [R1+0x898], R32 ;  /* 0x0008982001007387 */ /* 0x000fe20000100a00 */
[----:B-1----:R-:W1:Y:S03]  /*10330*/  LDC R37, c[0x0][0x230] ;  /* 0x00008c00ff257b82 */ /* 0x002e660000000800 */
[----:B------:R-:W-:Y:S01]  /*10340*/  LDGSTS.E [R232+0x5800c], desc[UR48][R32.64], !P5 ;  /* 0x5800c00020e87fae */ /* 0x000fe2000e921870 */
[----:B------:R-:W-:Y:S01]  /*10350*/  ISETP.GE.U32.AND P6, PT, R233, 0x7fffff18, PT ;  /* 0x7fffff18e900780c */ /* 0x000fe20003fc6070 */
[----:B------:R-:W-:-:S03]  /*10360*/  VIADD R233, R23, 0xffffff56 ;  /* 0xffffff5617e97836 */ /* 0x000fc60000000000 */
[----:B------:R-:W1:Y:S01]  /*10370*/  LDC R36, c[0x0][0x230] ;  /* 0x00008c00ff247b82 */ /* 0x000e620000000800 */
[----:B---3--:R-:W-:-:S05]  /*10380*/  IMAD.WIDE R30, R2, 0x4, R30 ;  /* 0x00000004021e7825 */ /* 0x008fca00078e021e */
[----:B------:R3:W-:Y:S04]  /*10390*/  STL.64 [R1+0x890], R30 ;  /* 0x0008901e01007387 */ /* 0x0007e80000100a00 */
[----:B------:R3:W-:Y:S01]  /*103a0*/  LDGSTS.E [R232+0x5c00c], desc[UR48][R30.64], !P5 ;  /* 0x5c00c0001ee87fae */ /* 0x0007e2000e921870 */
[----:B------:R-:W-:-:S04]  /*103b0*/  IMAD.WIDE R46, R2, 0x4, R46 ;  /* 0x00000004022e7825 */ /* 0x000fc800078e022e */
[C---:B--2---:R-:W-:Y:S01]  /*103c0*/  IMAD.WIDE R34, R2.reuse, 0x4, R20 ;  /* 0x0000000402227825 */ /* 0x044fe200078e0214 */
[----:B------:R2:W-:Y:S03]  /*103d0*/  LDGSTS.E [R19+0x40000], desc[UR48][R46.64], !P4 ;  /* 0x400000002e137fae */ /* 0x0005e6000e121870 */
[----:B---3--:R-:W-:Y:S01]  /*103e0*/  IMAD.WIDE R30, R2, 0x4, R38 ;  /* 0x00000004021e7825 */ /* 0x008fe200078e0226 */
[----:B------:R3:W-:Y:S04]  /*103f0*/  LDGSTS.E [R19+0x44000], desc[UR48][R34.64], !P4 ;  /* 0x4400000022137fae */ /* 0x0007e8000e121870 */
[----:B------:R-:W3:Y:S04]  /*10400*/  LDL.LU.64 R38, [R1+0x848] ;  /* 0x0008480001267983 */ /* 0x000ee80000300a00 */
[----:B------:R2:W-:Y:S04]  /*10410*/  STL.64 [R1+0x888], R46 ;  /* 0x0008882e01007387 */ /* 0x0005e80000100a00 */
[----:B------:R-:W3:Y:S04]  /*10420*/  LDL.LU.64 R32, [R1+0x840] ;  /* 0x0008400001207983 */ /* 0x000ee80000300a00 */
[----:B------:R-:W-:Y:S04]  /*10430*/  STL.64 [R1+0x880], R34 ;  /* 0x0008802201007387 */ /* 0x000fe80000100a00 */
[----:B------:R-:W3:Y:S04]  /*10440*/  LDL.LU.64 R48, [R1+0x838] ;  /* 0x0008380001307983 */ /* 0x000ee80000300a00 */
[----:B------:R-:W-:Y:S04]  /*10450*/  STL.64 [R1+0x878], R30 ;  /* 0x0008781e01007387 */ /* 0x000fe80000100a00 */
[----:B------:R-:W3:Y:S01]  /*10460*/  LDL.LU.64 R20, [R1+0x830] ;  /* 0x0008300001147983 */ /* 0x000ee20000300a00 */
[----:B------:R-:W-:-:S03]  /*10470*/  ISETP.GE.U32.AND P5, PT, R233, 0x7fffff17, PT ;  /* 0x7fffff17e900780c */ /* 0x000fc60003fa6070 */
[----:B------:R-:W-:Y:S01]  /*10480*/  LDGSTS.E [R19+0x48000], desc[UR48][R30.64], !P4 ;  /* 0x480000001e137fae */ /* 0x000fe2000e121870 */
[----:B------:R-:W-:Y:S02]  /*10490*/  IADD3 R233, R252, -0xab, RZ ;  /* 0xffffff55fce97810 */ /* 0x000fe40007ffe0ff */
[----:B------:R-:W1:Y:S01]  /*104a0*/  LDC R252, c[0x0][0x230] ;  /* 0x00008c00fffc7b82 */ /* 0x000e620000000800 */
[----:B----4-:R-:W-:-:S05]  /*104b0*/  IMAD.WIDE R24, R2, 0x4, R24 ;  /* 0x0000000402187825 */ /* 0x010fca00078e0218 */
[----:B------:R4:W-:Y:S04]  /*104c0*/  STL.64 [R1+0x870], R24 ;  /* 0x0008701801007387 */ /* 0x0009e80000100a00 */
[----:B------:R-:W-:Y:S01]  /*104d0*/  LDGSTS.E [R19+0x4c000], desc[UR48][R24.64], !P4 ;  /* 0x4c00000018137fae */ /* 0x000fe2000e121870 */
[----:B--2---:R-:W-:Y:S01]  /*104e0*/  IMAD.WIDE R46, R2, 0x4, R248 ;  /* 0x00000004022e7825 */ /* 0x004fe200078e02f8 */
[----:B------:R-:W-:Y:S02]  /*104f0*/  ISETP.GE.U32.AND P4, PT, R233, 0x7fffff16, PT ;  /* 0x7fffff16e900780c */ /* 0x000fe40003f86070 */
[----:B----4-:R-:W2:Y:S04]  /*10500*/  LDL.LU.64 R24, [R1+0x828] ;  /* 0x0008280001187983 */ /* 0x010ea80000300a00 */
[----:B------:R-:W4:Y:S01]  /*10510*/  LDL.LU.64 R248, [R1+0x820] ;  /* 0x0008200001f87983 */ /* 0x000f220000300a00 */
[----:B------:R-:W-:-:S03]  /*10520*/  VIADD R233, R22, 0xffffff54 ;  /* 0xffffff5416e97836 */ /* 0x000fc60000000000 */
[----:B------:R-:W-:Y:S01]  /*10530*/  STL.64 [R1+0x868], R46 ;  /* 0x0008682e01007387 */ /* 0x000fe20000100a00 */
[----:B---3--:R-:W-:-:S03]  /*10540*/  IMAD.WIDE R34, R2, 0x4, R28 ;  /* 0x0000000402227825 */ /* 0x008fc600078e021c */
[----:B------:R-:W3:Y:S04]  /*10550*/  LDL.LU.64 R30, [R1+0x818] ;  /* 0x00081800011e7983 */ /* 0x000ee80000300a00 */
[----:B------:R-:W-:Y:S04]  /*10560*/  STL.64 [R1+0x860], R34 ;  /* 0x0008602201007387 */ /* 0x000fe80000100a00 */
[----:B------:R-:W-:Y:S04]  /*10570*/  LDGSTS.E [R19+0x40004], desc[UR48][R46.64], !P0 ;  /* 0x400040002e137fae */ /* 0x000fe8000c121870 */
[----:B------:R1:W-:Y:S01]  /*10580*/  LDGSTS.E [R19+0x44004], desc[UR48][R34.64], !P0 ;  /* 0x4400400022137fae */ /* 0x0003e2000c121870 */
[----:B------:R-:W-:-:S05]  /*10590*/  IMAD.WIDE R28, R2, 0x4, R26 ;  /* 0x00000004021c7825 */ /* 0x000fca00078e021a */
[----:B------:R1:W-:Y:S01]  /*105a0*/  STL.64 [R1+0x858], R28 ;  /* 0x0008581c01007387 */ /* 0x0003e20000100a00 */
[----:B------:R-:W-:-:S03]  /*105b0*/  IMAD.WIDE R26, R2, 0x4, R250 ;  /* 0x00000004021a7825 */ /* 0x000fc600078e02fa */
[----:B------:R-:W3:Y:S04]  /*105c0*/  LDL.LU.64 R22, [R1+0x810] ;  /* 0x0008100001167983 */ /* 0x000ee80000300a00 */
[----:B------:R1:W-:Y:S04]  /*105d0*/  STL.64 [R1+0x850], R26 ;  /* 0x0008501a01007387 */ /* 0x0003e80000100a00 */
[----:B------:R-:W-:Y:S04]  /*105e0*/  LDGSTS.E [R19+0x48004], desc[UR48][R28.64], !P0 ;  /* 0x480040001c137fae */ /* 0x000fe8000c121870 */
[----:B------:R-:W-:Y:S04]  /*105f0*/  LDGSTS.E [R19+0x4c004], desc[UR48][R26.64], !P0 ;  /* 0x4c0040001a137fae */ /* 0x000fe8000c121870 */
[----:B-1----:R-:W3:Y:S04]  /*10600*/  LDL.LU.64 R28, [R1+0x808] ;  /* 0x00080800011c7983 */ /* 0x002ee80000300a00 */
[----:B------:R-:W3:Y:S04]  /*10610*/  LDL.LU.64 R26, [R1+0x800] ;  /* 0x00080000011a7983 */ /* 0x000ee80000300a00 */
[----:B------:R-:W3:Y:S04]  /*10620*/  LDL.LU.64 R46, [R1+0x7f8] ;  /* 0x0007f800012e7983 */ /* 0x000ee80000300a00 */
[----:B------:R-:W3:Y:S01]  /*10630*/  LDL.LU.64 R250, [R1+0x7f0] ;  /* 0x0007f00001fa7983 */ /* 0x000ee20000300a00 */
[----:B------:R-:W-:-:S02]  /*10640*/  ISETP.GE.U32.AND P0, PT, R233, 0x7fffff15, PT ;  /* 0x7fffff15e900780c */ /* 0x000fc40003f06070 */
[----:B------:R-:W-:Y:S01]  /*10650*/  IADD3 R233, R37, -0x8d, RZ ;  /* 0xffffff7325e97810 */ /* 0x000fe20007ffe0ff */
[----:B------:R-:W-:-:S04]  /*10660*/  IMAD.WIDE R38, R2, 0x4, R38 ;  /* 0x0000000402267825 */ /* 0x000fc800078e0226 */
[C---:B------:R-:W-:Y:S01]  /*10670*/  IMAD.WIDE R34, R2.reuse, 0x4, R32 ;  /* 0x0000000402227825 */ /* 0x040fe200078e0220 */
[----:B------:R-:W-:Y:S04]  /*10680*/  STL.64 [R1+0x848], R38 ;  /* 0x0008482601007387 */ /* 0x000fe80000100a00 */
[----:B------:R-:W-:Y:S01]  /*10690*/  LDGSTS.E [R19+0x40008], desc[UR48][R38.64], !P1 ;  /* 0x4000800026137fae */ /* 0x000fe2000c921870 */
[----:B------:R-:W-:-:S03]  /*106a0*/  IMAD.WIDE R32, R2, 0x4, R48 ;  /* 0x0000000402207825 */ /* 0x000fc600078e0230 */
[----:B------:R-:W-:Y:S01]  /*106b0*/  STL.64 [R1+0x840], R34 ;  /* 0x0008402201007387 */ /* 0x000fe20000100a00 */
[----:B------:R-:W1:Y:S03]  /*106c0*/  LDC R48, c[0x0][0x230] ;  /* 0x00008c00ff307b82 */ /* 0x000e660000000800 */
[----:B------:R2:W-:Y:S01]  /*106d0*/  LDGSTS.E [R19+0x44008], desc[UR48][R34.64], !P1 ;  /* 0x4400800022137fae */ /* 0x0005e2000c921870 */
[----:B------:R-:W-:-:S03]  /*106e0*/  IMAD.WIDE R20, R2, 0x4, R20 ;  /* 0x0000000402147825 */ /* 0x000fc600078e0214 */
[----:B------:R-:W-:Y:S04]  /*106f0*/  STL.64 [R1+0x838], R32 ;  /* 0x0008382001007387 */ /* 0x000fe80000100a00 */
[----:B------:R4:W-:Y:S04]  /*10700*/  LDGSTS.E [R19+0x48008], desc[UR48][R32.64], !P1 ;  /* 0x4800800020137fae */ /* 0x0009e8000c921870 */
[----:B------:R1:W-:Y:S04]  /*10710*/  STL.64 [R1+0x830], R20 ;  /* 0x0008301401007387 */ /* 0x0003e80000100a00 */
[----:B------:R-:W-:Y:S04]  /*10720*/  LDGSTS.E [R19+0x4c008], desc[UR48][R20.64], !P1 ;  /* 0x4c00800014137fae */ /* 0x000fe8000c921870 */
[----:B-1----:R-:W3:Y:S04]  /*10730*/  LDL.LU.64 R20, [R1+0x7e8] ;  /* 0x0007e80001147983 */ /* 0x002ee80000300a00 */
[----:B------:R-:W3:Y:S01]  /*10740*/  LDL.LU.64 R38, [R1+0x7e0] ;  /* 0x0007e00001267983 */ /* 0x000ee20000300a00 */
[----:B------:R-:W-:Y:S01]  /*10750*/  ISETP.GE.U32.AND P1, PT, R233, 0x7fffff34, PT ;  /* 0x7fffff34e900780c */ /* 0x000fe20003f26070 */
[----:B------:R-:W-:-:S02]  /*10760*/  VIADD R233, R36, 0xffffff72 ;  /* 0xffffff7224e97836 */ /* 0x000fc40000000000 */
[C---:B--2---:R-:W-:Y:S02]  /*10770*/  IMAD.WIDE R34, R2.reuse, 0x4, R24 ;  /* 0x0000000402227825 */ /* 0x044fe400078e0218 */
[----:B------:R-:W2:Y:S02]  /*10780*/  LDL.LU.64 R24, [R1+0x7d8] ;  /* 0x0007d80001187983 */ /* 0x000ea40000300a00 */
[C---:B----4-:R-:W-:Y:S02]  /*10790*/  IMAD.WIDE R32, R2.reuse, 0x4, R248 ;  /* 0x0000000402207825 */ /* 0x050fe400078e02f8 */
[----:B------:R-:W4:Y:S02]  /*107a0*/  LDL.LU.64 R248, [R1+0x7d0] ;  /* 0x0007d00001f87983 */ /* 0x000f240000300a00 */
[C---:B---3--:R-:W-:Y:S02]  /*107b0*/  IMAD.WIDE R30, R2.reuse, 0x4, R30 ;  /* 0x00000004021e7825 */ /* 0x048fe400078e021e */
[----:B------:R1:W-:Y:S04]  /*107c0*/  STL.64 [R1+0x828], R34 ;  /* 0x0008282201007387 */ /* 0x0003e80000100a00 */
[----:B------:R1:W-:Y:S04]  /*107d0*/  LDGSTS.E [R19+0x4000c], desc[UR48][R34.64], !P2 ;  /* 0x4000c00022137fae */ /* 0x0003e8000d121870 */
[----:B------:R-:W-:Y:S04]  /*107e0*/  STL.64 [R1+0x820], R32 ;  /* 0x0008202001007387 */ /* 0x000fe80000100a00 */
[----:B------:R3:W-:Y:S04]  /*107f0*/  LDGSTS.E [R19+0x4400c], desc[UR48][R32.64], !P2 ;  /* 0x4400c00020137fae */ /* 0x0007e8000d121870 */
[----:B------:R-:W-:Y:S01]  /*10800*/  STL.64 [R1+0x818], R30 ;  /* 0x0008181e01007387 */ /* 0x000fe20000100a00 */
[----:B-1----:R-:W1:Y:S03]  /*10810*/  LDC R35, c[0x0][0x230] ;  /* 0x00008c00ff237b82 */ /* 0x002e660000000800 */
[----:B------:R3:W-:Y:S05]  /*10820*/  LDGSTS.E [R19+0x4800c], desc[UR48][R30.64], !P2 ;  /* 0x4800c0001e137fae */ /* 0x0007ea000d121870 */
[----:B------:R-:W1:Y:S01]  /*10830*/  LDC R34, c[0x0][0x230] ;  /* 0x00008c00ff227b82 */ /* 0x000e620000000800 */
[----:B------:R-:W-:-:S05]  /*10840*/  IMAD.WIDE R22, R2, 0x4, R22 ;  /* 0x0000000402167825 */ /* 0x000fca00078e0216 */
[----:B------:R3:W-:Y:S04]  /*10850*/  STL.64 [R1+0x810], R22 ;  /* 0x0008101601007387 */ /* 0x0007e80000100a00 */
[----:B------:R-:W-:Y:S01]  /*10860*/  LDGSTS.E [R19+0x4c00c], desc[UR48][R22.64], !P2 ;  /* 0x4c00c00016137fae */ /* 0x000fe2000d121870 */
[----:B------:R-:W-:-:S03]  /*10870*/  IMAD.WIDE R36, R2, 0x4, R28 ;  /* 0x0000000402247825 */ /* 0x000fc600078e021c */
[----:B---3--:R-:W3:Y:S01]  /*10880*/  LDL.LU.64 R22, [R1+0x7c8] ;  /* 0x0007c80001167983 */ /* 0x008ee20000300a00 */
[----:B------:R-:W-:-:S03]  /*10890*/  IMAD.WIDE R32, R2, 0x4, R26 ;  /* 0x0000000402207825 */ /* 0x000fc600078e021a */
[----:B------:R1:W-:Y:S01]  /*108a0*/  STL.64 [R1+0x808], R36 ;  /* 0x0008082401007387 */ /* 0x0003e20000100a00 */
[----:B------:R-:W-:-:S03]  /*108b0*/  IMAD.WIDE R30, R2, 0x4, R46 ;  /* 0x00000004021e7825 */ /* 0x000fc600078e022e */
[----:B------:R1:W-:Y:S04]  /*108c0*/  LDGSTS.E [R19+0x50000], desc[UR48][R36.64], !P6 ;  /* 0x5000000024137fae */ /* 0x0003e8000f121870 */
[----:B------:R-:W3:Y:S01]  /*108d0*/  LDL.LU.64 R46, [R1+0x7c0] ;  /* 0x0007c000012e7983 */ /* 0x000ee20000300a00 */
[----:B------:R-:W-:-:S03]  /*108e0*/  IMAD.WIDE R28, R2, 0x4, R250 ;  /* 0x00000004021c7825 */ /* 0x000fc600078e02fa */
[----:B------:R-:W-:Y:S04]  /*108f0*/  STL.64 [R1+0x800], R32 ;  /* 0x0008002001007387 */ /* 0x000fe80000100a00 */
[----:B------:R-:W3:Y:S04]  /*10900*/  LDL.LU.64 R26, [R1+0x7b8] ;  /* 0x0007b800011a7983 */ /* 0x000ee80000300a00 */
[----:B------:R1:W-:Y:S04]  /*10910*/  STL.64 [R1+0x7f8], R30 ;  /* 0x0007f81e01007387 */ /* 0x0003e80000100a00 */
[----:B------:R-:W3:Y:S04]  /*10920*/  LDL.LU.64 R250, [R1+0x7b0] ;  /* 0x0007b00001fa7983 */ /* 0x000ee80000300a00 */
[----:B------:R-:W-:Y:S04]  /*10930*/  LDGSTS.E [R19+0x54000], desc[UR48][R32.64], !P6 ;  /* 0x5400000020137fae */ /* 0x000fe8000f121870 */
[----:B------:R1:W-:Y:S04]  /*10940*/  LDGSTS.E [R19+0x58000], desc[UR48][R30.64], !P6 ;  /* 0x580000001e137fae */ /* 0x0003e8000f121870 */
[----:B------:R2:W-:Y:S04]  /*10950*/  STL.64 [R1+0x7f0], R28 ;  /* 0x0007f01c01007387 */ /* 0x0005e80000100a00 */
[----:B------:R2:W-:Y:S01]  /*10960*/  LDGSTS.E [R19+0x5c000], desc[UR48][R28.64], !P6 ;  /* 0x5c0000001c137fae */ /* 0x0005e2000f121870 */
[----:B------:R-:W-:-:S02]  /*10970*/  ISETP.GE.U32.AND P2, PT, R233, 0x7fffff33, PT ;  /* 0x7fffff33e900780c */ /* 0x000fc40003f46070 */
[----:B------:R-:W-:Y:S02]  /*10980*/  IADD3 R233, R252, -0x8f, RZ ;  /* 0xffffff71fce97810 */ /* 0x000fe40007ffe0ff */
[----:B------:R-:W3:Y:S02]  /*10990*/  LDC R252, c[0x0][0x230] ;  /* 0x00008c00fffc7b82 */ /* 0x000ee40000000800 */
[----:B------:R-:W-:Y:S01]  /*109a0*/  ISETP.GE.U32.AND P6, PT, R233, 0x7fffff32, PT ;  /* 0x7fffff32e900780c */ /* 0x000fe20003fc6070 */
[----:B------:R-:W-:Y:S02]  /*109b0*/  VIADD R233, R48, 0xffffff70 ;  /* 0xffffff7030e97836 */ /* 0x000fe40000000000 */
[C---:B-1----:R-:W-:Y:S02]  /*109c0*/  IMAD.WIDE R36, R2.reuse, 0x4, R20 ;  /* 0x0000000402247825 */ /* 0x042fe400078e0214 */
[----:B------:R-:W3:Y:S02]  /*109d0*/  LDL.LU.64 R20, [R1+0x7a8] ;  /* 0x0007a80001147983 */ /* 0x000ee40000300a00 */
[----:B------:R-:W-:-:S02]  /*109e0*/  IMAD.WIDE R30, R2, 0x4, R38 ;  /* 0x00000004021e7825 */ /* 0x000fc400078e0226 */
[----:B------:R-:W3:Y:S04]  /*109f0*/  LDL.LU.64 R38, [R1+0x7a0] ;  /* 0x0007a00001267983 */ /* 0x000ee80000300a00 */
[----:B------:R-:W-:Y:S04]  /*10a00*/  STL.64 [R1+0x7e8], R36 ;  /* 0x0007e82401007387 */ /* 0x000fe80000100a00 */
[----:B------:R1:W-:Y:S04]  /*10a10*/  STL.64 [R1+0x7e0], R30 ;  /* 0x0007e01e01007387 */ /* 0x0003e80000100a00 */
[----:B------:R-:W3:Y:S04]  /*10a20*/  LDL.LU.64 R32, [R1+0x798] ;  /* 0x0007980001207983 */ /* 0x000ee80000300a00 */
[----:B------:R3:W-:Y:S04]  /*10a30*/  LDGSTS.E [R19+0x50004], desc[UR48][R36.64], !P5 ;  /* 0x5000400024137fae */ /* 0x0007e8000e921870 */
[----:B------:R-:W-:Y:S01]  /*10a40*/  LDGSTS.E [R19+0x54004], desc[UR48][R30.64], !P5 ;  /* 0x540040001e137fae */ /* 0x000fe2000e921870 */
[----:B--2---:R-:W-:-:S04]  /*10a50*/  IMAD.WIDE R28, R2, 0x4, R24 ;  /* 0x00000004021c7825 */ /* 0x004fc800078e0218 */
[C---:B----4-:R-:W-:Y:S01]  /*10a60*/  IMAD.WIDE R24, R2.reuse, 0x4, R248 ;  /* 0x0000000402187825 */ /* 0x050fe200078e02f8 */
[----:B------:R-:W-:Y:S04]  /*10a70*/  LDGSTS.E [R19+0x58004], desc[UR48][R28.64], !P5 ;  /* 0x580040001c137fae */ /* 0x000fe8000e921870 */
[----:B------:R-:W2:Y:S04]  /*10a80*/  LDL.LU.64 R248, [R1+0x790] ;  /* 0x0007900001f87983 */ /* 0x000ea80000300a00 */
[----:B------:R4:W-:Y:S04]  /*10a90*/  STL.64 [R1+0x7d8], R28 ;  /* 0x0007d81c01007387 */ /* 0x0009e80000100a00 */
[----:B------:R4:W-:Y:S04]  /*10aa0*/  STL.64 [R1+0x7d0], R24 ;  /* 0x0007d01801007387 */ /* 0x0009e80000100a00 */
[----:B-1----:R-:W2:Y:S04]  /*10ab0*/  LDL.LU.64 R30, [R1+0x778] ;  /* 0x00077800011e7983 */ /* 0x002ea80000300a00 */
[----:B----4-:R-:W4:Y:S04]  /*10ac0*/  LDL.LU.64 R28, [R1+0x768] ;  /* 0x00076800011c7983 */ /* 0x010f280000300a00 */
[----:B------:R-:W-:Y:S04]  /*10ad0*/  LDGSTS.E [R19+0x5c004], desc[UR48][R24.64], !P5 ;  /* 0x5c00400018137fae */ /* 0x000fe8000e921870 */
[----:B------:R-:W4:Y:S01]  /*10ae0*/  LDL.LU.64 R24, [R1+0x758] ;  /* 0x0007580001187983 */ /* 0x000f220000300a00 */
[----:B---3--:R-:W-:-:S05]  /*10af0*/  IMAD.WIDE R48, R2, 0x4, R22 ;  /* 0x0000000402307825 */ /* 0x008fca00078e0216 */
[----:B------:R-:W-:Y:S04]  /*10b00*/  STL.64 [R1+0x7c8], R48 ;  /* 0x0007c83001007387 */ /* 0x000fe80000100a00 */
[----:B------:R-:W3:Y:S01]  /*10b10*/  LDL.LU.64 R22, [R1+0x740] ;  /* 0x0007400001167983 */ /* 0x000ee20000300a00 */
[----:B------:R-:W-:-:S03]  /*10b20*/  IMAD.WIDE R46, R2, 0x4, R46 ;  /* 0x00000004022e7825 */ /* 0x000fc600078e022e */
[----:B------:R1:W-:Y:S01]  /*10b30*/  LDGSTS.E [R19+0x50008], desc[UR48][R48.64], !P4 ;  /* 0x5000800030137fae */ /* 0x0003e2000e121870 */
[----:B------:R-:W-:-:S03]  /*10b40*/  IMAD.WIDE R36, R2, 0x4, R26 ;  /* 0x0000000402247825 */ /* 0x000fc600078e021a */
[----:B------:R-:W-:Y:S04]  /*10b50*/  STL.64 [R1+0x7c0], R46 ;  /* 0x0007c02e01007387 */ /* 0x000fe80000100a00 */
        /* <DEDUP_REMOVED lines=8> */
[----:B------:R-:W-:-:S03]  /*10be0*/  IMAD.WIDE R48, R2, 0x4, R20 ;  /* 0x0000000402307825 */ /* 0x000fc600078e0214 */
[----:B------:R-:W3:Y:S01]  /*10bf0*/  LDL.LU.64 R20, [R1+0x708] ;  /* 0x0007080001147983 */ /* 0x000ee20000300a00 */
[----:B------:R-:W-:-:S03]  /*10c00*/  IMAD.WIDE R46, R2, 0x4, R38 ;  /* 0x00000004022e7825 */ /* 0x000fc600078e0226 */
[----:B------:R-:W3:Y:S04]  /*10c10*/  LDL.LU.64 R38, [R1+0x6f8] ;  /* 0x0006f80001267983 */ /* 0x000ee80000300a00 */
[----:B------:R-:W-:Y:S04]  /*10c20*/  STL.64 [R1+0x7a8], R48 ;  /* 0x0007a83001007387 */ /* 0x000fe80000100a00 */
[----:B------:R-:W-:Y:S01]  /*10c30*/  LDGSTS.E [R19+0x5000c], desc[UR48][R48.64], !P0 ;  /* 0x5000c00030137fae */ /* 0x000fe2000c121870 */
[----:B------:R-:W-:-:S03]  /*10c40*/  IMAD.WIDE R36, R2, 0x4, R32 ;  /* 0x0000000402247825 */ /* 0x000fc600078e0220 */
[----:B------:R-:W-:Y:S04]  /*10c50*/  STL.64 [R1+0x7a0], R46 ;  /* 0x0007a02e01007387 */ /* 0x000fe80000100a00 */
[----:B------:R-:W-:Y:S04]  /*10c60*/  LDGSTS.E [R19+0x5400c], desc[UR48][R46.64], !P0 ;  /* 0x5400c0002e137fae */ /* 0x000fe8000c121870 */
[----:B------:R1:W-:Y:S04]  /*10c70*/  STL.64 [R1+0x788], R36 ;  /* 0x0007882401007387 */ /* 0x0003e80000100a00 */
[----:B------:R1:W-:Y:S01]  /*10c80*/  LDGSTS.E [R19+0x5800c], desc[UR48][R36.64], !P0 ;  /* 0x5800c00024137fae */ /* 0x0003e2000c121870 */
[----:B--2---:R-:W-:-:S05]  /*10c90*/  IMAD.WIDE R32, R2, 0x4, R248 ;  /* 0x0000000402207825 */ /* 0x004fca00078e02f8 */
[----:B------:R4:W-:Y:S04]  /*10ca0*/  STL.64 [R1+0x780], R32 ;  /* 0x0007802001007387 */ /* 0x0009e80000100a00 */
[----:B------:R4:W-:Y:S01]  /*10cb0*/  LDGSTS.E [R19+0x5c00c], desc[UR48][R32.64], !P0 ;  /* 0x5c00c00020137fae */ /* 0x0009e2000c121870 */
[----:B-1----:R-:W-:-:S03]  /*10cc0*/  IMAD.WIDE R36, R2, 0x4, R30 ;  /* 0x0000000402247825 */ /* 0x002fc600078e021e */
[----:B------:R-:W2:Y:S04]  /*10cd0*/  LDL.LU.64 R46, [R1+0x6e8] ;  /* 0x0006e800012e7983 */ /* 0x000ea80000300a00 */
[----:B------:R-:W2:Y:S01]  /*10ce0*/  LDL.LU.64 R248, [R1+0x6d8] ;  /* 0x0006d80001f87983 */ /* 0x000ea20000300a00 */
[----:B----4-:R-:W-:-:S03]  /*10cf0*/  IMAD.WIDE R32, R2, 0x4, R28 ;  /* 0x0000000402207825 */ /* 0x010fc600078e021c */
[----:B------:R1:W-:Y:S04]  /*10d00*/  STL.64 [R1+0x790], R36 ;  /* 0x0007902401007387 */ /* 0x0003e80000100a00 */
[----:B------:R-:W4:Y:S04]  /*10d10*/  LDL.LU.64 R28, [R1+0x6c8] ;  /* 0x0006c800011c7983 */ /* 0x000f280000300a00 */
[----:B------:R-:W-:Y:S01]  /*10d20*/  STL.64 [R1+0x778], R32 ;  /* 0x0007782001007387 */ /* 0x000fe20000100a00 */
[----:B------:R-:W-:-:S03]  /*10d30*/  IMAD.WIDE R30, R2, 0x4, R24 ;  /* 0x00000004021e7825 */ /* 0x000fc600078e0218 */
[----:B------:R-:W4:Y:S04]  /*10d40*/  LDL.LU.64 R24, [R1+0x6b8] ;  /* 0x0006b80001187983 */ /* 0x000f280000300a00 */
[----:B------:R1:W-:Y:S04]  /*10d50*/  LDGSTS.E [R15+0x40000], desc[UR48][R36.64], !P1 ;  /* 0x40000000240f7fae */ /* 0x0003e8000c921870 */
[----:B------:R3:W-:Y:S04]  /*10d60*/  LDGSTS.E [R15+0x44000], desc[UR48][R32.64], !P1 ;  /* 0x44000000200f7fae */ /* 0x0007e8000c921870 */
[----:B------:R-:W-:Y:S04]  /*10d70*/  STL.64 [R1+0x770], R30 ;  /* 0x0007701e01007387 */ /* 0x000fe80000100a00 */
[----:B------:R3:W-:Y:S01]  /*10d80*/  LDGSTS.E [R15+0x48000], desc[UR48][R30.64], !P1 ;  /* 0x480000001e0f7fae */ /* 0x0007e2000c921870 */
[----:B------:R-:W-:Y:S01]  /*10d90*/  ISETP.GE.U32.AND P5, PT, R233, 0x7fffff31, PT ;  /* 0x7fffff31e900780c */ /* 0x000fe20003fa6070 */
[----:B-1----:R-:W1:Y:S01]  /*10da0*/  LDC R36, c[0x0][0x230] ;  /* 0x00008c00ff247b82 */ /* 0x002e620000000800 */
[----:B---3--:R-:W-:-:S07]  /*10db0*/  IMAD.WIDE R22, R2, 0x4, R22 ;  /* 0x0000000402167825 */ /* 0x008fce00078e0216 */
[----:B------:R-:W3:Y:S01]  /*10dc0*/  LDC R37, c[0x0][0x230] ;  /* 0x00008c00ff257b82 */ /* 0x000ee20000000800 */
[----:B------:R1:W-:Y:S04]  /*10dd0*/  STL.64 [R1+0x768], R22 ;  /* 0x0007681601007387 */ /* 0x0003e80000100a00 */
[----:B------:R-:W-:Y:S04]  /*10de0*/  LDGSTS.E [R15+0x4c000], desc[UR48][R22.64], !P1 ;  /* 0x4c000000160f7fae */ /* 0x000fe8000c921870 */
[----:B-1----:R-:W3:Y:S01]  /*10df0*/  LDL.LU.64 R22, [R1+0x6a8] ;  /* 0x0006a80001167983 */ /* 0x002ee20000300a00 */
[----:B------:R-:W-:-:S03]  /*10e00*/  IMAD.WIDE R32, R2, 0x4, R250 ;  /* 0x0000000402207825 */ /* 0x000fc600078e02fa */
[----:B------:R-:W3:Y:S01]  /*10e10*/  LDL.LU.64 R250, [R1+0x698] ;  /* 0x0006980001fa7983 */ /* 0x000ee20000300a00 */
[----:B------:R-:W-:Y:S02]  /*10e20*/  IADD3 R233, R35, -0xad, RZ ;  /* 0xffffff5323e97810 */ /* 0x000fe40007ffe0ff */
[----:B------:R-:W1:Y:S02]  /*10e30*/  LDC R35, c[0x0][0x230] ;  /* 0x00008c00ff237b82 */ /* 0x000e640000000800 */
[----:B------:R-:W-:Y:S01]  /*10e40*/  ISETP.GE.U32.AND P4, PT, R233, 0x7fffff14, PT ;  /* 0x7fffff14e900780c */ /* 0x000fe20003f86070 */
[----:B------:R-:W-:Y:S02]  /*10e50*/  VIADD R233, R34, 0xffffff52 ;  /* 0xffffff5222e97836 */ /* 0x000fe40000000000 */
[----:B------:R-:W-:-:S03]  /*10e60*/  IMAD.WIDE R48, R2, 0x4, R26 ;  /* 0x0000000402307825 */ /* 0x000fc600078e021a */
[----:B------:R-:W1:Y:S02]  /*10e70*/  LDC R34, c[0x0][0x230] ;  /* 0x00008c00ff227b82 */ /* 0x000e640000000800 */
[----:B------:R-:W-:Y:S04]  /*10e80*/  STL.64 [R1+0x760], R48 ;  /* 0x0007603001007387 */ /* 0x000fe80000100a00 */
[----:B------:R-:W-:Y:S01]  /*10e90*/  STL.64 [R1+0x758], R32 ;  /* 0x0007582001007387 */ /* 0x000fe20000100a00 */
[----:B------:R-:W-:-:S03]  /*10ea0*/  ISETP.GE.U32.AND P0, PT, R233, 0x7fffff13, PT ;  /* 0x7fffff13e900780c */ /* 0x000fc60003f06070 */
[----:B------:R-:W-:Y:S01]  /*10eb0*/  LDGSTS.E [R15+0x40004], desc[UR48][R48.64], !P2 ;  /* 0x40004000300f7fae */ /* 0x000fe2000d121870 */
[----:B------:R-:W-:Y:S02]  /*10ec0*/  IADD3 R233, R252, -0xaf, RZ ;  /* 0xffffff51fce97810 */ /* 0x000fe40007ffe0ff */
[----:B------:R-:W3:Y:S01]  /*10ed0*/  LDC R252, c[0x0][0x230] ;  /* 0x00008c00fffc7b82 */ /* 0x000ee20000000800 */
[----:B------:R2:W-:Y:S01]  /*10ee0*/  LDGSTS.E [R15+0x44004], desc[UR48][R32.64], !P2 ;  /* 0x44004000200f7fae */ /* 0x0005e2000d121870 */
[----:B------:R-:W-:Y:S01]  /*10ef0*/  ISETP.GE.U32.AND P1, PT, R233, 0x7fffff12, PT ;  /* 0x7fffff12e900780c */ /* 0x000fe20003f26070 */
[----:B-1----:R-:W-:Y:S02]  /*10f00*/  VIADD R233, R35, 0xffffff50 ;  /* 0xffffff5023e97836 */ /* 0x002fe40000000000 */
[C---:B------:R-:W-:Y:S02]  /*10f10*/  IMAD.WIDE R30, R2.reuse, 0x4, R20 ;  /* 0x00000004021e7825 */ /* 0x040fe400078e0214 */
[----:B------:R-:W3:Y:S02]  /*10f20*/  LDL.LU.64 R20, [R1+0x688] ;  /* 0x0006880001147983 */ /* 0x000ee40000300a00 */
[----:B------:R-:W-:-:S02]  /*10f30*/  IMAD.WIDE R26, R2, 0x4, R38 ;  /* 0x00000004021a7825 */ /* 0x000fc400078e0226 */
[----:B------:R-:W3:Y:S04]  /*10f40*/  LDL.LU.64 R38, [R1+0x678] ;  /* 0x0006780001267983 */ /* 0x000ee80000300a00 */
[----:B------:R-:W-:Y:S04]  /*10f50*/  STL.64 [R1+0x750], R30 ;  /* 0x0007501e01007387 */ /* 0x000fe80000100a00 */
[----:B------:R1:W-:Y:S04]  /*10f60*/  LDGSTS.E [R15+0x48004], desc[UR48][R30.64], !P2 ;  /* 0x480040001e0f7fae */ /* 0x0003e8000d121870 */
[----:B------:R1:W-:Y:S04]  /*10f70*/  STL.64 [R1+0x748], R26 ;  /* 0x0007481a01007387 */ /* 0x0003e80000100a00 */
[----:B------:R-:W-:Y:S01]  /*10f80*/  LDGSTS.E [R15+0x4c004], desc[UR48][R26.64], !P2 ;  /* 0x4c0040001a0f7fae */ /* 0x000fe2000d121870 */
[----:B------:R-:W-:-:S02]  /*10f90*/  ISETP.GE.U32.AND P2, PT, R233, 0x7fffff11, PT ;  /* 0x7fffff11e900780c */ /* 0x000fc40003f46070 */
[----:B------:R-:W-:Y:S01]  /*10fa0*/  IADD3 R233, R34, -0x91, RZ ;  /* 0xffffff6f22e97810 */ /* 0x000fe20007ffe0ff */
[----:B-1----:R-:W3:Y:S01]  /*10fb0*/  LDL.LU.64 R26, [R1+0x668] ;  /* 0x00066800011a7983 */ /* 0x002ee20000300a00 */
[----:B--2---:R-:W-:-:S03]  /*10fc0*/  IMAD.WIDE R32, R2, 0x4, R46 ;  /* 0x0000000402207825 */ /* 0x004fc600078e022e */
[----:B------:R-:W2:Y:S01]  /*10fd0*/  LDL.LU.64 R46, [R1+0x658] ;  /* 0x00065800012e7983 */ /* 0x000ea20000300a00 */
[----:B------:R-:W-:-:S03]  /*10fe0*/  IMAD.WIDE R30, R2, 0x4, R248 ;  /* 0x00000004021e7825 */ /* 0x000fc600078e02f8 */
[----:B------:R-:W-:Y:S04]  /*10ff0*/  STL.64 [R1+0x740], R32 ;  /* 0x0007402001007387 */ /* 0x000fe80000100a00 */
[----:B------:R-:W2:Y:S01]  /*11000*/  LDL.LU.64 R48, [R1+0x648] ;  /* 0x0006480001307983 */ /* 0x000ea20000300a00 */
[----:B----4-:R-:W-:-:S03]  /*11010*/  IMAD.WIDE R28, R2, 0x4, R28 ;  /* 0x00000004021c7825 */ /* 0x010fc600078e021c */
[----:B------:R-:W-:Y:S04]  /*11020*/  STL.64 [R1+0x738], R30 ;  /* 0x0007381e01007387 */ /* 0x000fe80000100a00 */
[----:B------:R1:W-:Y:S01]  /*11030*/  LDGSTS.E [R15+0x40008], desc[UR48][R32.64], !P6 ;  /* 0x40008000200f7fae */ /* 0x0003e2000f121870 */
[----:B------:R-:W-:-:S03]  /*11040*/  IMAD.WIDE R24, R2, 0x4, R24 ;  /* 0x0000000402187825 */ /* 0x000fc600078e0218 */
[----:B------:R-:W4:Y:S04]  /*11050*/  LDL.LU.64 R248, [R1+0x638] ;  /* 0x0006380001f87983 */ /* 0x000f280000300a00 */
[----:B------:R-:W-:Y:S04]  /*11060*/  LDGSTS.E [R15+0x44008], desc[UR48][R30.64], !P6 ;  /* 0x440080001e0f7fae */ /* 0x000fe8000f121870 */
[----:B------:R-:W-:Y:S04]  /*11070*/  STL.64 [R1+0x730], R28 ;  /* 0x0007301c01007387 */ /* 0x000fe80000100a00 */
[----:B------:R1:W-:Y:S04]  /*11080*/  LDGSTS.E [R15+0x48008], desc[UR48][R28.64], !P6 ;  /* 0x480080001c0f7fae */ /* 0x0003e8000f121870 */
[----:B------:R1:W-:Y:S04]  /*11090*/  STL.64 [R1+0x728], R24 ;  /* 0x0007281801007387 */ /* 0x0003e80000100a00 */
[----:B------:R-:W-:Y:S04]  /*110a0*/  LDGSTS.E [R15+0x4c008], desc[UR48][R24.64], !P6 ;  /* 0x4c008000180f7fae */ /* 0x000fe8000f121870 */
[----:B-1----:R-:W4:Y:S04]  /*110b0*/  LDL.LU.64 R24, [R1+0x628] ;  /* 0x0006280001187983 */ /* 0x002f280000300a00 */
[----:B------:R-:W4:Y:S01]  /*110c0*/  LDL.LU.64 R30, [R1+0x618] ;  /* 0x00061800011e7983 */ /* 0x000f220000300a00 */
[----:B---3--:R-:W-:-:S03]  /*110d0*/  IMAD.WIDE R34, R2, 0x4, R22 ;  /* 0x0000000402227825 */ /* 0x008fc600078e0216 */
[----:B------:R-:W3:Y:S04]  /*110e0*/  LDL.LU.64 R22, [R1+0x608] ;  /* 0x0006080001167983 */ /* 0x000ee80000300a00 */
[----:B------:R-:W-:Y:S04]  /*110f0*/  STL.64 [R1+0x720], R34 ;  /* 0x0007202201007387 */ /* 0x000fe80000100a00 */
[----:B------:R1:W-:Y:S01]  /*11100*/  LDGSTS.E [R15+0x4000c], desc[UR48][R34.64], !P5 ;  /* 0x4000c000220f7fae */ /* 0x0003e2000e921870 */
[----:B------:R-:W-:-:S03]  /*11110*/  IMAD.WIDE R32, R2, 0x4, R250 ;  /* 0x0000000402207825 */ /* 0x000fc600078e02fa */
[----:B------:R-:W3:Y:S04]  /*11120*/  LDL.LU.64 R250, [R1+0x5f8] ;  /* 0x0005f80001fa7983 */ /* 0x000ee80000300a00 */
[----:B------:R-:W-:Y:S04]  /*11130*/  STL.64 [R1+0x718], R32 ;  /* 0x0007182001007387 */ /* 0x000fe80000100a00 */
[----:B------:R4:W-:Y:S01]  /*11140*/  LDGSTS.E [R15+0x4400c], desc[UR48][R32.64], !P5 ;  /* 0x4400c000200f7fae */ /* 0x0009e2000e921870 */
[----:B------:R-:W-:-:S04]  /*11150*/  IMAD.WIDE R28, R2, 0x4, R20 ;  /* 0x00000004021c7825 */ /* 0x000fc800078e0214 */
[C---:B------:R-:W-:Y:S01]  /*11160*/  IMAD.WIDE R20, R2.reuse, 0x4, R38 ;  /* 0x0000000402147825 */ /* 0x040fe200078e0226 */
[----:B------:R1:W-:Y:S04]  /*11170*/  STL.64 [R1+0x710], R28 ;  /* 0x0007101c01007387 */ /* 0x0003e80000100a00 */
[----:B------:R1:W-:Y:S04]  /*11180*/  STL.64 [R1+0x708], R20 ;  /* 0x0007081401007387 */ /* 0x0003e80000100a00 */
[----:B------:R-:W-:Y:S04]  /*11190*/  LDGSTS.E [R15+0x4800c], desc[UR48][R28.64], !P5 ;  /* 0x4800c0001c0f7fae */ /* 0x000fe8000e921870 */
[----:B------:R-:W-:Y:S04]  /*111a0*/  LDGSTS.E [R15+0x4c00c], desc[UR48][R20.64], !P5 ;  /* 0x4c00c000140f7fae */ /* 0x000fe8000e921870 */
[----:B-1----:R-:W3:Y:S04]  /*111b0*/  LDL.LU.64 R28, [R1+0x5e8] ;  /* 0x0005e800011c7983 */ /* 0x002ee80000300a00 */
[----:B------:R-:W3:Y:S01]  /*111c0*/  LDL.LU.64 R20, [R1+0x5d8] ;  /* 0x0005d80001147983 */ /* 0x000ee20000300a00 */
[----:B------:R-:W-:-:S03]  /*111d0*/  IMAD.WIDE R26, R2, 0x4, R26 ;  /* 0x00000004021a7825 */ /* 0x000fc600078e021a */
[----:B------:R-:W3:Y:S04]  /*111e0*/  LDL.LU.64 R38, [R1+0x5c8] ;  /* 0x0005c80001267983 */ /* 0x000ee80000300a00 */
[----:B------:R1:W-:Y:S04]  /*111f0*/  STL.64 [R1+0x700], R26 ;  /* 0x0007001a01007387 */ /* 0x0003e80000100a00 */
[----:B------:R-:W-:Y:S01]  /*11200*/  LDGSTS.E [R15+0x50000], desc[UR48][R26.64], !P4 ;  /* 0x500000001a0f7fae */ /* 0x000fe2000e121870 */
[----:B--2---:R-:W-:-:S04]  /*11210*/  IMAD.WIDE R46, R2, 0x4, R46 ;  /* 0x00000004022e7825 */ /* 0x004fc800078e022e */
[C---:B------:R-:W-:Y:S01]  /*11220*/  IMAD.WIDE R34, R2.reuse, 0x4, R48 ;  /* 0x0000000402227825 */ /* 0x040fe200078e0230 */
[----:B------:R2:W-:Y:S04]  /*11230*/  STL.64 [R1+0x6f8], R46 ;  /* 0x0006f82e01007387 */ /* 0x0005e80000100a00 */
[----:B------:R2:W-:Y:S04]  /*11240*/  STL.64 [R1+0x6f0], R34 ;  /* 0x0006f02201007387 */ /* 0x0005e80000100a00 */
[----:B------:R-:W-:Y:S01]  /*11250*/  LDGSTS.E [R15+0x54000], desc[UR48][R46.64], !P4 ;  /* 0x540000002e0f7fae */ /* 0x000fe2000e121870 */
[----:B----4-:R-:W-:-:S03]  /*11260*/  IMAD.WIDE R32, R2, 0x4, R248 ;  /* 0x0000000402207825 */ /* 0x010fc600078e02f8 */
[----:B-1----:R-:W4:Y:S01]  /*11270*/  LDL.LU.64 R26, [R1+0x5b8] ;  /* 0x0005b800011a7983 */ /* 0x002f220000300a00 */
[----:B------:R-:W-:Y:S01]  /*11280*/  ISETP.GE.U32.AND P6, PT, R233, 0x7fffff30, PT ;  /* 0x7fffff30e900780c */ /* 0x000fe20003fc6070 */
[----:B------:R-:W1:Y:S02]  /*11290*/  LDC R248, c[0x0][0x230] ;  /* 0x00008c00fff87b82 */ /* 0x000e640000000800 */
[----:B------:R2:W-:Y:S04]  /*112a0*/  LDGSTS.E [R15+0x58000], desc[UR48][R34.64], !P4 ;  /* 0x58000000220f7fae */ /* 0x0005e8000e121870 */
[----:B------:R3:W-:Y:S04]  /*112b0*/  STL.64 [R1+0x6e8], R32 ;  /* 0x0006e82001007387 */ /* 0x0007e80000100a00 */
[----:B------:R3:W-:Y:S04]  /*112c0*/  LDGSTS.E [R15+0x5c000], desc[UR48][R32.64], !P4 ;  /* 0x5c000000200f7fae */ /* 0x0007e8000e121870 */
[----:B--2---:R-:W2:Y:S01]  /*112d0*/  LDL.LU.64 R46, [R1+0x5a0] ;  /* 0x0005a000012e7983 */ /* 0x004ea20000300a00 */
[----:B------:R-:W-:-:S03]  /*112e0*/  IMAD.WIDE R48, R2, 0x4, R24 ;  /* 0x0000000402307825 */ /* 0x000fc600078e0218 */
[----:B------:R-:W2:Y:S01]  /*112f0*/  LDL.LU.64 R24, [R1+0x590] ;  /* 0x0005900001187983 */ /* 0x000ea20000300a00 */
[----:B------:R-:W-:-:S03]  /*11300*/  IMAD.WIDE R34, R2, 0x4, R30 ;  /* 0x0000000402227825 */ /* 0x000fc600078e021e */
[----:B------:R-:W-:Y:S01]  /*11310*/  STL.64 [R1+0x6e0], R48 ;  /* 0x0006e03001007387 */ /* 0x000fe20000100a00 */
[----:B------:R-:W-:Y:S02]  /*11320*/  VIADD R233, R36, 0xffffff6e ;  /* 0xffffff6e24e97836 */ /* 0x000fe40000000000 */
[----:B------:R-:W1:Y:S01]  /*11330*/  LDC R36, c[0x0][0x230] ;  /* 0x00008c00ff247b82 */ /* 0x000e620000000800 */
[----:B------:R-:W-:Y:S01]  /*11340*/  LDGSTS.E [R15+0x50004], desc[UR48][R48.64], !P0 ;  /* 0x50004000300f7fae */ /* 0x000fe2000c121870 */
[----:B---3--:R-:W-:-:S04]  /*11350*/  IMAD.WIDE R32, R2, 0x4, R22 ;  /* 0x0000000402207825 */ /* 0x008fc800078e0216 */
[----:B------:R-:W-:Y:S01]  /*11360*/  IMAD.WIDE R30, R2, 0x4, R250 ;  /* 0x00000004021e7825 */ /* 0x000fe200078e02fa */
[----:B------:R-:W3:Y:S04]  /*11370*/  LDL.LU.64 R22, [R1+0x570] ;  /* 0x0005700001167983 */ /* 0x000ee80000300a00 */
[----:B------:R-:W-:Y:S04]  /*11380*/  STL.64 [R1+0x6d8], R34 ;  /* 0x0006d82201007387 */ /* 0x000fe80000100a00 */
[----:B------:R1:W-:Y:S04]  /*11390*/  STL.64 [R1+0x6d0], R32 ;  /* 0x0006d02001007387 */ /* 0x0003e80000100a00 */
[----:B------:R-:W3:Y:S01]  /*113a0*/  LDL.LU.64 R250, [R1+0x558] ;  /* 0x0005580001fa7983 */ /* 0x000ee20000300a00 */
[----:B------:R-:W-:-:S02]  /*113b0*/  ISETP.GE.U32.AND P5, PT, R233, 0x7fffff2f, PT ;  /* 0x7fffff2fe900780c */ /* 0x000fc40003fa6070 */
[----:B------:R-:W-:Y:S01]  /*113c0*/  IADD3 R233, R252, -0x93, RZ ;  /* 0xffffff6dfce97810 */ /* 0x000fe20007ffe0ff */
[----:B------:R1:W-:Y:S01]  /*113d0*/  LDGSTS.E [R15+0x54004], desc[UR48][R34.64], !P0 ;  /* 0x54004000220f7fae */ /* 0x0003e2000c121870 */
[----:B------:R-:W3:Y:S03]  /*113e0*/  LDC R252, c[0x0][0x230] ;  /* 0x00008c00fffc7b82 */ /* 0x000ee60000000800 */
[----:B------:R-:W-:Y:S01]  /*113f0*/  LDGSTS.E [R15+0x58004], desc[UR48][R32.64], !P0 ;  /* 0x58004000200f7fae */ /* 0x000fe2000c121870 */
[----:B------:R-:W-:-:S03]  /*11400*/  ISETP.GE.U32.AND P4, PT, R233, 0x7fffff2e, PT ;  /* 0x7fffff2ee900780c */ /* 0x000fc60003f86070 */
[----:B------:R1:W-:Y:S04]  /*11410*/  STL.64 [R1+0x6c8], R30 ;  /* 0x0006c81e01007387 */ /* 0x0003e80000100a00 */
[----:B------:R1:W-:Y:S01]  /*11420*/  LDGSTS.E [R15+0x5c004], desc[UR48][R30.64], !P0 ;  /* 0x5c0040001e0f7fae */ /* 0x0003e2000c121870 */
[----:B------:R-:W-:-:S03]  /*11430*/  VIADD R233, R37, 0xffffff6c ;  /* 0xffffff6c25e97836 */ /* 0x000fc60000000000 */
[----:B-1----:R-:W3:Y:S02]  /*11440*/  LDL.LU.64 R32, [R1+0x540] ;  /* 0x0005400001207983 */ /* 0x002ee40000300a00 */
[----:B------:R-:W-:Y:S02]  /*11450*/  ISETP.GE.U32.AND P0, PT, R233, 0x7fffff2d, PT ;  /* 0x7fffff2de900780c */ /* 0x000fe40003f06070 */
[----:B------:R-:W-:Y:S01]  /*11460*/  IADD3 R233, R36, -0xb1, RZ ;  /* 0xffffff4f24e97810 */ /* 0x000fe20007ffe0ff */
[----:B------:R-:W-:-:S04]  /*11470*/  IMAD.WIDE R34, R2, 0x4, R28 ;  /* 0x0000000402227825 */ /* 0x000fc800078e021c */
[C---:B------:R-:W-:Y:S01]  /*11480*/  IMAD.WIDE R30, R2.reuse, 0x4, R20 ;  /* 0x00000004021e7825 */ /* 0x040fe200078e0214 */
[----:B------:R-:W-:Y:S03]  /*11490*/  STL.64 [R1+0x6c0], R34 ;  /* 0x0006c02201007387 */ /* 0x000fe60000100a00 */
[C---:B------:R-:W-:Y:S01]  /*114a0*/  IMAD.WIDE R28, R2.reuse, 0x4, R38 ;  /* 0x00000004021c7825 */ /* 0x040fe200078e0226 */
[----:B------:R-:W3:Y:S04]  /*114b0*/  LDL.LU.64 R48, [R1+0x528] ;  /* 0x0005280001307983 */ /* 0x000ee80000300a00 */
[----:B------:R1:W-:Y:S04]  /*114c0*/  STL.64 [R1+0x6b8], R30 ;  /* 0x0006b81e01007387 */ /* 0x0003e80000100a00 */
[----:B------:R-:W3:Y:S04]  /*114d0*/  LDL.LU.64 R20, [R1+0x510] ;  /* 0x0005100001147983 */ /* 0x000ee80000300a00 */
[----:B------:R1:W-:Y:S04]  /*114e0*/  STL.64 [R1+0x6b0], R28 ;  /* 0x0006b01c01007387 */ /* 0x0003e80000100a00 */
[----:B------:R-:W3:Y:S04]  /*114f0*/  LDL.LU.64 R38, [R1+0x4e8] ;  /* 0x0004e80001267983 */ /* 0x000ee80000300a00 */
[----:B------:R3:W-:Y:S04]  /*11500*/  LDGSTS.E [R15+0x50008], desc[UR48][R34.64], !P1 ;  /* 0x50008000220f7fae */ /* 0x0007e8000c921870 */
[----:B------:R-:W-:Y:S04]  /*11510*/  LDGSTS.E [R15+0x54008], desc[UR48][R30.64], !P1 ;  /* 0x540080001e0f7fae */ /* 0x000fe8000c921870 */
[----:B------:R-:W-:Y:S01]  /*11520*/  LDGSTS.E [R15+0x58008], desc[UR48][R28.64], !P1 ;  /* 0x580080001c0f7fae */ /* 0x000fe2000c921870 */
[----:B----4-:R-:W-:-:S05]  /*11530*/  IMAD.WIDE R26, R2, 0x4, R26 ;  /* 0x00000004021a7825 */ /* 0x010fca00078e021a */
[----:B------:R4:W-:Y:S04]  /*11540*/  STL.64 [R1+0x6a8], R26 ;  /* 0x0006a81a01007387 */ /* 0x0009e80000100a00 */
[----:B-1----:R-:W3:Y:S04]  /*11550*/  LDL.LU.64 R30, [R1+0x4b0] ;  /* 0x0004b000011e7983 */ /* 0x002ee80000300a00 */
[----:B------:R-:W3:Y:S01]  /*11560*/  LDL.LU.64 R28, [R1+0x40] ;  /* 0x00004000011c7983 */ /* 0x000ee20000300a00 */
[----:B--2---:R-:W-:-:S03]  /*11570*/  IMAD.WIDE R36, R2, 0x4, R46 ;  /* 0x0000000402247825 */ /* 0x004fc600078e022e */
[----:B------:R-:W-:Y:S04]  /*11580*/  LDGSTS.E [R15+0x5c008], desc[UR48][R26.64], !P1 ;  /* 0x5c0080001a0f7fae */ /* 0x000fe8000c921870 */
[----:B------:R-:W-:Y:S01]  /*11590*/  STL.64 [R1+0x6a0], R36 ;  /* 0x0006a02401007387 */ /* 0x000fe20000100a00 */
[----:B------:R-:W-:-:S03]  /*115a0*/  ISETP.GE.U32.AND P1, PT, R233, 0x7fffff10, PT ;  /* 0x7fffff10e900780c */ /* 0x000fc60003f26070 */
[----:B------:R1:W-:Y:S04]  /*115b0*/  LDGSTS.E [R15+0x5000c], desc[UR48][R36.64], !P2 ;  /* 0x5000c000240f7fae */ /* 0x0003e8000d121870 */
[----:B----4-:R-:W2:Y:S01]  /*115c0*/  LDL.LU.64 R26, [R1+0x38] ;  /* 0x00003800011a7983 */ /* 0x010ea20000300a00 */
[----:B------:R-:W-:-:S03]  /*115d0*/  IMAD.WIDE R24, R2, 0x4, R24 ;  /* 0x0000000402187825 */ /* 0x000fc600078e0218 */
[----:B------:R-:W4:Y:S04]  /*115e0*/  LDL.LU.64 R46, [R1+0x30] ;  /* 0x00003000012e7983 */ /* 0x000f280000300a00 */
[----:B------:R1:W-:Y:S01]  /*115f0*/  STL.64 [R1+0x698], R24 ;  /* 0x0006981801007387 */ /* 0x0003e20000100a00 */
[----:B------:R-:W-:-:S03]  /*11600*/  VIADD R233, R248, 0xffffff4e ;  /* 0xffffff4ef8e97836 */ /* 0x000fc60000000000 */
[----:B------:R-:W-:Y:S01]  /*11610*/  LDGSTS.E [R15+0x5400c], desc[UR48][R24.64], !P2 ;  /* 0x5400c000180f7fae */ /* 0x000fe2000d121870 */
[----:B---3--:R-:W-:-:S05]  /*11620*/  IMAD.WIDE R22, R2, 0x4, R22 ;  /* 0x0000000402167825 */ /* 0x008fca00078e0216 */
[----:B------:R3:W-:Y:S04]  /*11630*/  STL.64 [R1+0x690], R22 ;  /* 0x0006901601007387 */ /* 0x0007e80000100a00 */
[----:B------:R-:W-:Y:S01]  /*11640*/  LDGSTS.E [R15+0x5800c], desc[UR48][R22.64], !P2 ;  /* 0x5800c000160f7fae */ /* 0x000fe2000d121870 */
[----:B------:R-:W-:-:S05]  /*11650*/  IMAD.WIDE R34, R2, 0x4, R250 ;  /* 0x0000000402227825 */ /* 0x000fca00078e02fa */
[----:B------:R3:W-:Y:S04]  /*11660*/  STL.64 [R1+0x688], R34 ;  /* 0x0006882201007387 */ /* 0x0007e80000100a00 */
[----:B-1----:R-:W4:Y:S04]  /*11670*/  LDL.LU.64 R24, [R1+0x28] ;  /* 0x0000280001187983 */ /* 0x002f280000300a00 */
[----:B---3--:R-:W3:Y:S04]  /*11680*/  LDL.LU.64 R22, [R1+0x20] ;  /* 0x0000200001167983 */ /* 0x008ee80000300a00 */
[----:B------:R-:W3:Y:S04]  /*11690*/  LDL.LU.64 R248, [R1+0x18] ;  /* 0x0000180001f87983 */ /* 0x000ee80000300a00 */
[----:B------:R-:W3:Y:S01]  /*116a0*/  LDL.LU.64 R250, [R1+0x10] ;  /* 0x0000100001fa7983 */ /* 0x000ee20000300a00 */
[----:B------:R-:W-:-:S03]  /*116b0*/  IMAD.WIDE R36, R2, 0x4, R32 ;  /* 0x0000000402247825 */ /* 0x000fc600078e0220 */
[----:B------:R1:W-:Y:S04]  /*116c0*/  LDGSTS.E [R15+0x5c00c], desc[UR48][R34.64], !P2 ;  /* 0x5c00c000220f7fae */ /* 0x0003e8000d121870 */
[----:B------:R1:W-:Y:S04]  /*116d0*/  STL.64 [R1+0x680], R36 ;  /* 0x0006802401007387 */ /* 0x0003e80000100a00 */
[----:B------:R-:W-:Y:S01]  /*116e0*/  LDGSTS.E [R17+0x40000], desc[UR48][R36.64], !P6 ;  /* 0x4000000024117fae */ /* 0x000fe2000f121870 */
[----:B-1----:R-:W-:-:S05]  /*116f0*/  IMAD.WIDE R34, R2, 0x4, R48 ;  /* 0x0000000402227825 */ /* 0x002fca00078e0230 */
[----:B------:R-:W-:Y:S01]  /*11700*/  LDGSTS.E [R17+0x44000], desc[UR48][R34.64], !P6 ;  /* 0x4400000022117fae */ /* 0x000fe2000f121870 */
[----:B------:R-:W-:-:S03]  /*11710*/  IMAD.WIDE R32, R2, 0x4, R20 ;  /* 0x0000000402207825 */ /* 0x000fc600078e0214 */
[----:B------:R-:W3:Y:S04]  /*11720*/  LDL.LU.64 R20, [R1+0x8] ;  /* 0x0000080001147983 */ /* 0x000ee80000300a00 */
[----:B------:R1:W-:Y:S01]  /*11730*/  STL.64 [R1+0x678], R34 ;  /* 0x0006782201007387 */ /* 0x0003e20000100a00 */
[----:B------:R-:W-:-:S03]  /*11740*/  IMAD.WIDE R48, R2, 0x4, R38 ;  /* 0x0000000402307825 */ /* 0x000fc600078e0226 */
[----:B------:R-:W3:Y:S04]  /*11750*/  LDL.LU.64 R38, [R1] ;  /* 0x0000000001267983 */ /* 0x000ee80000300a00 */
[----:B------:R1:W-:Y:S04]  /*11760*/  STL.64 [R1+0x670], R32 ;  /* 0x0006702001007387 */ /* 0x0003e80000100a00 */
[----:B------:R1:W-:Y:S04]  /*11770*/  STL.64 [R1+0x668], R48 ;  /* 0x0006683001007387 */ /* 0x0003e80000100a00 */
[----:B------:R-:W3:Y:S04]  /*11780*/  LDL.LU.64 R36, [R1+0xff0] ;  /* 0x000ff00001247983 */ /* 0x000ee80000300a00 */
[----:B-1----:R-:W3:Y:S04]  /*11790*/  LDL.LU.64 R34, [R1+0xfe8] ;  /* 0x000fe80001227983 */ /* 0x002ee80000300a00 */
[----:B------:R-:W-:Y:S04]  /*117a0*/  LDGSTS.E [R17+0x48000], desc[UR48][R32.64], !P6 ;  /* 0x4800000020117fae */ /* 0x000fe8000f121870 */
[----:B------:R-:W-:Y:S04]  /*117b0*/  LDGSTS.E [R17+0x4c000], desc[UR48][R48.64], !P6 ;  /* 0x4c00000030117fae */ /* 0x000fe8000f121870 */
[----:B------:R-:W3:Y:S04]  /*117c0*/  LDL.LU.64 R32, [R1+0xfe0] ;  /* 0x000fe00001207983 */ /* 0x000ee80000300a00 */
[----:B------:R-:W3:Y:S01]  /*117d0*/  LDL.LU.64 R48, [R1+0xfd8] ;  /* 0x000fd80001307983 */ /* 0x000ee20000300a00 */
[----:B------:R-:W-:-:S04]  /*117e0*/  IMAD.WIDE R30, R2, 0x4, R30 ;  /* 0x00000004021e7825 */ /* 0x000fc800078e021e */
[C---:B------:R-:W-:Y:S01]  /*117f0*/  IMAD.WIDE R28, R2.reuse, 0x4, R28 ;  /* 0x00000004021c7825 */ /* 0x040fe200078e021c */
[----:B------:R1:W-:Y:S04]  /*11800*/  STL.64 [R1+0x660], R30 ;  /* 0x0006601e01007387 */ /* 0x0003e80000100a00 */
[----:B------:R1:W-:Y:S04]  /*11810*/  STL.64 [R1+0x658], R28 ;  /* 0x0006581c01007387 */ /* 0x0003e80000100a00 */
[----:B------:R-:W-:Y:S04]  /*11820*/  LDGSTS.E [R17+0x40004], desc[UR48][R30.64], !P5 ;  /* 0x400040001e117fae */ /* 0x000fe8000e921870 */
[----:B------:R-:W-:Y:S01]  /*11830*/  LDGSTS.E [R17+0x44004], desc[UR48][R28.64], !P5 ;  /* 0x440040001c117fae */ /* 0x000fe2000e921870 */
[----:B--2---:R-:W-:-:S04]  /*11840*/  IMAD.WIDE R26, R2, 0x4, R26 ;  /* 0x00000004021a7825 */ /* 0x004fc800078e021a */
[C---:B----4-:R-:W-:Y:S01]  /*11850*/  IMAD.WIDE R46, R2.reuse, 0x4, R46 ;  /* 0x00000004022e7825 */ /* 0x050fe200078e022e */
[----:B-1----:R-:W2:Y:S04]  /*11860*/  LDL.LU.64 R30, [R1+0xfd0] ;  /* 0x000fd000011e7983 */ /* 0x002ea80000300a00 */
[----:B------:R1:W-:Y:S04]  /*11870*/  STL.64 [R1+0x650], R26 ;  /* 0x0006501a01007387 */ /* 0x0003e80000100a00 */
[----:B------:R-:W4:Y:S04]  /*11880*/  LDL.LU.64 R28, [R1+0xfc8] ;  /* 0x000fc800011c7983 */ /* 0x000f280000300a00 */
[----:B------:R1:W-:Y:S04]  /*11890*/  STL.64 [R1+0x648], R46 ;  /* 0x0006482e01007387 */ /* 0x0003e80000100a00 */
[----:B------:R-:W-:Y:S04]  /*118a0*/  LDGSTS.E [R17+0x48004], desc[UR48][R26.64], !P5 ;  /* 0x480040001a117fae */ /* 0x000fe8000e921870 */
[----:B------:R-:W-:Y:S04]  /*118b0*/  LDGSTS.E [R17+0x4c004], desc[UR48][R46.64], !P5 ;  /* 0x4c0040002e117fae */ /* 0x000fe8000e921870 */
[----:B-1----:R-:W2:Y:S04]  /*118c0*/  LDL.LU.64 R26, [R1+0xfc0] ;  /* 0x000fc000011a7983 */ /* 0x002ea80000300a00 */
[----:B------:R-:W4:Y:S01]  /*118d0*/  LDL.LU.64 R46, [R1+0xfb8] ;  /* 0x000fb800012e7983 */ /* 0x000f220000300a00 */
[----:B------:R-:W-:-:S04]  /*118e0*/  IMAD.WIDE R24, R2, 0x4, R24 ;  /* 0x0000000402187825 */ /* 0x000fc800078e0218 */
[C---:B---3--:R-:W-:Y:S01]  /*118f0*/  IMAD.WIDE R22, R2.reuse, 0x4, R22 ;  /* 0x0000000402167825 */ /* 0x048fe200078e0216 */
[----:B------:R1:W-:Y:S03]  /*11900*/  STL.64 [R1+0x640], R24 ;  /* 0x0006401801007387 */ /* 0x0003e60000100a00 */
[C---:B------:R-:W-:Y:S01]  /*11910*/  IMAD.WIDE R248, R2.reuse, 0x4, R248 ;  /* 0x0000000402f87825 */ /* 0x040fe200078e02f8 */
[----:B------:R3:W-:Y:S03]  /*11920*/  STL.64 [R1+0x638], R22 ;  /* 0x0006381601007387 */ /* 0x0007e60000100a00 */
[C---:B------:R-:W-:Y:S01]  /*11930*/  IMAD.WIDE R250, R2.reuse, 0x4, R250 ;  /* 0x0000000402fa7825 */ /* 0x040fe200078e02fa */
[----:B------:R-:W-:Y:S04]  /*11940*/  LDGSTS.E [R17+0x40008], desc[UR48][R24.64], !P4 ;  /* 0x4000800018117fae */ /* 0x000fe8000e121870 */
[----:B------:R-:W-:Y:S04]  /*11950*/  LDGSTS.E [R17+0x44008], desc[UR48][R22.64], !P4 ;  /* 0x4400800016117fae */ /* 0x000fe8000e121870 */
[----:B------:R-:W-:Y:S04]  /*11960*/  LDGSTS.E [R17+0x48008], desc[UR48][R248.64], !P4 ;  /* 0x48008000f8117fae */ /* 0x000fe8000e121870 */
[----:B-1----:R-:W2:Y:S04]  /*11970*/  LDL.LU.64 R24, [R1+0xfb0] ;  /* 0x000fb00001187983 */ /* 0x002ea80000300a00 */
[----:B------:R1:W-:Y:S04]  /*11980*/  STL.64 [R1+0x630], R248 ;  /* 0x000630f801007387 */ /* 0x0003e80000100a00 */
[----:B---3--:R-:W3:Y:S04]  /*11990*/  LDL.LU.64 R22, [R1+0xfa8] ;  /* 0x000fa80001167983 */ /* 0x008ee80000300a00 */
[----:B------:R1:W-:Y:S04]  /*119a0*/  STL.64 [R1+0x628], R250 ;  /* 0x000628fa01007387 */ /* 0x0003e80000100a00 */
[----:B-1----:R-:W4:Y:S04]  /*119b0*/  LDL.LU.64 R248, [R1+0xfa0] ;  /* 0x000fa00001f87983 */ /* 0x002f280000300a00 */
[----:B------:R1:W-:Y:S04]  /*119c0*/  LDGSTS.E [R17+0x4c008], desc[UR48][R250.64], !P4 ;  /* 0x4c008000fa117fae */ /* 0x0003e8000e121870 */
[----:B------:R-:W1:Y:S01]  /*119d0*/  LDL.LU.64 R250, [R1+0xf98] ;  /* 0x000f980001fa7983 */ /* 0x000e620000300a00 */
[----:B------:R-:W-:-:S04]  /*119e0*/  IMAD.WIDE R20, R2, 0x4, R20 ;  /* 0x0000000402147825 */ /* 0x000fc800078e0214 */
[----:B------:R-:W-:Y:S01]  /*119f0*/  IMAD.WIDE R38, R2, 0x4, R38 ;  /* 0x0000000402267825 */ /* 0x000fe200078e0226 */
[----:B------:R2:W-:Y:S04]  /*11a00*/  STL.64 [R1+0x620], R20 ;  /* 0x0006201401007387 */ /* 0x0005e80000100a00 */
[----:B------:R1:W-:Y:S04]  /*11a10*/  STL.64 [R1+0x618], R38 ;  /* 0x0006182601007387 */ /* 0x0003e80000100a00 */
[----:B------:R-:W-:Y:S04]  /*11a20*/  LDGSTS.E [R17+0x4000c], desc[UR48][R20.64], !P0 ;  /* 0x4000c00014117fae */ /* 0x000fe8000c121870 */
[----:B------:R-:W-:Y:S04]  /*11a30*/  LDGSTS.E [R17+0x4400c], desc[UR48][R38.64], !P0 ;  /* 0x4400c00026117fae */ /* 0x000fe8000c121870 */
[----:B--2---:R-:W2:Y:S01]  /*11a40*/  LDL.LU.64 R20, [R1+0xf90] ;  /* 0x000f900001147983 */ /* 0x004ea20000300a00 */
[----:B------:R-:W-:-:S02]  /*11a50*/  ISETP.GE.U32.AND P2, PT, R233, 0x7fffff0f, PT ;  /* 0x7fffff0fe900780c */ /* 0x000fc40003f46070 */
[----:B------:R-:W-:Y:S02]  /*11a60*/  IADD3 R233, R252, -0xb3, RZ ;  /* 0xffffff4dfce97810 */ /* 0x000fe40007ffe0ff */
[----:B------:R-:W1:Y:S02]  /*11a70*/  LDC R252, c[0x0][0x230] ;  /* 0x00008c00fffc7b82 */ /* 0x000e640000000800 */
[----:B-1----:R-:W-:-:S05]  /*11a80*/  IMAD.WIDE R250, R2, 0x4, R250 ;  /* 0x0000000402fa7825 */ /* 0x002fca00078e02fa */
[----:B------:R1:W-:Y:S04]  /*11a90*/  STL.64 [R1+0x610], R250 ;  /* 0x000610fa01007387 */ /* 0x0003e80000100a00 */
[----:B------:R-:W2:Y:S01]  /*11aa0*/  LDL.LU.64 R38, [R1+0xf88] ;  /* 0x000f880001267983 */ /* 0x000ea20000300a00 */
[----:B------:R-:W-:Y:S01]  /*11ab0*/  ISETP.GE.U32.AND P6, PT, R233, 0x7fffff0e, PT ;  /* 0x7fffff0ee900780c */ /* 0x000fe20003fc6070 */
[----:B------:R-:W-:Y:S02]  /*11ac0*/  VIADD R233, R252, 0xffffff4c ;  /* 0xffffff4cfce97836 */ /* 0x000fe40000000000 */
[----:B------:R-:W2:Y:S01]  /*11ad0*/  LDC R252, c[0x0][0x230] ;  /* 0x00008c00fffc7b82 */ /* 0x000ea20000000800 */
[----:B----4-:R-:W-:Y:S01]  /*11ae0*/  IMAD.WIDE R248, R2, 0x4, R248 ;  /* 0x0000000402f87825 */ /* 0x010fe200078e02f8 */
[----:B------:R1:W-:Y:S01]  /*11af0*/  LDGSTS.E [R17+0x4800c], desc[UR48][R250.64], !P0 ;  /* 0x4800c000fa117fae */ /* 0x0003e2000c121870 */
[----:B------:R-:W-:-:S03]  /*11b00*/  ISETP.GE.U32.AND P5, PT, R233, 0x7fffff0d, PT ;  /* 0x7fffff0de900780c */ /* 0x000fc60003fa6070 */
[----:B------:R2:W-:Y:S02]  /*11b10*/  STL.64 [R1+0x608], R248 ;  /* 0x000608f801007387 */ /* 0x0005e40000100a00 */
[----:B------:R-:W4:Y:S02]  /*11b20*/  LDC R233, c[0x0][0x230] ;  /* 0x00008c00ffe97b82 */ /* 0x000f240000000800 */
[----:B------:R2:W-:Y:S01]  /*11b30*/  LDGSTS.E [R17+0x4c00c], desc[UR48][R248.64], !P0 ;  /* 0x4c00c000f8117fae */ /* 0x0005e2000c121870 */
[----:B---3--:R-:W-:-:S05]  /*11b40*/  IMAD.WIDE R22, R2, 0x4, R22 ;  /* 0x0000000402167825 */ /* 0x008fca00078e0216 */
[----:B-1----:R-:W1:Y:S01]  /*11b50*/  LDC R251, c[0x0][0x230] ;  /* 0x00008c00fffb7b82 */ /* 0x002e620000000800 */
[----:B----4-:R-:W-:-:S04]  /*11b60*/  IADD3 R233, R233, -0x95, RZ ;  /* 0xffffff6be9e97810 */ /* 0x010fc80007ffe0ff */
[----:B------:R-:W-:-:S03]  /*11b70*/  ISETP.GE.U32.AND P4, PT, R233, 0x7fffff2c, PT ;  /* 0x7fffff2ce900780c */ /* 0x000fc60003f86070 */
[----:B------:R-:W3:Y:S01]  /*11b80*/  LDC R233, c[0x0][0x230] ;  /* 0x00008c00ffe97b82 */ /* 0x000ee20000000800 */
[----:B--2---:R-:W-:-:S04]  /*11b90*/  IMAD.WIDE R248, R2, 0x4, R20 ;  /* 0x0000000402f87825 */ /* 0x004fc800078e0214 */
[----:B------:R-:W-:-:S03]  /*11ba0*/  IMAD.WIDE R24, R2, 0x4, R24 ;  /* 0x0000000402187825 */ /* 0x000fc600078e0218 */
[----:B------:R-:W2:Y:S01]  /*11bb0*/  LDC R21, c[0x0][0x230] ;  /* 0x00008c00ff157b82 */ /* 0x000ea20000000800 */
[----:B------:R-:W-:-:S04]  /*11bc0*/  IMAD.WIDE R26, R2, 0x4, R26 ;  /* 0x00000004021a7825 */ /* 0x000fc800078e021a */
[----:B------:R-:W-:-:S04]  /*11bd0*/  IMAD.WIDE R28, R2, 0x4, R28 ;  /* 0x00000004021c7825 */ /* 0x000fc800078e021c */
[----:B---3--:R-:W-:-:S05]  /*11be0*/  VIADD R233, R233, 0xffffff6a ;  /* 0xffffff6ae9e97836 */ /* 0x008fca0000000000 */
[----:B------:R-:W-:Y:S02]  /*11bf0*/  ISETP.GE.U32.AND P0, PT, R233, 0x7fffff2b, PT ;  /* 0x7fffff2be900780c */ /* 0x000fe40003f06070 */
[----:B------:R-:W3:Y:S01]  /*11c00*/  LDC R233, c[0x0][0x230] ;  /* 0x00008c00ffe97b82 */ /* 0x000ee20000000800 */
[----:B------:R-:W-:Y:S01]  /*11c10*/  IADD3 R20, R252, -0x97, RZ ;  /* 0xffffff69fc147810 */ /* 0x000fe20007ffe0ff */
[----:B------:R-:W-:-:S05]  /*11c20*/  IMAD.WIDE R38, R2, 0x4, R38 ;  /* 0x0000000402267825 */ /* 0x000fca00078e0226 */
[----:B------:R4:W-:Y:S04]  /*11c30*/  STL.64 [R1+0x600], R38 ;  /* 0x0006002601007387 */ /* 0x0009e80000100a00 */
[----:B------:R4:W-:Y:S04]  /*11c40*/  LDGSTS.E [R17+0x50000], desc[UR48][R38.64], !P1 ;  /* 0x5000000026117fae */ /* 0x0009e8000c921870 */
[----:B------:R-:W-:Y:S04]  /*11c50*/  STL.64 [R1+0x5f8], R248 ;  /* 0x0005f8f801007387 */ /* 0x000fe80000100a00 */
[----:B------:R-:W-:Y:S01]  /*11c60*/  LDGSTS.E [R17+0x54000], desc[UR48][R248.64], !P1 ;  /* 0x54000000f8117fae */ /* 0x000fe2000c921870 */
[----:B----4-:R-:W-:-:S03]  /*11c70*/  IMAD.WIDE R38, R2, 0x4, R46 ;  /* 0x0000000402267825 */ /* 0x010fc600078e022e */
[----:B------:R4:W-:Y:S04]  /*11c80*/  STL.64 [R1+0x5f0], R22 ;  /* 0x0005f01601007387 */ /* 0x0009e80000100a00 */
[----:B------:R4:W-:Y:S04]  /*11c90*/  LDGSTS.E [R17+0x58000], desc[UR48][R22.64], !P1 ;  /* 0x5800000016117fae */ /* 0x0009e8000c921870 */
[----:B------:R1:W-:Y:S04]  /*11ca0*/  STL.64 [R1+0x5e8], R24 ;  /* 0x0005e81801007387 */ /* 0x0003e80000100a00 */
[----:B------:R1:W-:Y:S01]  /*11cb0*/  LDGSTS.E [R17+0x5c000], desc[UR48][R24.64], !P1 ;  /* 0x5c00000018117fae */ /* 0x0003e2000c921870 */
[----:B----4-:R-:W4:Y:S03]  /*11cc0*/  LDC R22, c[0x0][0x230] ;  /* 0x00008c00ff167b82 */ /* 0x010f260000000800 */
[----:B------:R-:W-:Y:S04]  /*11cd0*/  STL.64 [R1+0x5e0], R38 ;  /* 0x0005e02601007387 */ /* 0x000fe80000100a00 */
[----:B------:R-:W-:Y:S01]  /*11ce0*/  LDGSTS.E [R17+0x50004], desc[UR48][R38.64], !P2 ;  /* 0x5000400026117fae */ /* 0x000fe2000d121870 */
[----:B-1----:R-:W-:-:S03]  /*11cf0*/  IMAD.WIDE R24, R2, 0x4, R30 ;  /* 0x0000000402187825 */ /* 0x002fc600078e021e */
[----:B------:R1:W-:Y:S01]  /*11d00*/  STL.64 [R1+0x5d8], R26 ;  /* 0x0005d81a01007387 */ /* 0x0003e20000100a00 */
[----:B------:R-:W2:Y:S01]  /*11d10*/  LDC R23, c[0x0][0x230] ;  /* 0x00008c00ff177b82 */ /* 0x000ea20000000800 */
[C---:B------:R-:W-:Y:S02]  /*11d20*/  IMAD.WIDE R30, R2.reuse, 0x4, R48 ;  /* 0x00000004021e7825 */ /* 0x040fe400078e0230 */
[----:B------:R1:W-:Y:S04]  /*11d30*/  LDGSTS.E [R17+0x54004], desc[UR48][R26.64], !P2 ;  /* 0x540040001a117fae */ /* 0x0003e8000d121870 */
[----:B------:R3:W-:Y:S04]  /*11d40*/  STL.64 [R1+0x5d0], R28 ;  /* 0x0005d01c01007387 */ /* 0x0007e80000100a00 */
[----:B------:R3:W-:Y:S04]  /*11d50*/  LDGSTS.E [R17+0x58004], desc[UR48][R28.64], !P2 ;  /* 0x580040001c117fae */ /* 0x0007e8000d121870 */
[----:B------:R3:W-:Y:S01]  /*11d60*/  STL.64 [R1+0x5c8], R24 ;  /* 0x0005c81801007387 */ /* 0x0007e20000100a00 */
[----:B-1----:R-:W-:-:S03]  /*11d70*/  IMAD.WIDE R26, R2, 0x4, R34 ;  /* 0x00000004021a7825 */ /* 0x002fc600078e0222 */
        /* <DEDUP_REMOVED lines=9> */
[----:B------:R-:W-:-:S03]  /*11e10*/  ISETP.GE.U32.AND P1, PT, R20, 0x7fffff2a, PT ;  /* 0x7fffff2a1400780c */ /* 0x000fc60003f26070 */
[----:B------:R3:W-:Y:S01]  /*11e20*/  LDGSTS.E [R17+0x58008], desc[UR48][R26.64], !P6 ;  /* 0x580080001a117fae */ /* 0x0007e2000f121870 */
[----:B-1----:R-:W-:-:S03]  /*11e30*/  IMAD.WIDE R28, R2, 0x4, R40 ;  /* 0x00000004021c7825 */ /* 0x002fc600078e0228 */
[----:B------:R1:W-:Y:S04]  /*11e40*/  STL.64 [R1+0x5a8], R24 ;  /* 0x0005a81801007387 */ /* 0x0003e80000100a00 */
[----:B------:R1:W-:Y:S01]  /*11e50*/  LDGSTS.E [R17+0x5c008], desc[UR48][R24.64], !P6 ;  /* 0x5c00800018117fae */ /* 0x0003e2000f121870 */
[----:B------:R-:W-:Y:S02]  /*11e60*/  VIADD R20, R251, 0xffffff68 ;  /* 0xffffff68fb147836 */ /* 0x000fe40000000000 */
[C---:B---3--:R-:W-:Y:S01]  /*11e70*/  IMAD.WIDE R26, R2.reuse, 0x4, R42 ;  /* 0x00000004021a7825 */ /* 0x048fe200078e022a */
[----:B------:R-:W-:Y:S04]  /*11e80*/  STL.64 [R1+0x5a0], R30 ;  /* 0x0005a01e01007387 */ /* 0x000fe80000100a00 */
[----:B------:R-:W-:Y:S01]  /*11e90*/  LDGSTS.E [R17+0x5000c], desc[UR48][R30.64], !P5 ;  /* 0x5000c0001e117fae */ /* 0x000fe2000e921870 */
[----:B-1----:R-:W-:-:S03]  /*11ea0*/  IMAD.WIDE R24, R2, 0x4, R44 ;  /* 0x0000000402187825 */ /* 0x002fc600078e022c */
[----:B------:R-:W-:Y:S04]  /*11eb0*/  STL.64 [R1+0x598], R28 ;  /* 0x0005981c01007387 */ /* 0x000fe80000100a00 */
[----:B------:R-:W-:Y:S01]  /*11ec0*/  LDGSTS.E [R17+0x5400c], desc[UR48][R28.64], !P5 ;  /* 0x5400c0001c117fae */ /* 0x000fe2000e921870 */
[----:B------:R-:W-:-:S03]  /*11ed0*/  ISETP.GE.U32.AND P2, PT, R20, 0x7fffff29, PT ;  /* 0x7fffff291400780c */ /* 0x000fc60003f46070 */
[----:B------:R-:W-:Y:S04]  /*11ee0*/  STL.64 [R1+0x590], R26 ;  /* 0x0005901a01007387 */ /* 0x000fe80000100a00 */
[----:B------:R-:W-:Y:S01]  /*11ef0*/  LDGSTS.E [R17+0x5800c], desc[UR48][R26.64], !P5 ;  /* 0x5800c0001a117fae */ /* 0x000fe2000e921870 */
[----:B------:R-:W-:-:S03]  /*11f00*/  IADD3 R20, R233, -0xb5, RZ ;  /* 0xffffff4be9147810 */ /* 0x000fc60007ffe0ff */
[----:B------:R1:W-:Y:S04]  /*11f10*/  STL.64 [R1+0x588], R24 ;  /* 0x0005881801007387 */ /* 0x0003e80000100a00 */
[----:B------:R1:W-:Y:S01]  /*11f20*/  LDGSTS.E [R17+0x5c00c], desc[UR48][R24.64], !P5 ;  /* 0x5c00c00018117fae */ /* 0x0003e2000e921870 */
[----:B------:R-:W-:Y:S01]  /*11f30*/  ISETP.GE.U32.AND P6, PT, R20, 0x7fffff0c, PT ;  /* 0x7fffff0c1400780c */ /* 0x000fe20003fc6070 */
[----:B----4-:R-:W-:Y:S02]  /*11f40*/  VIADD R20, R22, 0xffffff4a ;  /* 0xffffff4a16147836 */ /* 0x010fe40000000000 */
[C---:B------:R-:W-:Y:S01]  /*11f50*/  IMAD.WIDE R32, R2.reuse, 0x4, R246 ;  /* 0x0000000402207825 */ /* 0x040fe200078e02f6 */
[----:B------:R-:W3:Y:S08]  /*11f60*/  LDC R22, c[0x0][0x230] ;  /* 0x00008c00ff167b82 */ /* 0x000ef00000000800 */
[----:B-1----:R-:W1:Y:S01]  /*11f70*/  LDC R24, c[0x0][0x230] ;  /* 0x00008c00ff187b82 */ /* 0x002e620000000800 */
[----:B------:R-:W-:Y:S01]  /*11f80*/  IMAD.WIDE R30, R2, 0x4, R244 ;  /* 0x00000004021e7825 */ /* 0x000fe200078e02f4 */
[----:B------:R-:W-:-:S03]  /*11f90*/  ISETP.GE.U32.AND P5, PT, R20, 0x7fffff0b, PT ;  /* 0x7fffff0b1400780c */ /* 0x000fc60003fa6070 */
[C---:B------:R-:W-:Y:S01]  /*11fa0*/  IMAD.WIDE R28, R2.reuse, 0x4, R242 ;  /* 0x00000004021c7825 */ /* 0x040fe200078e02f2 */
[----:B------:R4:W-:Y:S01]  /*11fb0*/  STL.64 [R1+0x580], R32 ;  /* 0x0005802001007387 */ /* 0x0009e20000100a00 */
[----:B--2---:R-:W-:Y:S02]  /*11fc0*/  IADD3 R20, R21, -0xb7, RZ ;  /* 0xffffff4915147810 */ /* 0x004fe40007ffe0ff */
[C---:B------:R-:W-:Y:S01]  /*11fd0*/  IMAD.WIDE R26, R2.reuse, 0x4, R240 ;  /* 0x00000004021a7825 */ /* 0x040fe200078e02f0 */
[----:B------:R4:W-:Y:S01]  /*11fe0*/  LDGSTS.E [R16+0x40000], desc[UR48][R32.64], !P4 ;  /* 0x4000000020107fae */ /* 0x0009e2000e121870 */
[----:B------:R-:W2:Y:S03]  /*11ff0*/  LDC R21, c[0x0][0x230] ;  /* 0x00008c00ff157b82 */ /* 0x000ea60000000800 */
[----:B------:R4:W-:Y:S04]  /*12000*/  STL.64 [R1+0x578], R30 ;  /* 0x0005781e01007387 */ /* 0x0009e80000100a00 */
[----:B------:R4:W-:Y:S02]  /*12010*/  LDGSTS.E [R16+0x44000], desc[UR48][R30.64], !P4 ;  /* 0x440000001e107fae */ /* 0x0009e4000e121870 */
[----:B----4-:R-:W-:-:S02]  /*12020*/  IMAD.WIDE R32, R2, 0x4, R238 ;  /* 0x0000000402207825 */ /* 0x010fc400078e02ee */
[----:B------:R4:W-:Y:S04]  /*12030*/  STL.64 [R1+0x570], R28 ;  /* 0x0005701c01007387 */ /* 0x0009e80000100a00 */
[----:B------:R4:W-:Y:S01]  /*12040*/  LDGSTS.E [R16+0x48000], desc[UR48][R28.64], !P4 ;  /* 0x480000001c107fae */ /* 0x0009e2000e121870 */
[----:B------:R-:W-:-:S03]  /*12050*/  IMAD.WIDE R30, R2, 0x4, R236 ;  /* 0x00000004021e7825 */ /* 0x000fc600078e02ec */
[----:B------:R3:W-:Y:S04]  /*12060*/  STL.64 [R1+0x568], R26 ;  /* 0x0005681a01007387 */ /* 0x0007e80000100a00 */
[----:B------:R3:W-:Y:S01]  /*12070*/  LDGSTS.E [R16+0x4c000], desc[UR48][R26.64], !P4 ;  /* 0x4c0000001a107fae */ /* 0x0007e2000e121870 */
[----:B------:R-:W-:Y:S01]  /*12080*/  ISETP.GE.U32.AND P4, PT, R20, 0x7fffff0a, PT ;  /* 0x7fffff0a1400780c */ /* 0x000fe20003f86070 */
[----:B------:R-:W-:Y:S02]  /*12090*/  VIADD R20, R23, 0xffffff48 ;  /* 0xffffff4817147836 */ /* 0x000fe40000000000 */
[C---:B----4-:R-:W-:Y:S01]  /*120a0*/  IMAD.WIDE R28, R2.reuse, 0x4, R234 ;  /* 0x00000004021c7825 */ /* 0x050fe200078e02ea */
[----:B------:R4:W-:Y:S01]  /*120b0*/  LDGSTS.E [R16+0x40004], desc[UR48][R32.64], !P0 ;  /* 0x4000400020107fae */ /* 0x0009e2000c121870 */
[----:B------:R-:W2:Y:S03]  /*120c0*/  LDC R23, c[0x0][0x230] ;  /* 0x00008c00ff177b82 */ /* 0x000ea60000000800 */
[----:B------:R1:W-:Y:S01]  /*120d0*/  LDGSTS.E [R16+0x44004], desc[UR48][R30.64], !P0 ;  /* 0x440040001e107fae */ /* 0x0003e2000c121870 */
[----:B---3--:R-:W-:-:S03]  /*120e0*/  IMAD.WIDE R26, R2, 0x4, R230 ;  /* 0x00000004021a7825 */ /* 0x008fc600078e02e6 */
[----:B------:R4:W-:Y:S04]  /*120f0*/  STL.64 [R1+0x560], R32 ;  /* 0x0005602001007387 */ /* 0x0009e80000100a00 */
[----:B------:R3:W-:Y:S04]  /*12100*/  LDGSTS.E [R16+0x48004], desc[UR48][R28.64], !P0 ;  /* 0x480040001c107fae */ /* 0x0007e8000c121870 */
[----:B------:R3:W-:Y:S04]  /*12110*/  STL.64 [R1+0x558], R30 ;  /* 0x0005581e01007387 */ /* 0x0007e80000100a00 */
[----:B------:R3:W-:Y:S01]  /*12120*/  LDGSTS.E [R16+0x4c004], desc[UR48][R26.64], !P0 ;  /* 0x4c0040001a107fae */ /* 0x0007e2000c121870 */
[----:B----4-:R-:W-:Y:S01]  /*12130*/  IMAD.WIDE R32, R2, 0x4, R52 ;  /* 0x0000000402207825 */ /* 0x010fe200078e0234 */
[----:B------:R-:W-:-:S02]  /*12140*/  ISETP.GE.U32.AND P0, PT, R20, 0x7fffff09, PT ;  /* 0x7fffff091400780c */ /* 0x000fc40003f06070 */
[----:B------:R4:W-:Y:S01]  /*12150*/  STL.64 [R1+0x550], R28 ;  /* 0x0005501c01007387 */ /* 0x0009e20000100a00 */
[----:B-1----:R-:W-:Y:S02]  /*12160*/  IADD3 R20, R24, -0x99, RZ ;  /* 0xffffff6718147810 */ /* 0x002fe40007ffe0ff */
[----:B------:R-:W1:Y:S01]  /*12170*/  LDC R24, c[0x0][0x230] ;  /* 0x00008c00ff187b82 */ /* 0x000e620000000800 */
[C---:B---3--:R-:W-:Y:S01]  /*12180*/  IMAD.WIDE R30, R2.reuse, 0x4, R54 ;  /* 0x00000004021e7825 */ /* 0x048fe200078e0236 */
[----:B------:R3:W-:Y:S04]  /*12190*/  STL.64 [R1+0x548], R26 ;  /* 0x0005481a01007387 */ /* 0x0007e80000100a00 */
[----:B------:R2:W-:Y:S01]  /*121a0*/  STL.64 [R1+0x540], R32 ;  /* 0x0005402001007387 */ /* 0x0005e20000100a00 */
[----:B----4-:R-:W-:-:S03]  /*121b0*/  IMAD.WIDE R28, R2, 0x4, R56 ;  /* 0x00000004021c7825 */ /* 0x010fc600078e0238 */
[----:B------:R2:W-:Y:S01]  /*121c0*/  LDGSTS.E [R16+0x40008], desc[UR48][R32.64], !P1 ;  /* 0x4000800020107fae */ /* 0x0005e2000c921870 */
[----:B---3--:R-:W-:-:S03]  /*121d0*/  IMAD.WIDE R26, R2, 0x4, R58 ;  /* 0x00000004021a7825 */ /* 0x008fc600078e023a */
[----:B------:R3:W-:Y:S04]  /*121e0*/  STL.64 [R1+0x538], R30 ;  /* 0x0005381e01007387 */ /* 0x0007e80000100a00 */
[----:B------:R3:W-:Y:S01]  /*121f0*/  LDGSTS.E [R16+0x44008], desc[UR48][R30.64], !P1 ;  /* 0x440080001e107fae */ /* 0x0007e2000c921870 */
[----:B--2---:R-:W-:-:S03]  /*12200*/  IMAD.WIDE R32, R2, 0x4, R60 ;  /* 0x0000000402207825 */ /* 0x004fc600078e023c */
[----:B------:R2:W-:Y:S04]  /*12210*/  STL.64 [R1+0x530], R28 ;  /* 0x0005301c01007387 */ /* 0x0005e80000100a00 */
        /* <DEDUP_REMOVED lines=8> */
[----:B------:R3:W-:Y:S01]  /*122a0*/  STL.64 [R1+0x518], R30 ;  /* 0x0005181e01007387 */ /* 0x0007e20000100a00 */
[----:B------:R-:W-:-:S03]  /*122b0*/  ISETP.GE.U32.AND P1, PT, R20, 0x7fffff28, PT ;  /* 0x7fffff281400780c */ /* 0x000fc60003f26070 */
[----:B------:R3:W-:Y:S01]  /*122c0*/  LDGSTS.E [R16+0x4400c], desc[UR48][R30.64], !P2 ;  /* 0x4400c0001e107fae */ /* 0x0007e2000d121870 */
[----:B--2---:R-:W-:-:S03]  /*122d0*/  IMAD.WIDE R32, R2, 0x4, R68 ;  /* 0x0000000402207825 */ /* 0x004fc600078e0244 */
[----:B------:R2:W-:Y:S04]  /*122e0*/  STL.64 [R1+0x510], R28 ;  /* 0x0005101c01007387 */ /* 0x0005e80000100a00 */
[----:B------:R2:W-:Y:S01]  /*122f0*/  LDGSTS.E [R16+0x4800c], desc[UR48][R28.64], !P2 ;  /* 0x4800c0001c107fae */ /* 0x0005e2000d121870 */
[----:B------:R-:W-:Y:S02]  /*12300*/  VIADD R20, R22, 0xffffff66 ;  /* 0xffffff6616147836 */ /* 0x000fe40000000000 */
[----:B------:R-:W4:Y:S01]  /*12310*/  LDC R22, c[0x0][0x230] ;  /* 0x00008c00ff167b82 */ /* 0x000f220000000800 */
[C---:B---3--:R-:W-:Y:S01]  /*12320*/  IMAD.WIDE R30, R2.reuse, 0x4, R70 ;  /* 0x00000004021e7825 */ /* 0x048fe200078e0246 */
        /* <DEDUP_REMOVED lines=10> */
[----:B------:R2:W-:Y:S01]  /*123d0*/  STL.64 [R1+0x4d8], R28 ;  /* 0x0004d81c01007387 */ /* 0x0005e20000100a00 */
[----:B------:R-:W-:Y:S02]  /*123e0*/  IADD3 R20, R21, -0x9b, RZ ;  /* 0xffffff6515147810 */ /* 0x000fe40007ffe0ff */
[----:B------:R-:W4:Y:S01]  /*123f0*/  LDC R21, c[0x0][0x230] ;  /* 0x00008c00ff157b82 */ /* 0x000f220000000800 */
[----:B------:R2:W-:Y:S01]  /*12400*/  LDGSTS.E [R16+0x58000], desc[UR48][R28.64], !P6 ;  /* 0x580000001c107fae */ /* 0x0005e2000f121870 */
[----:B---3--:R-:W-:-:S03]  /*12410*/  IMAD.WIDE R30, R2, 0x4, R78 ;  /* 0x00000004021e7825 */ /* 0x008fc600078e024e */
[----:B------:R3:W-:Y:S04]  /*12420*/  STL.64 [R1+0x4d0], R26 ;  /* 0x0004d01a01007387 */ /* 0x0007e80000100a00 */
[----:B------:R3:W-:Y:S01]  /*12430*/  LDGSTS.E [R16+0x5c000], desc[UR48][R26.64], !P6 ;  /* 0x5c0000001a107fae */ /* 0x0007e2000f121870 */
[----:B--2---:R-:W-:-:S03]  /*12440*/  IMAD.WIDE R28, R2, 0x4, R80 ;  /* 0x00000004021c7825 */ /* 0x004fc600078e0250 */
[----:B------:R-:W-:Y:S01]  /*12450*/  STL.64 [R1+0x4c0], R32 ;  /* 0x0004c02001007387 */ /* 0x000fe20000100a00 */
[----:B------:R-:W-:-:S03]  /*12460*/  ISETP.GE.U32.AND P6, PT, R20, 0x7fffff26, PT ;  /* 0x7fffff261400780c */ /* 0x000fc60003fc6070 */
[----:B------:R-:W-:Y:S01]  /*12470*/  LDGSTS.E [R16+0x50004], desc[UR48][R32.64], !P5 ;  /* 0x5000400020107fae */ /* 0x000fe2000e921870 */
[----:B---3--:R-:W-:-:S03]  /*12480*/  IMAD.WIDE R26, R2, 0x4, R82 ;  /* 0x00000004021a7825 */ /* 0x008fc600078e0252 */
[----:B------:R2:W-:Y:S04]  /*12490*/  STL.64 [R1+0x4b0], R30 ;  /* 0x0004b01e01007387 */ /* 0x0005e80000100a00 */
[----:B------:R2:W-:Y:S01]  /*124a0*/  LDGSTS.E [R16+0x54004], desc[UR48][R30.64], !P5 ;  /* 0x540040001e107fae */ /* 0x0005e2000e921870 */
[----:B-1----:R-:W-:-:S03]  /*124b0*/  VIADD R20, R24, 0xffffff64 ;  /* 0xffffff6418147836 */ /* 0x002fc60000000000 */
[----:B------:R1:W-:Y:S01]  /*124c0*/  STL.64 [R1+0x4a8], R28 ;  /* 0x0004a81c01007387 */ /* 0x0003e20000100a00 */
[----:B------:R-:W-:-:S03]  /*124d0*/  IMAD.WIDE R24, R2, 0x4, R90 ;  /* 0x0000000402187825 */ /* 0x000fc600078e025a */
[----:B------:R1:W-:Y:S01]  /*124e0*/  LDGSTS.E [R16+0x58004], desc[UR48][R28.64], !P5 ;  /* 0x580040001c107fae */ /* 0x0003e2000e921870 */
[----:B--2---:R-:W-:-:S03]  /*124f0*/  IMAD.WIDE R30, R2, 0x4, R84 ;  /* 0x00000004021e7825 */ /* 0x004fc600078e0254 */
[----:B------:R2:W-:Y:S04]  /*12500*/  STL.64 [R1+0x4a0], R26 ;  /* 0x0004a01a01007387 */ /* 0x0005e80000100a00 */
[----:B------:R2:W-:Y:S01]  /*12510*/  LDGSTS.E [R16+0x5c004], desc[UR48][R26.64], !P5 ;  /* 0x5c0040001a107fae */ /* 0x0005e2000e921870 */
[----:B-1----:R-:W-:-:S03]  /*12520*/  IMAD.WIDE R28, R2, 0x4, R86 ;  /* 0x00000004021c7825 */ /* 0x002fc600078e0256 */
[----:B------:R1:W-:Y:S01]  /*12530*/  STL.64 [R1+0x490], R30 ;  /* 0x0004901e01007387 */ /* 0x0003e20000100a00 */
[----:B------:R-:W-:-:S03]  /*12540*/  ISETP.GE.U32.AND P5, PT, R20, 0x7fffff25, PT ;  /* 0x7fffff251400780c */ /* 0x000fc60003fa6070 */
[----:B------:R1:W-:Y:S01]  /*12550*/  LDGSTS.E [R16+0x50008], desc[UR48][R30.64], !P4 ;  /* 0x500080001e107fae */ /* 0x0003e2000e121870 */
[----:B--2---:R-:W-:-:S03]  /*12560*/  IMAD.WIDE R26, R2, 0x4, R88 ;  /* 0x00000004021a7825 */ /* 0x004fc600078e0258 */
        /* <DEDUP_REMOVED lines=14> */
[----:B------:R2:W-:Y:S04]  /*12650*/  STL.64 [R1+0x410], R28 ;  /* 0x0004101c01007387 */ /* 0x0005e80000100a00 */
[----:B------:R2:W-:Y:S04]  /*12660*/  LDGSTS.E [R16+0x5400c], desc[UR48][R28.64], !P0 ;  /* 0x5400c0001c107fae */ /* 0x0005e8000c121870 */
[----:B------:R-:W-:Y:S04]  /*12670*/  STL.64 [R1+0x3d8], R26 ;  /* 0x0003d81a01007387 */ /* 0x000fe80000100a00 */
[----:B------:R-:W-:Y:S01]  /*12680*/  LDGSTS.E [R16+0x5800c], desc[UR48][R26.64], !P0 ;  /* 0x5800c0001a107fae */ /* 0x000fe2000c121870 */
[----:B------:R-:W-:-:S03]  /*12690*/  IMAD.WIDE R32, R2, 0x4, R100 ;  /* 0x0000000402207825 */ /* 0x000fc600078e0264 */
[----:B------:R3:W-:Y:S04]  /*126a0*/  STL.64 [R1+0x3b8], R24 ;  /* 0x0003b81801007387 */ /* 0x0007e80000100a00 */
[----:B------:R3:W-:Y:S01]  /*126b0*/  LDGSTS.E [R16+0x5c00c], desc[UR48][R24.64], !P0 ;  /* 0x5c00c00018107fae */ /* 0x0007e2000c121870 */
[----:B------:R-:W-:Y:S01]  /*126c0*/  ISETP.GE.U32.AND P4, PT, R20, 0x7fffff08, PT ;  /* 0x7fffff081400780c */ /* 0x000fe20003f86070 */
[----:B----4-:R-:W-:Y:S02]  /*126d0*/  VIADD R20, R22, 0xffffff46 ;  /* 0xffffff4616147836 */ /* 0x010fe40000000000 */
[C---:B-1----:R-:W-:Y:S01]  /*126e0*/  IMAD.WIDE R30, R2.reuse, 0x4, R102 ;  /* 0x00000004021e7825 */ /* 0x042fe200078e0266 */
[----:B------:R-:W1:Y:S01]  /*126f0*/  LDC R22, c[0x0][0x230] ;  /* 0x00008c00ff167b82 */ /* 0x000e620000000800 */
[----:B------:R4:W-:Y:S02]  /*12700*/  STL.64 [R1+0x3a8], R32 ;  /* 0x0003a82001007387 */ /* 0x0009e40000100a00 */
[----:B--2---:R-:W-:-:S02]  /*12710*/  IMAD.WIDE R28, R2, 0x4, R104 ;  /* 0x00000004021c7825 */ /* 0x004fc400078e0268 */
[----:B------:R4:W-:Y:S03]  /*12720*/  LDGSTS.E [R14+0x40000], desc[UR48][R32.64], !P1 ;  /* 0x40000000200e7fae */ /* 0x0009e6000c921870 */
[----:B---3--:R-:W2:Y:S01]  /*12730*/  LDC R24, c[0x0][0x230] ;  /* 0x00008c00ff187b82 */ /* 0x008ea20000000800 */
[----:B------:R-:W-:Y:S01]  /*12740*/  IMAD.WIDE R26, R2, 0x4, R106 ;  /* 0x00000004021a7825 */ /* 0x000fe200078e026a */
[----:B------:R-:W-:Y:S01]  /*12750*/  ISETP.GE.U32.AND P0, PT, R20, 0x7fffff07, PT ;  /* 0x7fffff071400780c */ /* 0x000fe20003f06070 */
[----:B------:R3:W-:Y:S01]  /*12760*/  STL.64 [R1+0x398], R30 ;  /* 0x0003981e01007387 */ /* 0x0007e20000100a00 */
[----:B------:R-:W-:-:S03]  /*12770*/  IADD3 R20, R21, -0xbb, RZ ;  /* 0xffffff4515147810 */ /* 0x000fc60007ffe0ff */
[----:B------:R3:W-:Y:S01]  /*12780*/  LDGSTS.E [R14+0x44000], desc[UR48][R30.64], !P1 ;  /* 0x440000001e0e7fae */ /* 0x0007e2000c921870 */
[----:B------:R-:W1:Y:S01]  /*12790*/  LDC R21, c[0x0][0x230] ;  /* 0x00008c00ff157b82 */ /* 0x000e620000000800 */
[C---:B----4-:R-:W-:Y:S02]  /*127a0*/  IMAD.WIDE R32, R2.reuse, 0x4, R108 ;  /* 0x0000000402207825 */ /* 0x050fe400078e026c */
[----:B------:R4:W-:Y:S04]  /*127b0*/  STL.64 [R1+0x388], R28 ;  /* 0x0003881c01007387 */ /* 0x0009e80000100a00 */
[----:B------:R4:W-:Y:S01]  /*127c0*/  LDGSTS.E [R14+0x48000], desc[UR48][R28.64], !P1 ;  /* 0x480000001c0e7fae */ /* 0x0009e2000c921870 */
[----:B------:R-:W1:Y:S01]  /*127d0*/  LDC R25, c[0x0][0x230] ;  /* 0x00008c00ff197b82 */ /* 0x000e620000000800 */
[----:B---3--:R-:W-:-:S02]  /*127e0*/  IMAD.WIDE R30, R2, 0x4, R110 ;  /* 0x00000004021e7825 */ /* 0x008fc400078e026e */
[----:B------:R3:W-:Y:S04]  /*127f0*/  STL.64 [R1+0x378], R26 ;  /* 0x0003781a01007387 */ /* 0x0007e80000100a00 */
[----:B------:R3:W-:Y:S01]  /*12800*/  LDGSTS.E [R14+0x4c000], desc[UR48][R26.64], !P1 ;  /* 0x4c0000001a0e7fae */ /* 0x0007e2000c921870 */
[----:B----4-:R-:W-:-:S03]  /*12810*/  IMAD.WIDE R28, R2, 0x4, R112 ;  /* 0x00000004021c7825 */ /* 0x010fc600078e0270 */
[----:B------:R4:W-:Y:S04]  /*12820*/  STL.64 [R1+0x368], R32 ;  /* 0x0003682001007387 */ /* 0x0009e80000100a00 */
[----:B------:R4:W-:Y:S01]  /*12830*/  LDGSTS.E [R14+0x40004], desc[UR48][R32.64], !P2 ;  /* 0x40004000200e7fae */ /* 0x0009e2000d121870 */
[----:B---3--:R-:W-:-:S03]  /*12840*/  IMAD.WIDE R26, R2, 0x4, R114 ;  /* 0x00000004021a7825 */ /* 0x008fc600078e0272 */
[----:B------:R3:W-:Y:S01]  /*12850*/  STL.64 [R1+0x358], R30 ;  /* 0x0003581e01007387 */ /* 0x0007e20000100a00 */
[----:B------:R-:W-:-:S03]  /*12860*/  ISETP.GE.U32.AND P1, PT, R20, 0x7fffff06, PT ;  /* 0x7fffff061400780c */ /* 0x000fc60003f26070 */
[----:B------:R3:W-:Y:S01]  /*12870*/  LDGSTS.E [R14+0x44004], desc[UR48][R30.64], !P2 ;  /* 0x440040001e0e7fae */ /* 0x0007e2000d121870 */
[----:B----4-:R-:W-:-:S03]  /*12880*/  IMAD.WIDE R32, R2, 0x4, R116 ;  /* 0x0000000402207825 */ /* 0x010fc600078e0274 */
[----:B------:R4:W-:Y:S04]  /*12890*/  STL.64 [R1+0x348], R28 ;  /* 0x0003481c01007387 */ /* 0x0009e80000100a00 */
[----:B------:R4:W-:Y:S01]  /*128a0*/  LDGSTS.E [R14+0x48004], desc[UR48][R28.64], !P2 ;  /* 0x480040001c0e7fae */ /* 0x0009e2000d121870 */
[----:B------:R-:W-:Y:S02]  /*128b0*/  VIADD R20, R23, 0xffffff44 ;  /* 0xffffff4417147836 */ /* 0x000fe40000000000 */
[----:B------:R-:W1:Y:S01]  /*128c0*/  LDC R23, c[0x0][0x230] ;  /* 0x00008c00ff177b82 */ /* 0x000e620000000800 */
[C---:B---3--:R-:W-:Y:S01]  /*128d0*/  IMAD.WIDE R30, R2.reuse, 0x4, R118 ;  /* 0x00000004021e7825 */ /* 0x048fe200078e0276 */
        /* <DEDUP_REMOVED lines=10> */
[----:B------:R4:W-:Y:S01]  /*12980*/  STL.64 [R1+0x308], R28 ;  /* 0x0003081c01007387 */ /* 0x0009e20000100a00 */
[----:B--2---:R-:W-:Y:S01]  /*12990*/  IADD3 R20, R24, -0x9d, RZ ;  /* 0xffffff6318147810 */ /* 0x004fe20007ffe0ff */
[C---:B------:R-:W-:Y:S02]  /*129a0*/  IMAD.WIDE R40, R2.reuse, 0x4, R164 ;  /* 0x0000000402287825 */ /* 0x040fe400078e02a4 */
[----:B------:R4:W-:Y:S01]  /*129b0*/  LDGSTS.E [R14+0x48008], desc[UR48][R28.64], !P6 ;  /* 0x480080001c0e7fae */ /* 0x0009e2000f121870 */
[----:B------:R-:W2:Y:S01]  /*129c0*/  LDC R24, c[0x0][0x230] ;  /* 0x00008c00ff187b82 */ /* 0x000ea20000000800 */
[C---:B---3--:R-:W-:Y:S02]  /*129d0*/  IMAD.WIDE R30, R2.reuse, 0x4, R126 ;  /* 0x00000004021e7825 */ /* 0x048fe400078e027e */
[----:B------:R3:W-:Y:S04]  /*129e0*/  STL.64 [R1+0x2f8], R26 ;  /* 0x0002f81a01007387 */ /* 0x0007e80000100a00 */
[----:B------:R3:W-:Y:S01]  /*129f0*/  LDGSTS.E [R14+0x4c008], desc[UR48][R26.64], !P6 ;  /* 0x4c0080001a0e7fae */ /* 0x0007e2000f121870 */
[----:B----4-:R-:W-:-:S03]  /*12a00*/  IMAD.WIDE R28, R2, 0x4, R128 ;  /* 0x00000004021c7825 */ /* 0x010fc600078e0280 */
[----:B------:R4:W-:Y:S01]  /*12a10*/  STL.64 [R1+0x2e8], R32 ;  /* 0x0002e82001007387 */ /* 0x0009e20000100a00 */
[----:B------:R-:W-:-:S03]  /*12a20*/  ISETP.GE.U32.AND P6, PT, R20, 0x7fffff24, PT ;  /* 0x7fffff241400780c */ /* 0x000fc60003fc6070 */
[----:B------:R4:W-:Y:S01]  /*12a30*/  LDGSTS.E [R14+0x4000c], desc[UR48][R32.64], !P5 ;  /* 0x4000c000200e7fae */ /* 0x0009e2000e921870 */
[----:B---3--:R-:W-:-:S03]  /*12a40*/  IMAD.WIDE R26, R2, 0x4, R130 ;  /* 0x00000004021a7825 */ /* 0x008fc600078e0282 */
[----:B------:R3:W-:Y:S04]  /*12a50*/  STL.64 [R1+0x2d8], R30 ;  /* 0x0002d81e01007387 */ /* 0x0007e80000100a00 */
[----:B------:R3:W-:Y:S01]  /*12a60*/  LDGSTS.E [R14+0x4400c], desc[UR48][R30.64], !P5 ;  /* 0x4400c0001e0e7fae */ /* 0x0007e2000e921870 */
[----:B----4-:R-:W-:-:S03]  /*12a70*/  IMAD.WIDE R32, R2, 0x4, R132 ;  /* 0x0000000402207825 */ /* 0x010fc600078e0284 */
[----:B------:R4:W-:Y:S01]  /*12a80*/  STL.64 [R1+0x2c8], R28 ;  /* 0x0002c81c01007387 */ /* 0x0009e20000100a00 */
[----:B-1----:R-:W-:-:S03]  /*12a90*/  VIADD R20, R22, 0xffffff62 ;  /* 0xffffff6216147836 */ /* 0x002fc60000000000 */
[----:B------:R4:W-:Y:S01]  /*12aa0*/  LDGSTS.E [R14+0x4800c], desc[UR48][R28.64], !P5 ;  /* 0x4800c0001c0e7fae */ /* 0x0009e2000e921870 */
[----:B------:R-:W1:Y:S01]  /*12ab0*/  LDC R22, c[0x0][0x230] ;  /* 0x00008c00ff167b82 */ /* 0x000e620000000800 */
        /* <DEDUP_REMOVED lines=8> */
[----:B------:R3:W-:Y:S01]  /*12b40*/  STL.64 [R1+0x298], R30 ;  /* 0x0002981e01007387 */ /* 0x0007e20000100a00 */
[----:B------:R-:W-:Y:S02]  /*12b50*/  IADD3 R20, R21, -0x9f, RZ ;  /* 0xffffff6115147810 */ /* 0x000fe40007ffe0ff */
[----:B------:R-:W2:Y:S01]  /*12b60*/  LDC R21, c[0x0][0x230] ;  /* 0x00008c00ff157b82 */ /* 0x000ea20000000800 */
[----:B------:R3:W-:Y:S01]  /*12b70*/  LDGSTS.E [R14+0x54000], desc[UR48][R30.64], !P4 ;  /* 0x540000001e0e7fae */ /* 0x0007e2000e121870 */
[----:B----4-:R-:W-:-:S03]  /*12b80*/  IMAD.WIDE R32, R2, 0x4, R140 ;  /* 0x0000000402207825 */ /* 0x010fc600078e028c */
[----:B------:R4:W-:Y:S04]  /*12b90*/  STL.64 [R1+0x288], R28 ;  /* 0x0002881c01007387 */ /* 0x0009e80000100a00 */
[----:B------:R4:W-:Y:S01]  /*12ba0*/  LDGSTS.E [R14+0x58000], desc[UR48][R28.64], !P4 ;  /* 0x580000001c0e7fae */ /* 0x0009e2000e121870 */
[----:B---3--:R-:W-:-:S03]  /*12bb0*/  IMAD.WIDE R30, R2, 0x4, R142 ;  /* 0x00000004021e7825 */ /* 0x008fc600078e028e */
[----:B------:R3:W-:Y:S04]  /*12bc0*/  STL.64 [R1+0x278], R26 ;  /* 0x0002781a01007387 */ /* 0x0007e80000100a00 */
[----:B------:R3:W-:Y:S01]  /*12bd0*/  LDGSTS.E [R14+0x5c000], desc[UR48][R26.64], !P4 ;  /* 0x5c0000001a0e7fae */ /* 0x0007e2000e121870 */
[----:B----4-:R-:W-:-:S03]  /*12be0*/  IMAD.WIDE R28, R2, 0x4, R144 ;  /* 0x00000004021c7825 */ /* 0x010fc600078e0290 */
[----:B------:R4:W-:Y:S01]  /*12bf0*/  STL.64 [R1+0x268], R32 ;  /* 0x0002682001007387 */ /* 0x0009e20000100a00 */
[----:B---3--:R-:W-:-:S03]  /*12c00*/  IMAD.WIDE R26, R2, 0x4, R146 ;  /* 0x00000004021a7825 */ /* 0x008fc600078e0292 */
[----:B------:R4:W-:Y:S01]  /*12c10*/  LDGSTS.E [R14+0x50004], desc[UR48][R32.64], !P0 ;  /* 0x50004000200e7fae */ /* 0x0009e2000c121870 */
[----:B------:R-:W-:Y:S01]  /*12c20*/  ISETP.GE.U32.AND P4, PT, R20, 0x7fffff22, PT ;  /* 0x7fffff221400780c */ /* 0x000fe20003f86070 */
[----:B------:R-:W3:Y:S02]  /*12c30*/  LDC R144, c[0x0][0x230] ;  /* 0x00008c00ff907b82 */ /* 0x000ee40000000800 */
[----:B------:R1:W-:Y:S04]  /*12c40*/  STL.64 [R1+0x258], R30 ;  /* 0x0002581e01007387 */ /* 0x0003e80000100a00 */
[----:B------:R1:W-:Y:S01]  /*12c50*/  LDGSTS.E [R14+0x54004], desc[UR48][R30.64], !P0 ;  /* 0x540040001e0e7fae */ /* 0x0003e2000c121870 */
[----:B----4-:R-:W-:-:S03]  /*12c60*/  IMAD.WIDE R32, R2, 0x4, R148 ;  /* 0x0000000402207825 */ /* 0x010fc600078e0294 */
[----:B------:R4:W-:Y:S04]  /*12c70*/  STL.64 [R1+0x248], R28 ;  /* 0x0002481c01007387 */ /* 0x0009e80000100a00 */
[----:B------:R4:W-:Y:S01]  /*12c80*/  LDGSTS.E [R14+0x58004], desc[UR48][R28.64], !P0 ;  /* 0x580040001c0e7fae */ /* 0x0009e2000c121870 */
[----:B-1----:R-:W-:-:S03]  /*12c90*/  IMAD.WIDE R30, R2, 0x4, R150 ;  /* 0x00000004021e7825 */ /* 0x002fc600078e0296 */
[----:B------:R1:W-:Y:S04]  /*12ca0*/  STL.64 [R1+0x238], R26 ;  /* 0x0002381a01007387 */ /* 0x0003e80000100a00 */
[----:B------:R1:W-:Y:S01]  /*12cb0*/  LDGSTS.E [R14+0x5c004], desc[UR48][R26.64], !P0 ;  /* 0x5c0040001a0e7fae */ /* 0x0003e2000c121870 */
[----:B----4-:R-:W-:-:S03]  /*12cc0*/  IMAD.WIDE R28, R2, 0x4, R152 ;  /* 0x00000004021c7825 */ /* 0x010fc600078e0298 */
[----:B------:R4:W-:Y:S01]  /*12cd0*/  STL.64 [R1+0x228], R32 ;  /* 0x0002282001007387 */ /* 0x0009e20000100a00 */
[----:B------:R-:W3:Y:S03]  /*12ce0*/  LDC R152, c[0x0][0x230] ;  /* 0x00008c00ff987b82 */ /* 0x000ee60000000800 */
[----:B------:R4:W-:Y:S01]  /*12cf0*/  LDGSTS.E [R14+0x50008], desc[UR48][R32.64], !P1 ;  /* 0x50008000200e7fae */ /* 0x0009e2000c921870 */
[----:B-1----:R-:W-:-:S03]  /*12d00*/  IMAD.WIDE R26, R2, 0x4, R154 ;  /* 0x00000004021a7825 */ /* 0x002fc600078e029a */
        /* <DEDUP_REMOVED lines=8> */
[----:B------:R-:W-:Y:S02]  /*12d90*/  VIADD R20, R25, 0xffffff60 ;  /* 0xffffff6019147836 */ /* 0x000fe40000000000 */
[C---:B------:R-:W-:Y:S01]  /*12da0*/  IMAD.WIDE R38, R2.reuse, 0x4, R168 ;  /* 0x0000000402267825 */ /* 0x040fe200078e02a8 */
[----:B------:R2:W-:Y:S01]  /*12db0*/  STL.64 [R1+0x1e8], R32 ;  /* 0x0001e82001007387 */ /* 0x0005e20000100a00 */
[----:B------:R-:W3:Y:S02]  /*12dc0*/  LDC R25, c[0x0][0x230] ;  /* 0x00008c00ff197b82 */ /* 0x000ee40000000800 */
[C---:B----4-:R-:W-:Y:S01]  /*12dd0*/  IMAD.WIDE R28, R2.reuse, 0x4, R160 ;  /* 0x00000004021c7825 */ /* 0x050fe200078e02a0 */
[----:B------:R2:W-:Y:S03]  /*12de0*/  LDGSTS.E [R14+0x5000c], desc[UR48][R32.64], !P2 ;  /* 0x5000c000200e7fae */ /* 0x0005e6000d121870 */
[C---:B-1----:R-:W-:Y:S01]  /*12df0*/  IMAD.WIDE R26, R2.reuse, 0x4, R162 ;  /* 0x00000004021a7825 */ /* 0x042fe200078e02a2 */
[----:B------:R1:W-:Y:S03]  /*12e00*/  STL.64 [R1+0x1d8], R30 ;  /* 0x0001d81e01007387 */ /* 0x0003e60000100a00 */
[----:B------:R-:W-:Y:S01]  /*12e10*/  IMAD.WIDE R36, R2, 0x4, R170 ;  /* 0x0000000402247825 */ /* 0x000fe200078e02aa */
[----:B------:R1:W-:Y:S01]  /*12e20*/  LDGSTS.E [R14+0x5400c], desc[UR48][R30.64], !P2 ;  /* 0x5400c0001e0e7fae */ /* 0x0003e2000d121870 */
[----:B------:R-:W-:Y:S01]  /*12e30*/  ISETP.GE.U32.AND P0, PT, R20, 0x7fffff21, PT ;  /* 0x7fffff211400780c */ /* 0x000fe20003f06070 */
[----:B------:R-:W4:Y:S01]  /*12e40*/  LDC R160, c[0x0][0x230] ;  /* 0x00008c00ffa07b82 */ /* 0x000f220000000800 */
[C---:B--2---:R-:W-:Y:S01]  /*12e50*/  IMAD.WIDE R32, R2.reuse, 0x4, R166 ;  /* 0x0000000402207825 */ /* 0x044fe200078e02a6 */
[----:B------:R2:W-:Y:S03]  /*12e60*/  STL.64 [R1+0x1c8], R28 ;  /* 0x0001c81c01007387 */ /* 0x0005e60000100a00 */
[C---:B------:R-:W-:Y:S01]  /*12e70*/  IMAD.WIDE R34, R2.reuse, 0x4, R172 ;  /* 0x0000000402227825 */ /* 0x040fe200078e02ac */
[----:B------:R2:W-:Y:S01]  /*12e80*/  LDGSTS.E [R14+0x5800c], desc[UR48][R28.64], !P2 ;  /* 0x5800c0001c0e7fae */ /* 0x0005e2000d121870 */
[----:B------:R-:W-:Y:S01]  /*12e90*/  IADD3 R20, R23, -0xbd, RZ ;  /* 0xffffff4317147810 */ /* 0x000fe20007ffe0ff */
[----:B------:R-:W4:Y:S02]  /*12ea0*/  LDC R168, c[0x0][0x230] ;  /* 0x00008c00ffa87b82 */ /* 0x000f240000000800 */
[----:B------:R2:W-:Y:S01]  /*12eb0*/  STL.64 [R1+0x1b8], R26 ;  /* 0x0001b81a01007387 */ /* 0x0005e20000100a00 */
[----:B-1----:R-:W-:-:S03]  /*12ec0*/  IMAD.WIDE R30, R2, 0x4, R174 ;  /* 0x00000004021e7825 */ /* 0x002fc600078e02ae */
[----:B------:R1:W-:Y:S04]  /*12ed0*/  LDGSTS.E [R14+0x5c00c], desc[UR48][R26.64], !P2 ;  /* 0x5c00c0001a0e7fae */ /* 0x0003e8000d121870 */
[----:B------:R-:W-:Y:S01]  /*12ee0*/  STL.64 [R1+0x1a8], R40 ;  /* 0x0001a82801007387 */ /* 0x000fe20000100a00 */
[----:B--2---:R-:W-:-:S03]  /*12ef0*/  IMAD.WIDE R28, R2, 0x4, R176 ;  /* 0x00000004021c7825 */ /* 0x004fc600078e02b0 */
[----:B------:R-:W-:Y:S04]  /*12f00*/  LDGSTS.E [R13+0x40000], desc[UR48][R40.64], !P6 ;  /* 0x40000000280d7fae */ /* 0x000fe8000f121870 */
[----:B------:R-:W-:Y:S01]  /*12f10*/  STL.64 [R1+0x198], R32 ;  /* 0x0001982001007387 */ /* 0x000fe20000100a00 */
[----:B-1----:R-:W-:-:S03]  /*12f20*/  IMAD.WIDE R26, R2, 0x4, R178 ;  /* 0x00000004021a7825 */ /* 0x002fc600078e02b2 */
[----:B------:R-:W-:Y:S01]  /*12f30*/  LDGSTS.E [R13+0x44000], desc[UR48][R38.64], !P6 ;  /* 0x44000000260d7fae */ /* 0x000fe2000f121870 */
[----:B------:R-:W-:-:S03]  /*12f40*/  ISETP.GE.U32.AND P1, PT, R20, 0x7fffff04, PT ;  /* 0x7fffff041400780c */ /* 0x000fc60003f26070 */
[----:B------:R-:W-:Y:S04]  /*12f50*/  STL.64 [R1+0x188], R38 ;  /* 0x0001882601007387 */ /* 0x000fe80000100a00 */
[----:B------:R-:W-:Y:S01]  /*12f60*/  LDGSTS.E [R13+0x48000], desc[UR48][R36.64], !P6 ;  /* 0x48000000240d7fae */ /* 0x000fe2000f121870 */
[----:B------:R-:W-:-:S03]  /*12f70*/  VIADD R20, R21, 0xffffff42 ;  /* 0xffffff4215147836 */ /* 0x000fc60000000000 */
[----:B------:R-:W-:Y:S04]  /*12f80*/  STL.64 [R1+0x178], R36 ;  /* 0x0001782401007387 */ /* 0x000fe80000100a00 */
[----:B------:R-:W-:Y:S04]  /*12f90*/  LDGSTS.E [R13+0x4c000], desc[UR48][R34.64], !P6 ;  /* 0x4c000000220d7fae */ /* 0x000fe8000f121870 */
[----:B------:R-:W-:Y:S04]  /*12fa0*/  STL.64 [R1+0x168], R34 ;  /* 0x0001682201007387 */ /* 0x000fe80000100a00 */
[----:B------:R-:W-:Y:S04]  /*12fb0*/  LDGSTS.E [R13+0x40004], desc[UR48][R32.64], !P5 ;  /* 0x40004000200d7fae */ /* 0x000fe8000e921870 */
[----:B------:R1:W-:Y:S04]  /*12fc0*/  STL.64 [R1+0x158], R30 ;  /* 0x0001581e01007387 */ /* 0x0003e80000100a00 */
[----:B------:R1:W-:Y:S04]  /*12fd0*/  LDGSTS.E [R13+0x44004], desc[UR48][R30.64], !P5 ;  /* 0x440040001e0d7fae */ /* 0x0003e8000e921870 */
        /* <DEDUP_REMOVED lines=8> */
[----:B------:R-:W-:Y:S01]  /*13060*/  IADD3 R20, R22, -0xbf, RZ ;  /* 0xffffff4116147810 */ /* 0x000fe20007ffe0ff */
[----:B------:R-:W-:-:S02]  /*13070*/  IMAD.WIDE R22, R2, 0x4, R186 ;  /* 0x0000000402167825 */ /* 0x000fc400078e02ba */
[----:B------:R2:W-:Y:S02]  /*13080*/  LDGSTS.E [R13+0x40008], desc[UR48][R30.64], !P4 ;  /* 0x400080001e0d7fae */ /* 0x0005e4000e121870 */
[C---:B-1----:R-:W-:Y:S02]  /*13090*/  IMAD.WIDE R26, R2.reuse, 0x4, R184 ;  /* 0x00000004021a7825 */ /* 0x042fe400078e02b8 */
[----:B------:R-:W-:Y:S04]  /*130a0*/  STL.64 [R1+0x38], R28 ;  /* 0x0000381c01007387 */ /* 0x000fe80000100a00 */
[----:B------:R-:W-:Y:S04]  /*130b0*/  LDGSTS.E [R13+0x44008], desc[UR48][R28.64], !P4 ;  /* 0x440080001c0d7fae */ /* 0x000fe8000e121870 */
[----:B------:R1:W-:Y:S04]  /*130c0*/  STL.64 [R1+0x28], R26 ;  /* 0x0000281a01007387 */ /* 0x0003e80000100a00 */
[----:B------:R1:W-:Y:S01]  /*130d0*/  LDGSTS.E [R13+0x48008], desc[UR48][R26.64], !P4 ;  /* 0x480080001a0d7fae */ /* 0x0003e2000e121870 */
[----:B------:R-:W-:-:S03]  /*130e0*/  IMAD.WIDE R32, R2, 0x4, R196 ;  /* 0x0000000402207825 */ /* 0x000fc600078e02c4 */
[----:B------:R3:W-:Y:S01]  /*130f0*/  STL.64 [R1+0x18], R22 ;  /* 0x0000181601007387 */ /* 0x0007e20000100a00 */
[----:B--2---:R-:W-:-:S03]  /*13100*/  IMAD.WIDE R30, R2, 0x4, R198 ;  /* 0x00000004021e7825 */ /* 0x004fc600078e02c6 */
[----:B------:R3:W-:Y:S01]  /*13110*/  LDGSTS.E [R13+0x4c008], desc[UR48][R22.64], !P4 ;  /* 0x4c008000160d7fae */ /* 0x0007e2000e121870 */
[----:B-1----:R-:W-:-:S04]  /*13120*/  IMAD.WIDE R26, R2, 0x4, R188 ;  /* 0x00000004021a7825 */ /* 0x002fc800078e02bc */
[----:B------:R-:W-:Y:S01]  /*13130*/  IMAD.WIDE R28, R2, 0x4, R200 ;  /* 0x00000004021c7825 */ /* 0x000fe200078e02c8 */
[----:B------:R1:W-:Y:S01]  /*13140*/  STL.64 [R1+0x8], R26 ;  /* 0x0000081a01007387 */ /* 0x0003e20000100a00 */
[----:B------:R-:W2:Y:S02]  /*13150*/  S2R R251, SR_TID.X ;  /* 0x0000000000fb7919 */ /* 0x000ea40000002100 */
[----:B------:R-:W-:Y:S01]  /*13160*/  VIADD R21, R24, 0xffffff40 ;  /* 0xffffff4018157836 */ /* 0x000fe20000000000 */
[----:B------:R-:W-:Y:S01]  /*13170*/  ISETP.GE.U32.AND P5, PT, R20, 0x7fffff02, PT ;  /* 0x7fffff021400780c */ /* 0x000fe20003fa6070 */
[----:B------:R-:W4:Y:S01]  /*13180*/  LDC R24, c[0x0][0x230] ;  /* 0x00008c00ff187b82 */ /* 0x000f220000000800 */
[----:B------:R1:W-:Y:S04]  /*13190*/  LDGSTS.E [R13+0x4000c], desc[UR48][R26.64], !P0 ;  /* 0x4000c0001a0d7fae */ /* 0x0003e8000c121870 */
[----:B------:R-:W-:Y:S03]  /*131a0*/  STL.64 [R1+0xa10], R32 ;  /* 0x000a102001007387 */ /* 0x000fe60000100a00 */
[----:B---3--:R-:W3:Y:S01]  /*131b0*/  LDC R23, c[0x0][0x230] ;  /* 0x00008c00ff177b82 */ /* 0x008ee20000000800 */
[----:B------:R4:W-:Y:S01]  /*131c0*/  STL.64 [R1+0xa58], R30 ;  /* 0x000a581e01007387 */ /* 0x0009e20000100a00 */
[----:B-1----:R-:W-:-:S03]  /*131d0*/  IMAD.WIDE R26, R2, 0x4, R202 ;  /* 0x00000004021a7825 */ /* 0x002fc600078e02ca */
[----:B------:R1:W-:Y:S03]  /*131e0*/  STL.64 [R1+0xa50], R28 ;  /* 0x000a501c01007387 */ /* 0x0003e60000100a00 */
[----:B------:R-:W3:Y:S01]  /*131f0*/  LDC R22, c[0x0][0x230] ;  /* 0x00008c00ff167b82 */ /* 0x000ee20000000800 */
[----:B------:R1:W-:Y:S04]  /*13200*/  STL.64 [R1+0xa48], R26 ;  /* 0x000a481a01007387 */ /* 0x0003e80000100a00 */
[----:B------:R-:W3:Y:S01]  /*13210*/  LDL.LU.64 R248, [R1+0x48] ;  /* 0x0000480001f87983 */ /* 0x000ee20000300a00 */
[----:B--2---:R-:W-:-:S04]  /*13220*/  LOP3.LUT R251, R251, 0x3f, RZ, 0xc0, !PT ;  /* 0x0000003ffbfb7812 */ /* 0x004fc800078ec0ff */
[----:B------:R-:W-:Y:S02]  /*13230*/  ISETP.GE.AND P6, PT, R251, R21, PT ;  /* 0x00000015fb00720c */ /* 0x000fe40003fc6270 */
[----:B------:R-:W2:Y:S02]  /*13240*/  LDC R251, c[0x0][0x230] ;  /* 0x00008c00fffb7b82 */ /* 0x000ea40000000800 */
[----:B------:R-:W-:Y:S01]  /*13250*/  SEL R20, RZ, 0x4, P6 ;  /* 0x00000004ff147807 */ /* 0x000fe20003000000 */
[----:B------:R-:W-:-:S04]  /*13260*/  IMAD.WIDE R244, R2, 0x4, R192 ;  /* 0x0000000402f47825 */ /* 0x000fc800078e02c0 */
[----:B------:R-:W-:Y:S01]  /*13270*/  IMAD.WIDE R238, R2, 0x4, R194 ;  /* 0x0000000402ee7825 */ /* 0x000fe200078e02c2 */
[----:B--2---:R-:W-:-:S04]  /*13280*/  IADD3 R251, R251, 0x3f, RZ ;  /* 0x0000003ffbfb7810 */ /* 0x004fc80007ffe0ff */
[----:B------:R-:W-:Y:S01]  /*13290*/  ISETP.GT.AND P6, PT, R251, 0xff, PT ;  /* 0x000000fffb00780c */ /* 0x000fe20003fc4270 */
[----:B------:R-:W-:-:S03]  /*132a0*/  IMAD.WIDE R250, R2, 0x4, R190 ;  /* 0x0000000402fa7825 */ /* 0x000fc600078e02be */
[----:B------:R-:W-:Y:S02]  /*132b0*/  SEL R20, R20, RZ, P6 ;  /* 0x000000ff14147207 */ /* 0x000fe40003000000 */
[----:B------:R-:W-:Y:S02]  /*132c0*/  LDGSTS.E [R13+0x4400c], desc[UR48][R250.64], !P0 ;  /* 0x4400c000fa0d7fae */ /* 0x000fe4000c121870 */
[----:B------:R-:W-:Y:S01]  /*132d0*/  ISETP.NE.U32.AND P4, PT, R20, RZ, PT ;  /* 0x000000ff1400720c */ /* 0x000fe20003f85070 */
[----:B------:R-:W-:Y:S01]  /*132e0*/  VIADD R20, R25, 0xffffff3f ;  /* 0xffffff3f19147836 */ /* 0x000fe20000000000 */
[----:B------:R-:W-:Y:S04]  /*132f0*/  LDGSTS.E [R13+0x4800c], desc[UR48][R244.64], !P0 ;  /* 0x4800c000f40d7fae */ /* 0x000fe8000c121870 */
[----:B------:R-:W-:Y:S01]  /*13300*/  LDGSTS.E [R13+0x4c00c], desc[UR48][R238.64], !P0 ;  /* 0x4c00c000ee0d7fae */ /* 0x000fe2000c121870 */
[----:B------:R-:W-:-:S03]  /*13310*/  ISETP.GE.U32.AND P0, PT, R20, 0x7fffff00, PT ;  /* 0x7fffff001400780c */ /* 0x000fc60003f06070 */
[----:B------:R-:W-:Y:S01]  /*13320*/  LDGSTS.E [R13+0x50000], desc[UR48][R32.64], !P1 ;  /* 0x50000000200d7fae */ /* 0x000fe2000c921870 */
[----:B----4-:R-:W-:-:S03]  /*13330*/  IADD3 R20, R24, -0xc2, RZ ;  /* 0xffffff3e18147810 */ /* 0x010fc60007ffe0ff */
[----:B------:R2:W-:Y:S01]  /*13340*/  LDGSTS.E [R13+0x54000], desc[UR48][R30.64], !P1 ;  /* 0x540000001e0d7fae */ /* 0x0005e2000c921870 */
[----:B------:R-:W-:-:S03]  /*13350*/  IMAD.WIDE R24, R2, 0x4, R210 ;  /* 0x0000000402187825 */ /* 0x000fc600078e02d2 */
[----:B------:R1:W-:Y:S04]  /*13360*/  LDGSTS.E [R13+0x58000], desc[UR48][R28.64], !P1 ;  /* 0x580000001c0d7fae */ /* 0x0003e8000c921870 */
[----:B------:R4:W-:Y:S01]  /*13370*/  LDGSTS.E [R13+0x5c000], desc[UR48][R26.64], !P1 ;  /* 0x5c0000001a0d7fae */ /* 0x0009e2000c921870 */
[----:B--2---:R-:W-:-:S04]  /*13380*/  IMAD.WIDE R30, R2, 0x4, R204 ;  /* 0x00000004021e7825 */ /* 0x004fc800078e02cc */
[C---:B-1----:R-:W-:Y:S01]  /*13390*/  IMAD.WIDE R28, R2.reuse, 0x4, R206 ;  /* 0x00000004021c7825 */ /* 0x042fe200078e02ce */
[----:B------:R1:W-:Y:S03]  /*133a0*/  STL.64 [R1+0x9f0], R30 ;  /* 0x0009f01e01007387 */ /* 0x0003e60000100a00 */
[----:B----4-:R-:W-:Y:S01]  /*133b0*/  IMAD.WIDE R26, R2, 0x4, R208 ;  /* 0x00000004021a7825 */ /* 0x010fe200078e02d0 */
[----:B------:R1:W-:Y:S01]  /*133c0*/  LDGSTS.E [R13+0x50004], desc[UR48][R30.64], !P2 ;  /* 0x500040001e0d7fae */ /* 0x0003e2000d121870 */
[----:B------:R-:W-:-:S03]  /*133d0*/  ISETP.GE.U32.AND P1, PT, R20, 0x7ffffeff, PT ;  /* 0x7ffffeff1400780c */ /* 0x000fc60003f26070 */
[----:B------:R2:W-:Y:S01]  /*133e0*/  STL.64 [R1+0xa40], R28 ;  /* 0x000a401c01007387 */ /* 0x0005e20000100a00 */
[----:B---3--:R-:W-:-:S03]  /*133f0*/  VIADD R20, R23, 0xffffff3d ;  /* 0xffffff3d17147836 */ /* 0x008fc60000000000 */
[----:B------:R2:W-:Y:S01]  /*13400*/  LDGSTS.E [R13+0x54004], desc[UR48][R28.64], !P2 ;  /* 0x540040001c0d7fae */ /* 0x0005e2000d121870 */
[----:B-1----:R-:W-:-:S03]  /*13410*/  IMAD.WIDE R30, R2, 0x4, R212 ;  /* 0x00000004021e7825 */ /* 0x002fc600078e02d4 */
[----:B------:R1:W-:Y:S01]  /*13420*/  STL.64 [R1+0xa38], R26 ;  /* 0x000a381a01007387 */ /* 0x0003e20000100a00 */
[----:B------:R-:W-:Y:S02]  /*13430*/  ISETP.GE.U32.AND P6, PT, R21, 0x7fffff01, PT ;  /* 0x7fffff011500780c */ /* 0x000fe40003fc6070 */
[----:B------:R-:W3:Y:S01]  /*13440*/  LDC R21, c[0x0][0x230] ;  /* 0x00008c00ff157b82 */ /* 0x000ee20000000800 */
[----:B------:R1:W-:Y:S01]  /*13450*/  LDGSTS.E [R13+0x58004], desc[UR48][R26.64], !P2 ;  /* 0x580040001a0d7fae */ /* 0x0003e2000d121870 */
[----:B--2---:R-:W-:-:S03]  /*13460*/  IMAD.WIDE R28, R2, 0x4, R214 ;  /* 0x00000004021c7825 */ /* 0x004fc600078e02d6 */
[----:B------:R2:W-:Y:S04]  /*13470*/  STL.64 [R1+0xa30], R24 ;  /* 0x000a301801007387 */ /* 0x0005e80000100a00 */
[----:B------:R2:W-:Y:S01]  /*13480*/  LDGSTS.E [R13+0x5c004], desc[UR48][R24.64], !P2 ;  /* 0x5c004000180d7fae */ /* 0x0005e2000d121870 */
[----:B-1----:R-:W-:-:S03]  /*13490*/  IMAD.WIDE R26, R2, 0x4, R216 ;  /* 0x00000004021a7825 */ /* 0x002fc600078e02d8 */
[----:B------:R-:W-:Y:S01]  /*134a0*/  STL.64 [R1+0x9e8], R30 ;  /* 0x0009e81e01007387 */ /* 0x000fe20000100a00 */
[----:B------:R-:W-:-:S03]  /*134b0*/  ISETP.GE.U32.AND P2, PT, R20, 0x7ffffefe, PT ;  /* 0x7ffffefe1400780c */ /* 0x000fc60003f46070 */
[----:B------:R-:W-:Y:S01]  /*134c0*/  LDGSTS.E [R13+0x50008], desc[UR48][R30.64], !P5 ;  /* 0x500080001e0d7fae */ /* 0x000fe2000e921870 */
[----:B--2---:R-:W-:-:S03]  /*134d0*/  IMAD.WIDE R24, R2, 0x4, R218 ;  /* 0x0000000402187825 */ /* 0x004fc600078e02da */
[----:B------:R1:W-:Y:S01]  /*134e0*/  STL.64 [R1+0xa28], R28 ;  /* 0x000a281c01007387 */ /* 0x0003e20000100a00 */
[----:B------:R-:W-:-:S03]  /*134f0*/  IADD3 R20, R22, -0xc4, RZ ;  /* 0xffffff3c16147810 */ /* 0x000fc60007ffe0ff */
[----:B------:R1:W-:Y:S01]  /*13500*/  LDGSTS.E [R13+0x54008], desc[UR48][R28.64], !P5 ;  /* 0x540080001c0d7fae */ /* 0x0003e2000e921870 */
[----:B------:R-:W-:-:S03]  /*13510*/  IMAD.WIDE R22, R2, 0x4, R226 ;  /* 0x0000000402167825 */ /* 0x000fc600078e02e2 */
[----:B------:R2:W-:Y:S04]  /*13520*/  STL.64 [R1+0xa20], R26 ;  /* 0x000a201a01007387 */ /* 0x0005e80000100a00 */
[----:B------:R2:W-:Y:S01]  /*13530*/  LDGSTS.E [R13+0x58008], desc[UR48][R26.64], !P5 ;  /* 0x580080001a0d7fae */ /* 0x0005e2000e921870 */
[----:B-1----:R-:W-:-:S03]  /*13540*/  IMAD.WIDE R28, R2, 0x4, R220 ;  /* 0x00000004021c7825 */ /* 0x002fc600078e02dc */
[----:B------:R1:W-:Y:S04]  /*13550*/  STL.64 [R1+0xa18], R24 ;  /* 0x000a181801007387 */ /* 0x0003e80000100a00 */
[----:B------:R1:W-:Y:S01]  /*13560*/  LDGSTS.E [R13+0x5c008], desc[UR48][R24.64], !P5 ;  /* 0x5c008000180d7fae */ /* 0x0003e2000e921870 */
[----:B--2---:R-:W-:-:S03]  /*13570*/  IMAD.WIDE R26, R2, 0x4, R222 ;  /* 0x00000004021a7825 */ /* 0x004fc600078e02de */
[----:B------:R-:W-:Y:S04]  /*13580*/  STL.64 [R1+0x9e0], R28 ;  /* 0x0009e01c01007387 */ /* 0x000fe80000100a00 */
[----:B------:R2:W-:Y:S01]  /*13590*/  STL.64 [R1+0xa08], R26 ;  /* 0x000a081a01007387 */ /* 0x0005e20000100a00 */
[----:B-1----:R-:W-:-:S03]  /*135a0*/  IMAD.WIDE R24, R2, 0x4, R224 ;  /* 0x0000000402187825 */ /* 0x002fc600078e02e0 */
[----:B------:R-:W-:Y:S04]  /*135b0*/  LDGSTS.E [R13+0x5000c], desc[UR48][R28.64], !P6 ;  /* 0x5000c0001c0d7fae */ /* 0x000fe8000f121870 */
[----:B------:R1:W-:Y:S04]  /*135c0*/  STL.64 [R1+0xa00], R24 ;  /* 0x000a001801007387 */ /* 0x0003e80000100a00 */
[----:B------:R4:W-:Y:S04]  /*135d0*/  STL.64 [R1+0x9f8], R22 ;  /* 0x0009f81601007387 */ /* 0x0009e80000100a00 */
[----:B------:R-:W4:Y:S04]  /*135e0*/  LDL.LU.64 R76, [R1+0x50] ;  /* 0x00005000014c7983 */ /* 0x000f280000300a00 */
[----:B------:R-:W4:Y:S04]  /*135f0*/  LDL.LU.64 R74, [R1+0x58] ;  /* 0x00005800014a7983 */ /* 0x000f280000300a00 */
[----:B------:R-:W-:Y:S04]  /*13600*/  LDGSTS.E [R13+0x5400c], desc[UR48][R26.64], !P6 ;  /* 0x5400c0001a0d7fae */ /* 0x000fe8000f121870 */
[----:B------:R-:W1:Y:S01]  /*13610*/  LDL.LU.64 R72, [R1+0x60] ;  /* 0x0000600001487983 */ /* 0x000e620000300a00 */
[----:B------:R-:W-:-:S03]  /*13620*/  IMAD.WIDE R230, R3, 0x4, R248 ;  /* 0x0000000403e67825 */ /* 0x000fc600078e02f8 */
[----:B--2---:R-:W2:Y:S04]  /*13630*/  LDL.LU.64 R26, [R1+0x68] ;  /* 0x00006800011a7983 */ /* 0x004ea80000300a00 */
[----:B------:R-:W2:Y:S04]  /*13640*/  LDL.LU.64 R28, [R1+0x70] ;  /* 0x00007000011c7983 */ /* 0x000ea80000300a00 */
        /* <DEDUP_REMOVED lines=41> */
[----:B------:R-:W2:Y:S01]  /*138e0*/  LDL.LU.64 R112, [R1+0x260] ;  /* 0x0002600001707983 */ /* 0x000ea20000300a00 */
[----:B------:R-:W-:-:S03]  /*138f0*/  ISETP.GE.U32.AND P5, PT, R20, 0x7ffffefd, PT ;  /* 0x7ffffefd1400780c */ /* 0x000fc60003fa6070 */
[----:B------:R-:W2:Y:S01]  /*13900*/  LDL.LU.64 R114, [R1+0x270] ;  /* 0x0002700001727983 */ /* 0x000ea20000300a00 */
[----:B---3--:R-:W-:-:S03]  /*13910*/  VIADD R20, R21, 0xffffff1f ;  /* 0xffffff1f15147836 */ /* 0x008fc60000000000 */
[----:B------:R-:W3:Y:S04]  /*13920*/  LDL.LU.64 R116, [R1+0x280] ;  /* 0x0002800001747983 */ /* 0x000ee80000300a00 */
[----:B------:R-:W3:Y:S04]  /*13930*/  LDL.LU.64 R118, [R1+0x290] ;  /* 0x0002900001767983 */ /* 0x000ee80000300a00 */
[----:B------:R-:W3:Y:S04]  /*13940*/  LDL.LU.64 R120, [R1+0x2a0] ;  /* 0x0002a00001787983 */ /* 0x000ee80000300a00 */
[----:B------:R-:W3:Y:S04]  /*13950*/  LDL.LU.64 R122, [R1+0x2b0] ;  /* 0x0002b000017a7983 */ /* 0x000ee80000300a00 */
[----:B------:R-:W3:Y:S04]  /*13960*/  LDL.LU.64 R124, [R1+0x2c0] ;  /* 0x0002c000017c7983 */ /* 0x000ee80000300a00 */
[----:B------:R-:W3:Y:S04]  /*13970*/  LDL.LU.64 R126, [R1+0x2d0] ;  /* 0x0002d000017e7983 */ /* 0x000ee80000300a00 */
[----:B------:R1:W-:Y:S04]  /*13980*/  LDGSTS.E [R13+0x5800c], desc[UR48][R24.64], !P6 ;  /* 0x5800c000180d7fae */ /* 0x0003e8000f121870 */
[----:B------:R-:W3:Y:S04]  /*13990*/  LDL.LU.64 R128, [R1+0x2e0] ;  /* 0x0002e00001807983 */ /* 0x000ee80000300a00 */
[----:B------:R1:W-:Y:S01]  /*139a0*/  LDGSTS.E [R13+0x5c00c], desc[UR48][R22.64], !P6 ;  /* 0x5c00c000160d7fae */ /* 0x0003e2000f121870 */
[----:B------:R-:W-:Y:S01]  /*139b0*/  ISETP.GE.U32.AND P6, PT, R20, 0x7ffffee0, PT ;  /* 0x7ffffee01400780c */ /* 0x000fe20003fc6070 */
[----:B----4-:R-:W-:-:S02]  /*139c0*/  IMAD.WIDE R20, R3, 0x4, R76 ;  /* 0x0000000403147825 */ /* 0x010fc400078e024c */
[----:B------:R-:W4:Y:S02]  /*139d0*/  LDL.LU.64 R130, [R1+0x2f0] ;  /* 0x0002f00001827983 */ /* 0x000f240000300a00 */
[C---:B-1----:R-:W-:Y:S02]  /*139e0*/  IMAD.WIDE R24, R3.reuse, 0x4, R72 ;  /* 0x0000000403187825 */ /* 0x042fe400078e0248 */
[----:B------:R-:W4:Y:S02]  /*139f0*/  LDL.LU.64 R132, [R1+0x300] ;  /* 0x0003000001847983 */ /* 0x000f240000300a00 */
[C---:B------:R-:W-:Y:S02]  /*13a00*/  IMAD.WIDE R22, R3.reuse, 0x4, R74 ;  /* 0x0000000403167825 */ /* 0x040fe400078e024a */
[----:B------:R-:W0:Y:S02]  /*13a10*/  LDGDEPBAR ;  /* 0x00000000000079af */ /* 0x000e240000000000 */
[----:B--2---:R-:W-:-:S02]  /*13a20*/  IMAD.WIDE R72, R3, 0x4, R236 ;  /* 0x0000000403487825 */ /* 0x004fc400078e02ec */
[----:B------:R-:W2:Y:S02]  /*13a30*/  LDL.LU.64 R236, [R1+0x310] ;  /* 0x0003100001ec7983 */ /* 0x000ea40000300a00 */
[C---:B------:R-:W-:Y:S02]  /*13a40*/  IMAD.WIDE R74, R3.reuse, 0x4, R240 ;  /* 0x00000004034a7825 */ /* 0x040fe400078e02f0 */
[----:B------:R-:W4:Y:S02]  /*13a50*/  LDL.LU.64 R240, [R1+0x320] ;  /* 0x0003200001f07983 */ /* 0x000f240000300a00 */
[C---:B------:R-:W-:Y:S02]  /*13a60*/  IMAD.WIDE R76, R3.reuse, 0x4, R242 ;  /* 0x00000004034c7825 */ /* 0x040fe400078e02f2 */
[----:B------:R-:W2:Y:S02]  /*13a70*/  LDL.LU.64 R242, [R1+0x330] ;  /* 0x0003300001f27983 */ /* 0x000ea40000300a00 */
[----:B------:R-:W-:-:S02]  /*13a80*/  IMAD.WIDE R78, R3, 0x4, R246 ;  /* 0x00000004034e7825 */ /* 0x000fc400078e02f6 */
[----:B------:R-:W3:Y:S02]  /*13a90*/  LDL.LU.64 R246, [R1+0x340] ;  /* 0x0003400001f67983 */ /* 0x000ee40000300a00 */
[----:B------:R-:W-:Y:S02]  /*13aa0*/  IMAD.WIDE R80, R3, 0x4, R248 ;  /* 0x0000000403507825 */ /* 0x000fe400078e02f8 */
[----:B------:R-:W4:Y:S02]  /*13ab0*/  LDL.LU.64 R248, [R1+0x350] ;  /* 0x0003500001f87983 */ /* 0x000f240000300a00 */
[----:B------:R-:W-:-:S04]  /*13ac0*/  IMAD.WIDE R148, R2, 0x4, R8 ;  /* 0x0000000402947825 */ /* 0x000fc800078e0208 */
[----:B------:R-:W-:-:S04]  /*13ad0*/  IMAD.WIDE R150, R2, 0x4, R6 ;  /* 0x0000000402967825 */ /* 0x000fc800078e0206 */
[----:B------:R-:W-:-:S04]  /*13ae0*/  IMAD.WIDE R234, R3, 0x4, R228 ;  /* 0x0000000403ea7825 */ /* 0x000fc800078e02e4 */
[C---:B------:R-:W-:Y:S01]  /*13af0*/  IMAD.WIDE R32, R3.reuse, 0x4, R32 ;  /* 0x0000000403207825 */ /* 0x040fe200078e0220 */
[----:B------:R-:W-:Y:S03]  /*13b00*/  LDGSTS.E [R11+0x10000], desc[UR48][R234.64], P3 ;  /* 0x10000000ea0b7fae */ /* 0x000fe60009921870 */
        /* <DEDUP_REMOVED lines=11> */
[----:B------:R-:W-:Y:S04]  /*13bc0*/  LDGSTS.E [R11+0x11800], desc[UR48][R64.64], P3 ;  /* 0x11800000400b7fae */ /* 0x000fe80009921870 */
[----:B------:R-:W-:Y:S01]  /*13bd0*/  LDGSTS.E [R11+0x11c00], desc[UR48][R72.64], P3 ;  /* 0x11c00000480b7fae */ /* 0x000fe20009921870 */
[----:B------:R-:W-:-:S03]  /*13be0*/  IMAD.WIDE R104, R3, 0x4, R104 ;  /* 0x0000000403687825 */ /* 0x000fc600078e0268 */
[----:B------:R-:W-:Y:S04]  /*13bf0*/  LDGSTS.E [R11+0x12000], desc[UR48][R80.64], P3 ;  /* 0x12000000500b7fae */ /* 0x000fe80009921870 */
[----:B------:R-:W-:Y:S01]  /*13c00*/  LDGSTS.E [R11+0x12400], desc[UR48][R88.64], P3 ;  /* 0x12400000580b7fae */ /* 0x000fe20009921870 */
[----:B------:R-:W-:-:S03]  /*13c10*/  IMAD.WIDE R26, R3, 0x4, R26 ;  /* 0x00000004031a7825 */ /* 0x000fc600078e021a */
[----:B------:R-:W-:Y:S01]  /*13c20*/  LDGSTS.E [R11+0x12800], desc[UR48][R96.64], P3 ;  /* 0x12800000600b7fae */ /* 0x000fe20009921870 */
[----:B------:R-:W-:-:S03]  /*13c30*/  IMAD.WIDE R34, R3, 0x4, R34 ;  /* 0x0000000403227825 */ /* 0x000fc600078e0222 */
[----:B------:R-:W-:Y:S01]  /*13c40*/  LDGSTS.E [R11+0x12c00], desc[UR48][R104.64], P3 ;  /* 0x12c00000680b7fae */ /* 0x000fe20009921870 */
[----:B------:R-:W-:-:S05]  /*13c50*/  IMAD.WIDE R112, R3, 0x4, R112 ;  /* 0x0000000403707825 */ /* 0x000fca00078e0270 */
[----:B------:R-:W-:Y:S01]  /*13c60*/  LDGSTS.E [R11+0x13000], desc[UR48][R112.64], P3 ;  /* 0x13000000700b7fae */ /* 0x000fe20009921870 */
[----:B---3--:R-:W-:-:S03]  /*13c70*/  IMAD.WIDE R140, R3, 0x4, R246 ;  /* 0x00000004038c7825 */ /* 0x008fc600078e02f6 */
[----:B------:R-:W3:Y:S01]  /*13c80*/  LDL.LU.64 R246, [R1+0x360] ;  /* 0x0003600001f67983 */ /* 0x000ee20000300a00 */
[----:B----4-:R-:W-:-:S03]  /*13c90*/  IMAD.WIDE R142, R3, 0x4, R248 ;  /* 0x00000004038e7825 */ /* 0x010fc600078e02f8 */
[----:B------:R-:W4:Y:S04]  /*13ca0*/  LDL.LU.64 R248, [R1+0x370] ;  /* 0x0003700001f87983 */ /* 0x000f280000300a00 */
[----:B------:R-:W4:Y:S04]  /*13cb0*/  LDL.LU.64 R8, [R1+0xf80] ;  /* 0x000f800001087983 */ /* 0x000f280000300a00 */
[----:B------:R-:W4:Y:S01]  /*13cc0*/  LDL.LU.64 R6, [R1+0xf78] ;  /* 0x000f780001067983 */ /* 0x000f220000300a00 */
[----:B------:R-:W-:-:S04]  /*13cd0*/  IMAD.WIDE R120, R3, 0x4, R120 ;  /* 0x0000000403787825 */ /* 0x000fc800078e0278 */
[C---:B------:R-:W-:Y:S01]  /*13ce0*/  IMAD.WIDE R128, R3.reuse, 0x4, R128 ;  /* 0x0000000403807825 */ /* 0x040fe200078e0280 */
[----:B------:R-:W-:Y:S03]  /*13cf0*/  LDGSTS.E [R11+0x13400], desc[UR48][R120.64], P3 ;  /* 0x13400000780b7fae */ /* 0x000fe60009921870 */
[C---:B------:R-:W-:Y:S01]  /*13d00*/  IMAD.WIDE R136, R3.reuse, 0x4, R240 ;  /* 0x0000000403887825 */ /* 0x040fe200078e02f0 */
[----:B------:R-:W-:Y:S03]  /*13d10*/  LDGSTS.E [R11+0x13800], desc[UR48][R128.64], P3 ;  /* 0x13800000800b7fae */ /* 0x000fe60009921870 */
[C---:B------:R-:W-:Y:S01]  /*13d20*/  IMAD.WIDE R42, R3.reuse, 0x4, R42 ;  /* 0x00000004032a7825 */ /* 0x040fe200078e022a */
[----:B------:R1:W-:Y:S03]  /*13d30*/  LDGSTS.E [R11+0x13c00], desc[UR48][R136.64], P3 ;  /* 0x13c00000880b7fae */ /* 0x0003e60009921870 */
        /* <DEDUP_REMOVED lines=20> */
[C---:B--2---:R-:W-:Y:S01]  /*13e80*/  IMAD.WIDE R138, R3.reuse, 0x4, R242 ;  /* 0x00000004038a7825 */ /* 0x044fe200078e02f2 */
        /* <DEDUP_REMOVED lines=64> */
[----:B------:R-:W0:Y:S01]  /*14290*/  LDGDEPBAR ;  /* 0x00000000000079af */ /* 0x000e220000000000 */
[----:B------:R-:W-:Y:S01]  /*142a0*/  IADD3 R144, R144, -0xe2, RZ ;  /* 0xffffff1e90907810 */ /* 0x000fe20007ffe0ff */
[----:B------:R-:W-:-:S03]  /*142b0*/  VIADD R152, R152, 0xffffff1d ;  /* 0xffffff1d98987836 */ /* 0x000fc60000000000 */
[----:B------:R-:W-:Y:S01]  /*142c0*/  ISETP.GE.U32.AND P3, PT, R144, 0x7ffffedf, PT ;  /* 0x7ffffedf9000780c */ /* 0x000fe20003f66070 */
[----:B---3--:R-:W-:-:S04]  /*142d0*/  IMAD.WIDE R144, R2, 0x4, R246 ;  /* 0x0000000402907825 */ /* 0x008fc800078e02f6 */
[----:B----4-:R-:W-:Y:S01]  /*142e0*/  IMAD.WIDE R146, R2, 0x4, R248 ;  /* 0x0000000402927825 */ /* 0x010fe200078e02f8 */
[----:B------:R-:W2:Y:S01]  /*142f0*/  LDL.LU.64 R154, [R1+0x3a0] ;  /* 0x0003a000019a7983 */ /* 0x000ea20000300a00 */
[----:B------:R-:W-:Y:S01]  /*14300*/  BAR.SYNC.DEFER_BLOCKING 0x0 ;  /* 0x0000000000007b1d */ /* 0x000fe20000010000 */
[----:B------:R-:W-:-:S07]  /*14310*/  IADD3 R160, R160, -0xe4, RZ ;  /* 0xffffff1ca0a07810 */ /* 0x000fce0007ffe0ff */
[----:B------:R-:W3:Y:S01]  /*14320*/  LDC R176, c[0x0][0x230] ;  /* 0x00008c00ffb07b82 */ /* 0x000ee20000000800 */
[----:B------:R-:W4:Y:S04]  /*14330*/  LDL.LU.64 R236, [R1+0x3b0] ;  /* 0x0003b00001ec7983 */ /* 0x000f280000300a00 */
[----:B------:R-:W3:Y:S01]  /*14340*/  LDL.LU.64 R240, [R1+0x3c0] ;  /* 0x0003c00001f07983 */ /* 0x000ee20000300a00 */
[----:B------:R-:W-:Y:S02]  /*14350*/  VIADD R168, R168, 0xffffff3b ;  /* 0xffffff3ba8a87836 */ /* 0x000fe40000000000 */
[----:B------:R-:W4:Y:S01]  /*14360*/  LDC R184, c[0x0][0x230] ;  /* 0x00008c00ffb87b82 */ /* 0x000f220000000800 */
[----:B------:R-:W4:Y:S04]  /*14370*/  LDL.LU.64 R242, [R1+0x3c8] ;  /* 0x0003c80001f27983 */ /* 0x000f280000300a00 */
[----:B------:R-:W4:Y:S03]  /*14380*/  LDL.LU.64 R246, [R1+0x3d0] ;  /* 0x0003d00001f67983 */ /* 0x000f260000300a00 */
[----:B------:R-:W4:Y:S01]  /*14390*/  LDC R192, c[0x0][0x230] ;  /* 0x00008c00ffc07b82 */ /* 0x000f220000000800 */
[----:B------:R-:W4:Y:S04]  /*143a0*/  LDL.LU.64 R162, [R1+0x3e0] ;  /* 0x0003e00001a27983 */ /* 0x000f280000300a00 */
[----:B------:R-:W4:Y:S03]  /*143b0*/  LDL.LU.64 R164, [R1+0x3e8] ;  /* 0x0003e80001a47983 */ /* 0x000f260000300a00 */
[----:B------:R-:W4:Y:S01]  /*143c0*/  LDC R200, c[0x0][0x230] ;  /* 0x00008c00ffc87b82 */ /* 0x000f220000000800 */
[----:B------:R-:W4:Y:S04]  /*143d0*/  LDL.LU.64 R248, [R1+0x3f0] ;  /* 0x0003f00001f87983 */ /* 0x000f280000300a00 */
[----:B------:R-:W-:Y:S03]  /*143e0*/  STL.64 [R1+0x1308], R140 ;  /* 0x0013088c01007387 */ /* 0x000fe60000100a00 */
[----:B------:R-:W4:Y:S01]  /*143f0*/  LDC R208, c[0x0][0x230] ;  /* 0x00008c00ffd07b82 */ /* 0x000f220000000800 */
[----:B------:R-:W-:Y:S04]  /*14400*/  STL.64 [R1+0x1300], R142 ;  /* 0x0013008e01007387 */ /* 0x000fe80000100a00 */
[----:B------:R1:W-:Y:S03]  /*14410*/  STL.64 [R1+0x12b0], R10 ;  /* 0x0012b00a01007387 */ /* 0x0003e60000100a00 */
[----:B------:R-:W4:Y:S01]  /*14420*/  LDC R216, c[0x0][0x230] ;  /* 0x00008c00ffd87b82 */ /* 0x000f220000000800 */
[----:B------:R-:W-:Y:S04]  /*14430*/  STL.64 [R1+0x12a8], R4 ;  /* 0x0012a80401007387 */ /* 0x000fe80000100a00 */
[----:B------:R-:W-:Y:S03]  /*14440*/  STL.64 [R1+0xf80], R8 ;  /* 0x000f800801007387 */ /* 0x000fe60000100a00 */
[----:B------:R-:W4:Y:S01]  /*14450*/  LDC R224, c[0x0][0x230] ;  /* 0x00008c00ffe07b82 */ /* 0x000f220000000800 */
[----:B------:R-:W-:Y:S01]  /*14460*/  @!PT LDS RZ, [RZ] ;  /* 0x00000000fffff984 */ /* 0x000fe20000000800 */
[----:B------:R-:W-:Y:S01]  /*14470*/  @!PT LDS RZ, [RZ] ;  /* 0x00000000fffff984 */ /* 0x000fe20000000800 */
[----:B------:R-:W-:Y:S01]  /*14480*/  @!PT LDS RZ, [RZ] ;  /* 0x00000000fffff984 */ /* 0x000fe20000000800 */
[----:B------:R-:W-:Y:S04]  /*14490*/  LDGSTS.E [R18+0x60000], desc[UR48][R144.64], !P0 ;  /* 0x6000000090127fae */ /* 0x000fe8000c121870 */
[----:B------:R-:W-:Y:S03]  /*144a0*/  STL.64 [R1+0xf78], R6 ;  /* 0x000f780601007387 */ /* 0x000fe60000100a00 */
[----:B------:R-:W4:Y:S01]  /*144b0*/  LDC R233, c[0x0][0x230] ;  /* 0x00008c00ffe97b82 */ /* 0x000f220000000800 */
[----:B------:R-:W-:Y:S04]  /*144c0*/  LDGSTS.E [R18+0x64000], desc[UR48][R146.64], !P0 ;  /* 0x6400000092127fae */ /* 0x000fe8000c121870 */
[----:B------:R-:W-:Y:S03]  /*144d0*/  STL.64 [R1+0x12b8], R146 ;  /* 0x0012b89201007387 */ /* 0x000fe60000100a00 */
[----:B------:R-:W4:Y:S01]  /*144e0*/  LDC R252, c[0x0][0x230] ;  /* 0x00008c00fffc7b82 */ /* 0x000f220000000800 */
[----:B------:R-:W-:Y:S04]  /*144f0*/  LDGSTS.E [R18+0x68000], desc[UR48][R148.64], !P0 ;  /* 0x6800000094127fae */ /* 0x000fe8000c121870 */
[----:B------:R-:W-:Y:S01]  /*14500*/  STL.64 [R1+0x12c0], R148 ;  /* 0x0012c09401007387 */ /* 0x000fe20000100a00 */
[----:B---3--:R-:W-:-:S03]  /*14510*/  IMAD.WIDE R156, R2, 0x4, R240 ;  /* 0x00000004029c7825 */ /* 0x008fc600078e02f0 */
[----:B------:R-:W-:Y:S01]  /*14520*/  LDGSTS.E [R18+0x6c000], desc[UR48][R150.64], !P0 ;  /* 0x6c00000096127fae */ /* 0x000fe2000c121870 */
[----:B------:R-:W-:Y:S01]  /*14530*/  ISETP.GE.U32.AND P0, PT, R152, 0x7ffffede, PT ;  /* 0x7ffffede9800780c */ /* 0x000fe20003f06070 */
[----:B-1----:R-:W1:Y:S01]  /*14540*/  LDC R11, c[0x0][0x230] ;  /* 0x00008c00ff0b7b82 */ /* 0x002e620000000800 */
[C---:B--2---:R-:W-:Y:S01]  /*14550*/  IMAD.WIDE R152, R2.reuse, 0x4, R154 ;  /* 0x0000000402987825 */ /* 0x044fe200078e029a */
[----:B------:R-:W-:Y:S03]  /*14560*/  STL.64 [R1+0x12c8], R150 ;  /* 0x0012c89601007387 */ /* 0x000fe60000100a00 */
[C---:B----4-:R-:W-:Y:S01]  /*14570*/  IMAD.WIDE R154, R2.reuse, 0x4, R236 ;  /* 0x00000004029a7825 */ /* 0x050fe200078e02ec */
[----:B------:R-:W2:Y:S03]  /*14580*/  LDL.LU.64 R172, [R1+0x3f8] ;  /* 0x0003f80001ac7983 */ /* 0x000ea60000300a00 */
[C---:B------:R-:W-:Y:S01]  /*14590*/  IMAD.WIDE R158, R2.reuse, 0x4, R242 ;  /* 0x00000004029e7825 */ /* 0x040fe200078e02f2 */
[----:B------:R-:W3:Y:S03]  /*145a0*/  LDL.LU.64 R170, [R1+0x400] ;  /* 0x0004000001aa7983 */ /* 0x000ee60000300a00 */
[C---:B------:R-:W-:Y:S01]  /*145b0*/  IMAD.WIDE R166, R2.reuse, 0x4, R248 ;  /* 0x0000000402a67825 */ /* 0x040fe200078e02f8 */
[----:B------:R-:W4:Y:S03]  /*145c0*/  LDL.LU.64 R236, [R1+0x408] ;  /* 0x0004080001ec7983 */ /* 0x000f260000300a00 */
[C---:B------:R-:W-:Y:S01]  /*145d0*/  IMAD.WIDE R162, R2.reuse, 0x4, R162 ;  /* 0x0000000402a27825 */ /* 0x040fe200078e02a2 */
[----:B------:R-:W4:Y:S03]  /*145e0*/  LDL.LU.64 R240, [R1+0x418] ;  /* 0x0004180001f07983 */ /* 0x000f260000300a00 */
[----:B------:R-:W-:Y:S01]  /*145f0*/  IMAD.WIDE R164, R2, 0x4, R164 ;  /* 0x0000000402a47825 */ /* 0x000fe200078e02a4 */
[----:B------:R-:W-:Y:S01]  /*14600*/  LDGSTS.E [R18+0x60004], desc[UR48][R152.64], !P1 ;  /* 0x6000400098127fae */ /* 0x000fe2000c921870 */
[----:B------:R-:W-:Y:S01]  /*14610*/  IADD3 R176, R176, -0xc6, RZ ;  /* 0xffffff3ab0b07810 */ /* 0x000fe20007ffe0ff */
[----:B------:R-:W1:Y:S02]  /*14620*/  LDC R10, c[0x0][0x230] ;  /* 0x00008c00ff0a7b82 */ /* 0x000e640000000800 */
[----:B------:R-:W-:Y:S04]  /*14630*/  STL.64 [R1+0x12d0], R152 ;  /* 0x0012d09801007387 */ /* 0x000fe80000100a00 */
[----:B------:R-:W-:Y:S04]  /*14640*/  LDGSTS.E [R18+0x64004], desc[UR48][R154.64], !P1 ;  /* 0x640040009a127fae */ /* 0x000fe8000c921870 */
[----:B------:R-:W-:Y:S04]  /*14650*/  STL.64 [R1+0x12d8], R154 ;  /* 0x0012d89a01007387 */ /* 0x000fe80000100a00 */
[----:B------:R-:W-:Y:S04]  /*14660*/  LDGSTS.E [R18+0x68004], desc[UR48][R156.64], !P1 ;  /* 0x680040009c127fae */ /* 0x000fe8000c921870 */
[----:B------:R-:W-:Y:S04]  /*14670*/  STL.64 [R1+0x12e0], R156 ;  /* 0x0012e09c01007387 */ /* 0x000fe80000100a00 */
[----:B------:R1:W-:Y:S01]  /*14680*/  LDGSTS.E [R18+0x6c004], desc[UR48][R158.64], !P1 ;  /* 0x6c0040009e127fae */ /* 0x0003e2000c921870 */
[----:B------:R-:W-:Y:S01]  /*14690*/  ISETP.GE.U32.AND P1, PT, R160, 0x7ffffedd, PT ;  /* 0x7ffffedda000780c */ /* 0x000fe20003f26070 */
[----:B------:R-:W-:-:S02]  /*146a0*/  IMAD.WIDE R160, R2, 0x4, R246 ;  /* 0x0000000402a07825 */ /* 0x000fc400078e02f6 */
[----:B------:R1:W-:Y:S04]  /*146b0*/  STL.64 [R1+0x12e8], R158 ;  /* 0x0012e89e01007387 */ /* 0x0003e80000100a00 */
[----:B------:R-:W4:Y:S04]  /*146c0*/  LDL.LU.64 R242, [R1+0x420] ;  /* 0x0004200001f27983 */ /* 0x000f280000300a00 */
[----:B------:R-:W4:Y:S04]  /*146d0*/  LDL.LU.64 R246, [R1+0x428] ;  /* 0x0004280001f67983 */ /* 0x000f280000300a00 */
[----:B------:R-:W4:Y:S01]  /*146e0*/  LDL.LU.64 R248, [R1+0x438] ;  /* 0x0004380001f87983 */ /* 0x000f220000300a00 */
[----:B------:R-:W-:Y:S01]  /*146f0*/  VIADD R184, R184, 0xffffff39 ;  /* 0xffffff39b8b87836 */ /* 0x000fe20000000000 */
[----:B------:R-:W-:Y:S01]  /*14700*/  IADD3 R192, R192, -0xc8, RZ ;  /* 0xffffff38c0c07810 */ /* 0x000fe20007ffe0ff */
[----:B------:R-:W-:Y:S01]  /*14710*/  VIADD R200, R200, 0xffffff1b ;  /* 0xffffff1bc8c87836 */ /* 0x000fe20000000000 */
[----:B------:R-:W4:Y:S01]  /*14720*/  LDL.LU.64 R182, [R1+0x440] ;  /* 0x0004400001b67983 */ /* 0x000f220000300a00 */
[----:B------:R-:W-:Y:S01]  /*14730*/  IADD3 R208, R208, -0xe6, RZ ;  /* 0xffffff1ad0d07810 */ /* 0x000fe20007ffe0ff */
[----:B------:R-:W-:Y:S01]  /*14740*/  VIADD R216, R216, 0xffffff19 ;  /* 0xffffff19d8d87836 */ /* 0x000fe20000000000 */
[----:B------:R-:W-:Y:S01]  /*14750*/  IADD3 R224, R224, -0xe8, RZ ;  /* 0xffffff18e0e07810 */ /* 0x000fe20007ffe0ff */
[----:B------:R4:W-:Y:S01]  /*14760*/  LDGSTS.E [R18+0x60008], desc[UR48][R160.64], !P2 ;  /* 0x60008000a0127fae */ /* 0x0009e2000d121870 */
[----:B------:R-:W-:Y:S01]  /*14770*/  VIADD R233, R233, 0xffffff37 ;  /* 0xffffff37e9e97836 */ /* 0x000fe20000000000 */
[----:B-1----:R-:W1:Y:S02]  /*14780*/  LDC R158, c[0x0][0x230] ;  /* 0x00008c00ff9e7b82 */ /* 0x002e640000000800 */
[----:B------:R-:W-:Y:S04]  /*14790*/  LDGSTS.E [R18+0x64008], desc[UR48][R162.64], !P2 ;  /* 0x64008000a2127fae */ /* 0x000fe8000d121870 */
[----:B------:R-:W4:Y:S02]  /*147a0*/  LDL.LU.64 R190, [R1+0x448] ;  /* 0x0004480001be7983 */ /* 0x000f240000300a00 */
[----:B------:R-:W1:Y:S02]  /*147b0*/  LDC R159, c[0x0][0x230] ;  /* 0x00008c00ff9f7b82 */ /* 0x000e640000000800 */
[----:B------:R-:W-:Y:S04]  /*147c0*/  LDGSTS.E [R18+0x68008], desc[UR48][R164.64], !P2 ;  /* 0x68008000a4127fae */ /* 0x000fe8000d121870 */
[----:B------:R-:W4:Y:S04]  /*147d0*/  LDL.LU.64 R186, [R1+0x450] ;  /* 0x0004500001ba7983 */ /* 0x000f280000300a00 */
[----:B------:R-:W-:Y:S01]  /*147e0*/  LDGSTS.E [R18+0x6c008], desc[UR48][R166.64], !P2 ;  /* 0x6c008000a6127fae */ /* 0x000fe2000d121870 */
[----:B------:R-:W-:-:S03]  /*147f0*/  ISETP.GE.U32.AND P2, PT, R168, 0x7ffffefc, PT ;  /* 0x7ffffefca800780c */ /* 0x000fc60003f46070 */
[----:B------:R1:W-:Y:S04]  /*14800*/  STL.64 [R1+0x12f0], R160 ;  /* 0x0012f0a001007387 */ /* 0x0003e80000100a00 */
[----:B------:R-:W-:Y:S04]  /*14810*/  STL.64 [R1+0x12f8], R162 ;  /* 0x0012f8a201007387 */ /* 0x000fe80000100a00 */
[----:B------:R-:W4:Y:S01]  /*14820*/  LDL.LU.64 R188, [R1+0x458] ;  /* 0x0004580001bc7983 */ /* 0x000f220000300a00 */
[----:B--2---:R-:W-:-:S04]  /*14830*/  IMAD.WIDE R168, R2, 0x4, R172 ;  /* 0x0000000402a87825 */ /* 0x004fc800078e02ac */
[C---:B---3--:R-:W-:Y:S01]  /*14840*/  IMAD.WIDE R170, R2.reuse, 0x4, R170 ;  /* 0x0000000402aa7825 */ /* 0x048fe200078e02aa */
[----:B------:R-:W-:Y:S04]  /*14850*/  LDGSTS.E [R18+0x6000c], desc[UR48][R168.64], !P5 ;  /* 0x6000c000a8127fae */ /* 0x000fe8000e921870 */
[----:B------:R-:W-:Y:S01]  /*14860*/  LDGSTS.E [R18+0x6400c], desc[UR48][R170.64], !P5 ;  /* 0x6400c000aa127fae */ /* 0x000fe2000e921870 */
[----:B----4-:R-:W-:-:S03]  /*14870*/  IMAD.WIDE R172, R2, 0x4, R236 ;  /* 0x0000000402ac7825 */ /* 0x010fc600078e02ec */
[----:B------:R-:W2:Y:S01]  /*14880*/  LDL.LU.64 R236, [R1+0x470] ;  /* 0x0004700001ec7983 */ /* 0x000ea20000300a00 */
[----:B------:R-:W-:-:S03]  /*14890*/  IMAD.WIDE R174, R2, 0x4, R240 ;  /* 0x0000000402ae7825 */ /* 0x000fc600078e02f0 */
[----:B------:R-:W3:Y:S04]  /*148a0*/  LDL.LU.64 R240, [R1+0x478] ;  /* 0x0004780001f07983 */ /* 0x000ee80000300a00 */
[----:B------:R-:W-:Y:S04]  /*148b0*/  LDGSTS.E [R18+0x6800c], desc[UR48][R172.64], !P5 ;  /* 0x6800c000ac127fae */ /* 0x000fe8000e921870 */
[----:B------:R-:W-:Y:S01]  /*148c0*/  LDGSTS.E [R18+0x6c00c], desc[UR48][R174.64], !P5 ;  /* 0x6c00c000ae127fae */ /* 0x000fe2000e921870 */
[----:B------:R-:W-:Y:S01]  /*148d0*/  ISETP.GE.U32.AND P5, PT, R176, 0x7ffffefb, PT ;  /* 0x7ffffefbb000780c */ /* 0x000fe20003fa6070 */
[----:B------:R-:W-:-:S02]  /*148e0*/  IMAD.WIDE R176, R2, 0x4, R242 ;  /* 0x0000000402b07825 */ /* 0x000fc400078e02f2 */
[----:B------:R-:W4:Y:S02]  /*148f0*/  LDL.LU.64 R242, [R1+0x480] ;  /* 0x0004800001f27983 */ /* 0x000f240000300a00 */
[C---:B------:R-:W-:Y:S02]  /*14900*/  IMAD.WIDE R178, R2.reuse, 0x4, R246 ;  /* 0x0000000402b27825 */ /* 0x040fe400078e02f6 */
[----:B------:R-:W4:Y:S02]  /*14910*/  LDL.LU.64 R246, [R1+0x498] ;  /* 0x0004980001f67983 */ /* 0x000f240000300a00 */
[C---:B------:R-:W-:Y:S02]  /*14920*/  IMAD.WIDE R180, R2.reuse, 0x4, R248 ;  /* 0x0000000402b47825 */ /* 0x040fe400078e02f8 */
[----:B------:R-:W4:Y:S02]  /*14930*/  LDL.LU.64 R248, [R1+0x4b8] ;  /* 0x0004b80001f87983 */ /* 0x000f240000300a00 */
[----:B------:R-:W-:-:S02]  /*14940*/  IMAD.WIDE R182, R2, 0x4, R182 ;  /* 0x0000000402b67825 */ /* 0x000fc400078e02b6 */
[----:B------:R-:W-:Y:S04]  /*14950*/  LDGSTS.E [R18+0x70000], desc[UR48][R176.64], !P6 ;  /* 0x70000000b0127fae */ /* 0x000fe8000f121870 */
[----:B------:R-:W-:Y:S04]  /*14960*/  LDGSTS.E [R18+0x74000], desc[UR48][R178.64], !P6 ;  /* 0x74000000b2127fae */ /* 0x000fe8000f121870 */
[----:B------:R-:W-:Y:S04]  /*14970*/  LDGSTS.E [R18+0x78000], desc[UR48][R180.64], !P6 ;  /* 0x78000000b4127fae */ /* 0x000fe8000f121870 */
[----:B------:R-:W-:Y:S01]  /*14980*/  LDGSTS.E [R18+0x7c000], desc[UR48][R182.64], !P6 ;  /* 0x7c000000b6127fae */ /* 0x000fe2000f121870 */
[----:B------:R-:W-:Y:S01]  /*14990*/  ISETP.GE.U32.AND P6, PT, R184, 0x7ffffefa, PT ;  /* 0x7ffffefab800780c */ /* 0x000fe20003fc6070 */
[----:B------:R-:W-:-:S02]  /*149a0*/  IMAD.WIDE R184, R2, 0x4, R190 ;  /* 0x0000000402b87825 */ /* 0x000fc400078e02be */
[----:B------:R-:W4:Y:S02]  /*149b0*/  LDL.LU.64 R214, [R1+0x4c8] ;  /* 0x0004c80001d67983 */ /* 0x000f240000300a00 */
[C---:B------:R-:W-:Y:S02]  /*149c0*/  IMAD.WIDE R186, R2.reuse, 0x4, R186 ;  /* 0x0000000402ba7825 */ /* 0x040fe400078e02ba */
[----:B------:R-:W4:Y:S04]  /*149d0*/  LDL.LU.64 R202, [R1+0x4e0] ;  /* 0x0004e00001ca7983 */ /* 0x000f280000300a00 */
[----:B------:R-:W4:Y:S04]  /*149e0*/  LDL.LU.64 R204, [R1+0x4f8] ;  /* 0x0004f80001cc7983 */ /* 0x000f280000300a00 */
[----:B------:R-:W4:Y:S04]  /*149f0*/  LDL.LU.64 R206, [R1+0x500] ;  /* 0x0005000001ce7983 */ /* 0x000f280000300a00 */
[----:B------:R-:W-:Y:S01]  /*14a00*/  LDGSTS.E [R18+0x70004], desc[UR48][R184.64], !P3 ;  /* 0x70004000b8127fae */ /* 0x000fe2000d921870 */
[----:B------:R-:W-:-:S03]  /*14a10*/  IMAD.WIDE R188, R2, 0x4, R188 ;  /* 0x0000000402bc7825 */ /* 0x000fc600078e02bc */
[----:B------:R-:W-:Y:S04]  /*14a20*/  LDGSTS.E [R18+0x74004], desc[UR48][R186.64], !P3 ;  /* 0x74004000ba127fae */ /* 0x000fe8000d921870 */
[----:B------:R-:W-:Y:S04]  /*14a30*/  LDGSTS.E [R18+0x78004], desc[UR48][R188.64], !P3 ;  /* 0x78004000bc127fae */ /* 0x000fe8000d921870 */
[----:B------:R-:W4:Y:S04]  /*14a40*/  LDL.LU.64 R212, [R1+0x988] ;  /* 0x0009880001d47983 */ /* 0x000f280000300a00 */
[----:B------:R-:W4:Y:S01]  /*14a50*/  LDL.LU.64 R210, [R1+0x980] ;  /* 0x0009800001d27983 */ /* 0x000f220000300a00 */
[----:B--2---:R-:W-:-:S03]  /*14a60*/  IMAD.WIDE R190, R2, 0x4, R236 ;  /* 0x0000000402be7825 */ /* 0x004fc600078e02ec */
[----:B------:R-:W2:Y:S04]  /*14a70*/  LDL.LU.64 R236, [R1+0x978] ;  /* 0x0009780001ec7983 */ /* 0x000ea80000300a00 */
[----:B------:R-:W-:Y:S01]  /*14a80*/  LDGSTS.E [R18+0x7c004], desc[UR48][R190.64], !P3 ;  /* 0x7c004000be127fae */ /* 0x000fe2000d921870 */
[----:B------:R-:W-:Y:S01]  /*14a90*/  ISETP.GE.U32.AND P3, PT, R192, 0x7ffffef9, PT ;  /* 0x7ffffef9c000780c */ /* 0x000fe20003f66070 */
[C---:B---3--:R-:W-:Y:S02]  /*14aa0*/  IMAD.WIDE R192, R2.reuse, 0x4, R240 ;  /* 0x0000000402c07825 */ /* 0x048fe400078e02f0 */
[----:B------:R-:W3:Y:S04]  /*14ab0*/  LDL.LU.64 R240, [R1+0x970] ;  /* 0x0009700001f07983 */ /* 0x000ee80000300a00 */
[----:B------:R-:W-:Y:S01]  /*14ac0*/  LDGSTS.E [R18+0x70008], desc[UR48][R192.64], !P0 ;  /* 0x70008000c0127fae */ /* 0x000fe2000c121870 */
[----:B----4-:R-:W-:-:S03]  /*14ad0*/  IMAD.WIDE R194, R2, 0x4, R242 ;  /* 0x0000000402c27825 */ /* 0x010fc600078e02f2 */
[----:B------:R-:W4:Y:S01]  /*14ae0*/  LDL.LU.64 R242, [R1+0x968] ;  /* 0x0009680001f27983 */ /* 0x000f220000300a00 */
[----:B------:R-:W-:-:S03]  /*14af0*/  IMAD.WIDE R196, R2, 0x4, R246 ;  /* 0x0000000402c47825 */ /* 0x000fc600078e02f6 */
[----:B------:R-:W4:Y:S01]  /*14b00*/  LDL.LU.64 R246, [R1+0x960] ;  /* 0x0009600001f67983 */ /* 0x000f220000300a00 */
[----:B------:R-:W-:-:S03]  /*14b10*/  IMAD.WIDE R198, R2, 0x4, R248 ;  /* 0x0000000402c67825 */ /* 0x000fc600078e02f8 */
[----:B------:R-:W4:Y:S04]  /*14b20*/  LDL.LU.64 R248, [R1+0x958] ;  /* 0x0009580001f87983 */ /* 0x000f280000300a00 */
[----:B------:R-:W4:Y:S04]  /*14b30*/  LDL.LU.64 R222, [R1+0x950] ;  /* 0x0009500001de7983 */ /* 0x000f280000300a00 */
[----:B------:R-:W4:Y:S04]  /*14b40*/  LDL.LU.64 R140, [R1+0x948] ;  /* 0x00094800018c7983 */ /* 0x000f280000300a00 */
[----:B------:R-:W-:Y:S04]  /*14b50*/  LDGSTS.E [R18+0x74008], desc[UR48][R194.64], !P0 ;  /* 0x74008000c2127fae */ /* 0x000fe8000c121870 */
[----:B------:R-:W-:Y:S04]  /*14b60*/  LDGSTS.E [R18+0x78008], desc[UR48][R196.64], !P0 ;  /* 0x78008000c4127fae */ /* 0x000fe8000c121870 */
[----:B------:R-:W-:Y:S01]  /*14b70*/  LDGSTS.E [R18+0x7c008], desc[UR48][R198.64], !P0 ;  /* 0x7c008000c6127fae */ /* 0x000fe2000c121870 */
[----:B------:R-:W-:Y:S01]  /*14b80*/  ISETP.GE.U32.AND P0, PT, R200, 0x7ffffedc, PT ;  /* 0x7ffffedcc800780c */ /* 0x000fe20003f06070 */
[----:B------:R-:W-:-:S02]  /*14b90*/  IMAD.WIDE R200, R2, 0x4, R214 ;  /* 0x0000000402c87825 */ /* 0x000fc400078e02d6 */
[----:B------:R-:W4:Y:S02]  /*14ba0*/  LDL.LU.64 R226, [R1+0x940] ;  /* 0x0009400001e27983 */ /* 0x000f240000300a00 */
[C---:B------:R-:W-:Y:S02]  /*14bb0*/  IMAD.WIDE R202, R2.reuse, 0x4, R202 ;  /* 0x0000000402ca7825 */ /* 0x040fe400078e02ca */
[----:B------:R-:W-:Y:S02]  /*14bc0*/  LDGSTS.E [R18+0x7000c], desc[UR48][R200.64], !P1 ;  /* 0x7000c000c8127fae */ /* 0x000fe4000c921870 */
[C---:B------:R-:W-:Y:S02]  /*14bd0*/  IMAD.WIDE R204, R2.reuse, 0x4, R204 ;  /* 0x0000000402cc7825 */ /* 0x040fe400078e02cc */
[----:B------:R-:W-:Y:S02]  /*14be0*/  LDGSTS.E [R18+0x7400c], desc[UR48][R202.64], !P1 ;  /* 0x7400c000ca127fae */ /* 0x000fe4000c921870 */
[----:B------:R-:W-:-:S02]  /*14bf0*/  IMAD.WIDE R206, R2, 0x4, R206 ;  /* 0x0000000402ce7825 */ /* 0x000fc400078e02ce */
[----:B------:R-:W-:Y:S04]  /*14c00*/  LDGSTS.E [R18+0x7800c], desc[UR48][R204.64], !P1 ;  /* 0x7800c000cc127fae */ /* 0x000fe8000c921870 */
[----:B------:R-:W-:Y:S01]  /*14c10*/  LDGSTS.E [R18+0x7c00c], desc[UR48][R206.64], !P1 ;  /* 0x7c00c000ce127fae */ /* 0x000fe2000c921870 */
[----:B------:R-:W-:-:S03]  /*14c20*/  ISETP.GE.U32.AND P1, PT, R208, 0x7ffffedb, PT ;  /* 0x7ffffedbd000780c */ /* 0x000fc60003f26070 */
[----:B------:R-:W4:Y:S01]  /*14c30*/  LDL.LU.64 R228, [R1+0x938] ;  /* 0x0009380001e47983 */ /* 0x000f220000300a00 */
[----:B------:R-:W-:-:S04]  /*14c40*/  IMAD.WIDE R208, R2, 0x4, R212 ;  /* 0x0000000402d07825 */ /* 0x000fc800078e02d4 */
[C---:B------:R-:W-:Y:S01]  /*14c50*/  IMAD.WIDE R210, R2.reuse, 0x4, R210 ;  /* 0x0000000402d27825 */ /* 0x040fe200078e02d2 */
[----:B------:R-:W-:Y:S04]  /*14c60*/  LDGSTS.E [R232+0x60000], desc[UR48][R208.64], !P2 ;  /* 0x60000000d0e87fae */ /* 0x000fe8000d121870 */
[----:B------:R-:W-:Y:S01]  /*14c70*/  LDGSTS.E [R232+0x64000], desc[UR48][R210.64], !P2 ;  /* 0x64000000d2e87fae */ /* 0x000fe2000d121870 */
[----:B--2---:R-:W-:-:S03]  /*14c80*/  IMAD.WIDE R212, R2, 0x4, R236 ;  /* 0x0000000402d47825 */ /* 0x004fc600078e02ec */
[----:B------:R-:W2:Y:S04]  /*14c90*/  LDL.LU.64 R236, [R1+0x930] ;  /* 0x0009300001ec7983 */ /* 0x000ea80000300a00 */
[----:B------:R-:W-:Y:S01]  /*14ca0*/  LDGSTS.E [R232+0x68000], desc[UR48][R212.64], !P2 ;  /* 0x68000000d4e87fae */ /* 0x000fe2000d121870 */
[----:B---3--:R-:W-:-:S03]  /*14cb0*/  IMAD.WIDE R214, R2, 0x4, R240 ;  /* 0x0000000402d67825 */ /* 0x008fc600078e02f0 */
[----:B------:R-:W3:Y:S04]  /*14cc0*/  LDL.LU.64 R240, [R1+0x928] ;  /* 0x0009280001f07983 */ /* 0x000ee80000300a00 */
[----:B------:R-:W-:Y:S01]  /*14cd0*/  LDGSTS.E [R232+0x6c000], desc[UR48][R214.64], !P2 ;  /* 0x6c000000d6e87fae */ /* 0x000fe2000d121870 */
[----:B------:R-:W-:Y:S01]  /*14ce0*/  ISETP.GE.U32.AND P2, PT, R216, 0x7ffffeda, PT ;  /* 0x7ffffedad800780c */ /* 0x000fe20003f46070 */
[C---:B----4-:R-:W-:Y:S02]  /*14cf0*/  IMAD.WIDE R216, R2.reuse, 0x4, R242 ;  /* 0x0000000402d87825 */ /* 0x050fe400078e02f2 */
[----:B------:R-:W4:Y:S02]  /*14d00*/  LDL.LU.64 R242, [R1+0x920] ;  /* 0x0009200001f27983 */ /* 0x000f240000300a00 */
[----:B------:R-:W-:-:S02]  /*14d10*/  IMAD.WIDE R218, R2, 0x4, R246 ;  /* 0x0000000402da7825 */ /* 0x000fc400078e02f6 */
[----:B------:R-:W4:Y:S02]  /*14d20*/  LDL.LU.64 R246, [R1+0x918] ;  /* 0x0009180001f67983 */ /* 0x000f240000300a00 */
[C---:B------:R-:W-:Y:S02]  /*14d30*/  IMAD.WIDE R220, R2.reuse, 0x4, R248 ;  /* 0x0000000402dc7825 */ /* 0x040fe400078e02f8 */
[----:B------:R-:W4:Y:S04]  /*14d40*/  LDL.LU.64 R248, [R1+0x910] ;  /* 0x0009100001f87983 */ /* 0x000f280000300a00 */
[----:B------:R-:W1:Y:S04]  /*14d50*/  LDL.LU.64 R152, [R1+0x908] ;  /* 0x0009080001987983 */ /* 0x000e680000300a00 */
[----:B------:R-:W4:Y:S04]  /*14d60*/  LDL.LU.64 R6, [R1+0x900] ;  /* 0x0009000001067983 */ /* 0x000f280000300a00 */
[----:B------:R-:W4:Y:S04]  /*14d70*/  LDL.LU.64 R8, [R1+0x8f8] ;  /* 0x0008f80001087983 */ /* 0x000f280000300a00 */
[----:B------:R-:W4:Y:S01]  /*14d80*/  LDL.LU.64 R4, [R1+0x8f0] ;  /* 0x0008f00001047983 */ /* 0x000f220000300a00 */
[----:B------:R-:W-:-:S03]  /*14d90*/  IMAD.WIDE R222, R2, 0x4, R222 ;  /* 0x0000000402de7825 */ /* 0x000fc600078e02de */
[----:B------:R-:W-:Y:S04]  /*14da0*/  LDGSTS.E [R232+0x60004], desc[UR48][R216.64], !P5 ;  /* 0x60004000d8e87fae */ /* 0x000fe8000e921870 */
[----:B------:R-:W4:Y:S04]  /*14db0*/  LDL.LU.64 R150, [R1+0x8e8] ;  /* 0x0008e80001967983 */ /* 0x000f280000300a00 */
[----:B------:R-:W-:Y:S04]  /*14dc0*/  LDGSTS.E [R232+0x64004], desc[UR48][R218.64], !P5 ;  /* 0x64004000dae87fae */ /* 0x000fe8000e921870 */
[----:B------:R-:W4:Y:S04]  /*14dd0*/  LDL.LU.64 R148, [R1+0x8e0] ;  /* 0x0008e00001947983 */ /* 0x000f280000300a00 */
[----:B------:R-:W-:Y:S04]  /*14de0*/  LDGSTS.E [R232+0x68004], desc[UR48][R220.64], !P5 ;  /* 0x68004000dce87fae */ /* 0x000fe8000e921870 */
[----:B------:R-:W-:Y:S01]  /*14df0*/  LDGSTS.E [R232+0x6c004], desc[UR48][R222.64], !P5 ;  /* 0x6c004000dee87fae */ /* 0x000fe2000e921870 */
[----:B------:R-:W-:Y:S01]  /*14e00*/  ISETP.GE.U32.AND P5, PT, R224, 0x7ffffed9, PT ;  /* 0x7ffffed9e000780c */ /* 0x000fe20003fa6070 */
[----:B------:R-:W-:-:S02]  /*14e10*/  IMAD.WIDE R224, R2, 0x4, R140 ;  /* 0x0000000402e07825 */ /* 0x000fc400078e028c */
[----:B------:R-:W4:Y:S04]  /*14e20*/  LDL.LU.64 R146, [R1+0x8d8] ;  /* 0x0008d80001927983 */ /* 0x000f280000300a00 */
[----:B------:R-:W4:Y:S01]  /*14e30*/  LDL.LU.64 R140, [R1+0x8d0] ;  /* 0x0008d000018c7983 */ /* 0x000f220000300a00 */
[----:B------:R-:W-:-:S03]  /*14e40*/  IMAD.WIDE R226, R2, 0x4, R226 ;  /* 0x0000000402e27825 */ /* 0x000fc600078e02e2 */
[----:B------:R-:W-:Y:S01]  /*14e50*/  LDGSTS.E [R232+0x60008], desc[UR48][R224.64], !P6 ;  /* 0x60008000e0e87fae */ /* 0x000fe2000f121870 */
[----:B------:R-:W-:-:S03]  /*14e60*/  IMAD.WIDE R228, R2, 0x4, R228 ;  /* 0x0000000402e47825 */ /* 0x000fc600078e02e4 */
[----:B------:R-:W-:Y:S04]  /*14e70*/  LDGSTS.E [R232+0x64008], desc[UR48][R226.64], !P6 ;  /* 0x64008000e2e87fae */ /* 0x000fe8000f121870 */
[----:B------:R-:W-:Y:S04]  /*14e80*/  LDGSTS.E [R232+0x68008], desc[UR48][R228.64], !P6 ;  /* 0x68008000e4e87fae */ /* 0x000fe8000f121870 */
[----:B------:R-:W4:Y:S01]  /*14e90*/  LDL.LU.64 R142, [R1+0x8c8] ;  /* 0x0008c800018e7983 */ /* 0x000f220000300a00 */
[----:B--2---:R-:W-:-:S05]  /*14ea0*/  IMAD.WIDE R236, R2, 0x4, R236 ;  /* 0x0000000402ec7825 */ /* 0x004fca00078e02ec */
[----:B------:R-:W-:Y:S01]  /*14eb0*/  LDGSTS.E [R232+0x6c008], desc[UR48][R236.64], !P6 ;  /* 0x6c008000ece87fae */ /* 0x000fe2000f121870 */
[----:B---3--:R-:W-:Y:S01]  /*14ec0*/  IMAD.WIDE R240, R2, 0x4, R240 ;  /* 0x0000000402f07825 */ /* 0x008fe200078e02f0 */
[----:B------:R-:W-:-:S04]  /*14ed0*/  ISETP.GE.U32.AND P6, PT, R233, 0x7ffffef8, PT ;  /* 0x7ffffef8e900780c */ /* 0x000fc80003fc6070 */
[----:B------:R-:W-:Y:S01]  /*14ee0*/  LDGSTS.E [R232+0x6000c], desc[UR48][R240.64], !P3 ;  /* 0x6000c000f0e87fae */ /* 0x000fe2000d921870 */
[----:B------:R-:W-:Y:S01]  /*14ef0*/  IADD3 R233, R11, -0xca, RZ ;  /* 0xffffff360be97810 */ /* 0x000fe20007ffe0ff */
[----:B----4-:R-:W-:-:S04]  /*14f00*/  IMAD.WIDE R242, R2, 0x4, R242 ;  /* 0x0000000402f27825 */ /* 0x010fc800078e02f2 */
[C---:B------:R-:W-:Y:S01]  /*14f10*/  IMAD.WIDE R246, R2.reuse, 0x4, R246 ;  /* 0x0000000402f67825 */ /* 0x040fe200078e02f6 */
[----:B------:R-:W-:Y:S03]  /*14f20*/  LDGSTS.E [R232+0x6400c], desc[UR48][R242.64], !P3 ;  /* 0x6400c000f2e87fae */ /* 0x000fe6000d921870 */
[C---:B------:R-:W-:Y:S01]  /*14f30*/  IMAD.WIDE R248, R2.reuse, 0x4, R248 ;  /* 0x0000000402f87825 */ /* 0x040fe200078e02f8 */
[----:B------:R-:W-:Y:S03]  /*14f40*/  LDGSTS.E [R232+0x6800c], desc[UR48][R246.64], !P3 ;  /* 0x6800c000f6e87fae */ /* 0x000fe6000d921870 */
[C---:B-1----:R-:W-:Y:S01]  /*14f50*/  IMAD.WIDE R160, R2.reuse, 0x4, R152 ;  /* 0x0000000402a07825 */ /* 0x042fe200078e0298 */
[----:B------:R-:W-:Y:S03]  /*14f60*/  LDGSTS.E [R232+0x6c00c], desc[UR48][R248.64], !P3 ;  /* 0x6c00c000f8e87fae */ /* 0x000fe6000d921870 */
[C---:B------:R-:W-:Y:S01]  /*14f70*/  IMAD.WIDE R156, R2.reuse, 0x4, R6 ;  /* 0x00000004029c7825 */ /* 0x040fe200078e0206 */
[----:B------:R-:W-:Y:S03]  /*14f80*/  STL.64 [R1], R160 ;  /* 0x000000a001007387 */ /* 0x000fe60000100a00 */
[C---:B------:R-:W-:Y:S01]  /*14f90*/  IMAD.WIDE R8, R2.reuse, 0x4, R8 ;  /* 0x0000000402087825 */ /* 0x040fe200078e0208 */
[----:B------:R-:W2:Y:S03]  /*14fa0*/  LDL.LU.64 R154, [R1+0x8c0] ;  /* 0x0008c000019a7983 */ /* 0x000ea60000300a00 */
[----:B------:R-:W-:Y:S01]  /*14fb0*/  IMAD.WIDE R4, R2, 0x4, R4 ;  /* 0x0000000402047825 */ /* 0x000fe200078e0204 */
[----:B------:R1:W-:Y:S04]  /*14fc0*/  STL.64 [R1+0x10], R156 ;  /* 0x0000109c01007387 */ /* 0x0003e80000100a00 */
[----:B------:R-:W3:Y:S04]  /*14fd0*/  LDL.LU.64 R152, [R1+0x8b8] ;  /* 0x0008b80001987983 */ /* 0x000ee80000300a00 */
[----:B------:R4:W-:Y:S04]  /*14fe0*/  STL.64 [R1+0x20], R8 ;  /* 0x0000200801007387 */ /* 0x0009e80000100a00 */
[----:B------:R-:W3:Y:S04]  /*14ff0*/  LDL.LU.64 R6, [R1+0x8b0] ;  /* 0x0008b00001067983 */ /* 0x000ee80000300a00 */
[----:B------:R-:W-:Y:S04]  /*15000*/  LDGSTS.E [R232+0x70000], desc[UR48][R160.64], !P0 ;  /* 0x70000000a0e87fae */ /* 0x000fe8000c121870 */
[----:B------:R1:W-:Y:S01]  /*15010*/  LDGSTS.E [R232+0x74000], desc[UR48][R156.64], !P0 ;  /* 0x740000009ce87fae */ /* 0x0003e2000c121870 */
[----:B------:R-:W-:-:S03]  /*15020*/  ISETP.GE.U32.AND P3, PT, R233, 0x7ffffef7, PT ;  /* 0x7ffffef7e900780c */ /* 0x000fc60003f66070 */
[----:B------:R4:W-:Y:S04]  /*15030*/  STL.64 [R1+0x30], R4 ;  /* 0x0000300401007387 */ /* 0x0009e80000100a00 */
[----:B------:R-:W-:Y:S01]  /*15040*/  LDGSTS.E [R232+0x78000], desc[UR48][R8.64], !P0 ;  /* 0x7800000008e87fae */ /* 0x000fe2000c121870 */
[----:B------:R-:W-:Y:S02]  /*15050*/  VIADD R233, R252, 0xffffff35 ;  /* 0xffffff35fce97836 */ /* 0x000fe40000000000 */
[----:B------:R-:W3:Y:S01]  /*15060*/  LDC R252, c[0x0][0x230] ;  /* 0x00008c00fffc7b82 */ /* 0x000ee20000000800 */
[C---:B-1----:R-:W-:Y:S01]  /*15070*/  IMAD.WIDE R156, R2.reuse, 0x4, R150 ;  /* 0x00000004029c7825 */ /* 0x042fe200078e0296 */
[----:B------:R-:W-:Y:S03]  /*15080*/  LDGSTS.E [R232+0x7c000], desc[UR48][R4.64], !P0 ;  /* 0x7c00000004e87fae */ /* 0x000fe6000c121870 */
[C---:B------:R-:W-:Y:S01]  /*15090*/  IMAD.WIDE R150, R2.reuse, 0x4, R148 ;  /* 0x0000000402967825 */ /* 0x040fe200078e0294 */
[----:B----4-:R-:W4:Y:S03]  /*150a0*/  LDL.LU.64 R8, [R1+0x8a8] ;  /* 0x0008a80001087983 */ /* 0x010f260000300a00 */
[C---:B------:R-:W-:Y:S01]  /*150b0*/  IMAD.WIDE R148, R2.reuse, 0x4, R146 ;  /* 0x0000000402947825 */ /* 0x040fe200078e0292 */
[----:B------:R-:W-:Y:S01]  /*150c0*/  ISETP.GE.U32.AND P0, PT, R233, 0x7ffffef6, PT ;  /* 0x7ffffef6e900780c */ /* 0x000fe20003f06070 */
[----:B------:R1:W-:Y:S02]  /*150d0*/  LDGSTS.E [R232+0x70004], desc[UR48][R156.64], !P1 ;  /* 0x700040009ce87fae */ /* 0x0003e4000c921870 */
[----:B------:R-:W-:-:S02]  /*150e0*/  IMAD.WIDE R146, R2, 0x4, R140 ;  /* 0x0000000402927825 */ /* 0x000fc400078e028c */
[----:B------:R-:W4:Y:S01]  /*150f0*/  LDL.LU.64 R4, [R1+0x8a0] ;  /* 0x0008a00001047983 */ /* 0x000f220000300a00 */
[----:B------:R-:W-:-:S03]  /*15100*/  IADD3 R233, R10, -0xcc, RZ ;  /* 0xffffff340ae97810 */ /* 0x000fc60007ffe0ff */
[----:B------:R1:W-:Y:S04]  /*15110*/  STL.64 [R1+0x40], R156 ;  /* 0x0000409c01007387 */ /* 0x0003e80000100a00 */
[----:B------:R1:W-:Y:S04]  /*15120*/  STL.64 [R1+0x50], R150 ;  /* 0x0000509601007387 */ /* 0x0003e80000100a00 */
[----:B------:R-:W4:Y:S04]  /*15130*/  LDL.LU.64 R140, [R1+0x898] ;  /* 0x00089800018c7983 */ /* 0x000f280000300a00 */
[----:B------:R1:W-:Y:S04]  /*15140*/  STL.64 [R1+0x60], R148 ;  /* 0x0000609401007387 */ /* 0x0003e80000100a00 */
[----:B------:R-:W4:Y:S01]  /*15150*/  LDL.LU.64 R10, [R1+0x890] ;  /* 0x00089000010a7983 */ /* 0x000f220000300a00 */
[----:B-1----:R-:W-:-:S03]  /*15160*/  IMAD.WIDE R156, R2, 0x4, R142 ;  /* 0x00000004029c7825 */ /* 0x002fc600078e028e */
[----:B------:R1:W-:Y:S04]  /*15170*/  STL.64 [R1+0x70], R146 ;  /* 0x0000709201007387 */ /* 0x0003e80000100a00 */
[----:B------:R-:W-:Y:S04]  /*15180*/  LDGSTS.E [R232+0x74004], desc[UR48][R150.64], !P1 ;  /* 0x7400400096e87fae */ /* 0x000fe8000c921870 */
[----:B------:R-:W-:Y:S04]  /*15190*/  LDGSTS.E [R232+0x78004], desc[UR48][R148.64], !P1 ;  /* 0x7800400094e87fae */ /* 0x000fe8000c921870 */
[----:B------:R-:W-:Y:S04]  /*151a0*/  LDGSTS.E [R232+0x7c004], desc[UR48][R146.64], !P1 ;  /* 0x7c00400092e87fae */ /* 0x000fe8000c921870 */
[----:B------:R-:W4:Y:S04]  /*151b0*/  LDL.LU.64 R150, [R1+0x888] ;  /* 0x0008880001967983 */ /* 0x000f280000300a00 */
[----:B------:R-:W4:Y:S04]  /*151c0*/  LDL.LU.64 R148, [R1+0x880] ;  /* 0x0008800001947983 */ /* 0x000f280000300a00 */
[----:B-1----:R-:W4:Y:S04]  /*151d0*/  LDL.LU.64 R146, [R1+0x878] ;  /* 0x0008780001927983 */ /* 0x002f280000300a00 */
[----:B------:R-:W-:Y:S04]  /*151e0*/  STL.64 [R1+0x80], R156 ;  /* 0x0000809c01007387 */ /* 0x000fe80000100a00 */
[----:B------:R-:W4:Y:S04]  /*151f0*/  LDL.LU.64 R142, [R1+0x870] ;  /* 0x00087000018e7983 */ /* 0x000f280000300a00 */
[----:B------:R-:W-:Y:S01]  /*15200*/  LDGSTS.E [R232+0x70008], desc[UR48][R156.64], !P2 ;  /* 0x700080009ce87fae */ /* 0x000fe2000d121870 */
[----:B--2---:R-:W-:-:S05]  /*15210*/  IMAD.WIDE R154, R2, 0x4, R154 ;  /* 0x00000004029a7825 */ /* 0x004fca00078e029a */
[----:B------:R-:W-:Y:S01]  /*15220*/  STL.64 [R1+0x90], R154 ;  /* 0x0000909a01007387 */ /* 0x000fe20000100a00 */
[----:B---3--:R-:W-:-:S03]  /*15230*/  IMAD.WIDE R152, R2, 0x4, R152 ;  /* 0x0000000402987825 */ /* 0x008fc600078e0298 */
[----:B------:R4:W-:Y:S01]  /*15240*/  LDGSTS.E [R232+0x74008], desc[UR48][R154.64], !P2 ;  /* 0x740080009ae87fae */ /* 0x0009e2000d121870 */
[----:B------:R-:W-:-:S03]  /*15250*/  IMAD.WIDE R6, R2, 0x4, R6 ;  /* 0x0000000402067825 */ /* 0x000fc600078e0206 */
[----:B------:R-:W-:Y:S04]  /*15260*/  STL.64 [R1+0xa0], R152 ;  /* 0x0000a09801007387 */ /* 0x000fe80000100a00 */
[----:B------:R1:W-:Y:S04]  /*15270*/  LDGSTS.E [R232+0x78008], desc[UR48][R152.64], !P2 ;  /* 0x7800800098e87fae */ /* 0x0003e8000d121870 */
[----:B------:R2:W-:Y:S04]  /*15280*/  STL.64 [R1+0xb0], R6 ;  /* 0x0000b00601007387 */ /* 0x0005e80000100a00 */
[----:B------:R-:W-:Y:S04]  /*15290*/  LDGSTS.E [R232+0x7c008], desc[UR48][R6.64], !P2 ;  /* 0x7c00800006e87fae */ /* 0x000fe8000d121870 */
[----:B--2---:R-:W2:Y:S01]  /*152a0*/  LDL.LU.64 R6, [R1+0x868] ;  /* 0x0008680001067983 */ /* 0x004ea20000300a00 */
[----:B----4-:R-:W-:-:S03]  /*152b0*/  IMAD.WIDE R154, R2, 0x4, R8 ;  /* 0x00000004029a7825 */ /* 0x010fc600078e0208 */
[----:B------:R-:W3:Y:S04]  /*152c0*/  LDL.LU.64 R156, [R1+0x860] ;  /* 0x00086000019c7983 */ /* 0x000ee80000300a00 */
[----:B------:R-:W-:Y:S01]  /*152d0*/  STL.64 [R1+0xc0], R154 ;  /* 0x0000c09a01007387 */ /* 0x000fe20000100a00 */
[----:B-1----:R-:W-:-:S03]  /*152e0*/  IMAD.WIDE R152, R2, 0x4, R4 ;  /* 0x0000000402987825 */ /* 0x002fc600078e0204 */
[----:B------:R-:W4:Y:S04]  /*152f0*/  LDL.LU.64 R8, [R1+0x858] ;  /* 0x0008580001087983 */ /* 0x000f280000300a00 */
[----:B------:R1:W-:Y:S04]  /*15300*/  STL.64 [R1+0xd8], R152 ;  /* 0x0000d89801007387 */ /* 0x0003e80000100a00 */
[----:B------:R-:W-:Y:S01]  /*15310*/  LDGSTS.E [R232+0x7000c], desc[UR48][R154.64], !P5 ;  /* 0x7000c0009ae87fae */ /* 0x000fe2000e921870 */
[----:B------:R-:W-:-:S03]  /*15320*/  IMAD.WIDE R140, R2, 0x4, R140 ;  /* 0x00000004028c7825 */ /* 0x000fc600078e028c */
[----:B------:R-:W4:Y:S04]  /*15330*/  LDL.LU.64 R4, [R1+0x850] ;  /* 0x0008500001047983 */ /* 0x000f280000300a00 */
[----:B------:R1:W-:Y:S01]  /*15340*/  LDGSTS.E [R232+0x7400c], desc[UR48][R152.64], !P5 ;  /* 0x7400c00098e87fae */ /* 0x0003e2000e921870 */
[----:B------:R-:W-:-:S03]  /*15350*/  IMAD.WIDE R10, R2, 0x4, R10 ;  /* 0x00000004020a7825 */ /* 0x000fc600078e020a */
[----:B------:R-:W-:Y:S04]  /*15360*/  STL.64 [R1+0xf0], R140 ;  /* 0x0000f08c01007387 */ /* 0x000fe80000100a00 */
[----:B------:R-:W-:Y:S04]  /*15370*/  LDGSTS.E [R232+0x7800c], desc[UR48][R140.64], !P5 ;  /* 0x7800c0008ce87fae */ /* 0x000fe8000e921870 */
[----:B------:R1:W-:Y:S01]  /*15380*/  STL.64 [R1+0x108], R10 ;  /* 0x0001080a01007387 */ /* 0x0003e20000100a00 */
[----:B------:R-:W-:Y:S01]  /*15390*/  ISETP.GE.U32.AND P1, PT, R233, 0x7ffffef5, PT ;  /* 0x7ffffef5e900780c */ /* 0x000fe20003f26070 */
[----:B-1----:R-:W1:Y:S02]  /*153a0*/  LDC R153, c[0x0][0x230] ;  /* 0x00008c00ff997b82 */ /* 0x002e640000000800 */
[----:B------:R-:W-:Y:S06]  /*153b0*/  LDGSTS.E [R232+0x7c00c], desc[UR48][R10.64], !P5 ;  /* 0x7c00c0000ae87fae */ /* 0x000fec000e921870 */
[----:B------:R-:W1:Y:S01]  /*153c0*/  LDC R152, c[0x0][0x230] ;  /* 0x00008c00ff987b82 */ /* 0x000e620000000800 */
[----:B------:R-:W4:Y:S01]  /*153d0*/  LDL.LU.64 R10, [R1+0x848] ;  /* 0x00084800010a7983 */ /* 0x000f220000300a00 */
[----:B------:R-:W-:-:S06]  /*153e0*/  VIADD R233, R158, 0xffffff17 ;  /* 0xffffff179ee97836 */ /* 0x000fcc0000000000 */
[----:B------:R-:W1:Y:S01]  /*153f0*/  LDC R158, c[0x0][0x230] ;  /* 0x00008c00ff9e7b82 */ /* 0x000e620000000800 */
[C---:B------:R-:W-:Y:S01]  /*15400*/  IMAD.WIDE R160, R2.reuse, 0x4, R150 ;  /* 0x0000000402a07825 */ /* 0x040fe200078e0296 */
[----:B------:R-:W4:Y:S03]  /*15410*/  LDL.LU.64 R140, [R1+0x840] ;  /* 0x00084000018c7983 */ /* 0x000f260000300a00 */
[C---:B------:R-:W-:Y:S01]  /*15420*/  IMAD.WIDE R148, R2.reuse, 0x4, R148 ;  /* 0x0000000402947825 */ /* 0x040fe200078e0294 */
[----:B------:R1:W-:Y:S03]  /*15430*/  STL.64 [R1+0x120], R160 ;  /* 0x000120a001007387 */ /* 0x0003e60000100a00 */
[C---:B------:R-:W-:Y:S01]  /*15440*/  IMAD.WIDE R146, R2.reuse, 0x4, R146 ;  /* 0x0000000402927825 */ /* 0x040fe200078e0292 */
[----:B------:R-:W4:Y:S03]  /*15450*/  LDL.LU.64 R154, [R1+0x838] ;  /* 0x00083800019a7983 */ /* 0x000f260000300a00 */
[----:B------:R-:W-:Y:S01]  /*15460*/  IMAD.WIDE R142, R2, 0x4, R142 ;  /* 0x00000004028e7825 */ /* 0x000fe200078e028e */
[----:B------:R1:W-:Y:S01]  /*15470*/  STL.64 [R1+0x950], R148 ;  /* 0x0009509401007387 */ /* 0x0003e20000100a00 */
[----:B------:R-:W-:-:S02]  /*15480*/  ISETP.GE.U32.AND P2, PT, R233, 0x7ffffed8, PT ;  /* 0x7ffffed8e900780c */ /* 0x000fc40003f46070 */
[----:B------:R-:W-:Y:S01]  /*15490*/  IADD3 R233, R159, -0xea, RZ ;  /* 0xffffff169fe97810 */ /* 0x000fe20007ffe0ff */
[----:B------:R-:W4:Y:S04]  /*154a0*/  LDL.LU.64 R150, [R1+0x830] ;  /* 0x0008300001967983 */ /* 0x000f280000300a00 */
[----:B------:R1:W-:Y:S04]  /*154b0*/  STL.64 [R1+0x948], R146 ;  /* 0x0009489201007387 */ /* 0x0003e80000100a00 */
[----:B------:R1:W-:Y:S01]  /*154c0*/  LDGSTS.E [R19+0x60000], desc[UR48][R160.64], !P6 ;  /* 0x60000000a0137fae */ /* 0x0003e2000f121870 */
[----:B------:R-:W-:-:S03]  /*154d0*/  ISETP.GE.U32.AND P5, PT, R233, 0x7ffffed7, PT ;  /* 0x7ffffed7e900780c */ /* 0x000fc60003fa6070 */
[----:B------:R1:W-:Y:S04]  /*154e0*/  STL.64 [R1+0x940], R142 ;  /* 0x0009408e01007387 */ /* 0x0003e80000100a00 */
[----:B------:R-:W-:Y:S01]  /*154f0*/  LDGSTS.E [R19+0x64000], desc[UR48][R148.64], !P6 ;  /* 0x6400000094137fae */ /* 0x000fe2000f121870 */
[----:B------:R-:W-:Y:S02]  /*15500*/  VIADD R233, R252, 0xffffff15 ;  /* 0xffffff15fce97836 */ /* 0x000fe40000000000 */
[----:B------:R-:W4:Y:S01]  /*15510*/  LDC R252, c[0x0][0x230] ;  /* 0x00008c00fffc7b82 */ /* 0x000f220000000800 */
[----:B------:R-:W-:Y:S04]  /*15520*/  LDGSTS.E [R19+0x68000], desc[UR48][R146.64], !P6 ;  /* 0x6800000092137fae */ /* 0x000fe8000f121870 */
[----:B------:R-:W-:Y:S03]  /*15530*/  LDGSTS.E [R19+0x6c000], desc[UR48][R142.64], !P6 ;  /* 0x6c0000008e137fae */ /* 0x000fe6000f121870 */
[----:B-1----:R-:W1:Y:S01]  /*15540*/  LDC R160, c[0x0][0x230] ;  /* 0x00008c00ffa07b82 */ /* 0x002e620000000800 */
[----:B------:R-:W4:Y:S04]  /*15550*/  LDL.LU.64 R148, [R1+0x828] ;  /* 0x0008280001947983 */ /* 0x000f280000300a00 */
[----:B------:R-:W4:Y:S04]  /*15560*/  LDL.LU.64 R146, [R1+0x820] ;  /* 0x0008200001927983 */ /* 0x000f280000300a00 */
[----:B------:R-:W4:Y:S01]  /*15570*/  LDL.LU.64 R142, [R1+0x818] ;  /* 0x00081800018e7983 */ /* 0x000f220000300a00 */
[----:B------:R-:W-:-:S02]  /*15580*/  ISETP.GE.U32.AND P6, PT, R233, 0x7ffffed6, PT ;  /* 0x7ffffed6e900780c */ /* 0x000fc40003fc6070 */
[----:B------:R-:W-:Y:S01]  /*15590*/  IADD3 R233, R158, -0xec, RZ ;  /* 0xffffff149ee97810 */ /* 0x000fe20007ffe0ff */
[----:B--2---:R-:W-:-:S04]  /*155a0*/  IMAD.WIDE R6, R2, 0x4, R6 ;  /* 0x0000000402067825 */ /* 0x004fc800078e0206 */
[C---:B---3--:R-:W-:Y:S01]  /*155b0*/  IMAD.WIDE R156, R2.reuse, 0x4, R156 ;  /* 0x00000004029c7825 */ /* 0x048fe200078e029c */
[----:B------:R2:W-:Y:S03]  /*155c0*/  STL.64 [R1+0x938], R6 ;  /* 0x0009380601007387 */ /* 0x0005e60000100a00 */
[C---:B----4-:R-:W-:Y:S01]  /*155d0*/  IMAD.WIDE R8, R2.reuse, 0x4, R8 ;  /* 0x0000000402087825 */ /* 0x050fe200078e0208 */
[----:B------:R-:W-:Y:S04]  /*155e0*/  STL.64 [R1+0x930], R156 ;  /* 0x0009309c01007387 */ /* 0x000fe80000100a00 */
[----:B------:R-:W-:Y:S04]  /*155f0*/  LDGSTS.E [R19+0x60004], desc[UR48][R6.64], !P3 ;  /* 0x6000400006137fae */ /* 0x000fe8000d921870 */
[----:B------:R3:W-:Y:S01]  /*15600*/  STL.64 [R1+0x928], R8 ;  /* 0x0009280801007387 */ /* 0x0007e20000100a00 */
[----:B------:R-:W-:-:S03]  /*15610*/  IMAD.WIDE R4, R2, 0x4, R4 ;  /* 0x0000000402047825 */ /* 0x000fc600078e0204 */
[----:B------:R4:W-:Y:S04]  /*15620*/  LDGSTS.E [R19+0x64004], desc[UR48][R156.64], !P3 ;  /* 0x640040009c137fae */ /* 0x0009e8000d921870 */
[----:B--2---:R-:W2:Y:S04]  /*15630*/  LDL.LU.64 R6, [R1+0x810] ;  /* 0x0008100001067983 */ /* 0x004ea80000300a00 */
[----:B------:R1:W-:Y:S04]  /*15640*/  STL.64 [R1+0x920], R4 ;  /* 0x0009200401007387 */ /* 0x0003e80000100a00 */
[----:B------:R-:W-:Y:S04]  /*15650*/  LDGSTS.E [R19+0x68004], desc[UR48][R8.64], !P3 ;  /* 0x6800400008137fae */ /* 0x000fe8000d921870 */
[----:B------:R-:W-:Y:S04]  /*15660*/  LDGSTS.E [R19+0x6c004], desc[UR48][R4.64], !P3 ;  /* 0x6c00400004137fae */ /* 0x000fe8000d921870 */
[----:B---3--:R-:W3:Y:S01]  /*15670*/  LDL.LU.64 R8, [R1+0x808] ;  /* 0x0008080001087983 */ /* 0x008ee20000300a00 */
[----:B------:R-:W-:-:S03]  /*15680*/  IMAD.WIDE R158, R2, 0x4, R10 ;  /* 0x00000004029e7825 */ /* 0x000fc600078e020a */
[----:B------:R-:W3:Y:S04]  /*15690*/  LDL.LU.64 R10, [R1+0x800] ;  /* 0x00080000010a7983 */ /* 0x000ee80000300a00 */
[----:B------:R4:W-:Y:S04]  /*156a0*/  STL.64 [R1+0x918], R158 ;  /* 0x0009189e01007387 */ /* 0x0009e80000100a00 */
[----:B-1----:R-:W3:Y:S01]  /*156b0*/  LDL.LU.64 R4, [R1+0x7f8] ;  /* 0x0007f80001047983 */ /* 0x002ee20000300a00 */
[----:B----4-:R-:W-:-:S03]  /*156c0*/  IMAD.WIDE R156, R2, 0x4, R140 ;  /* 0x00000004029c7825 */ /* 0x010fc600078e028c */
[----:B------:R-:W-:Y:S01]  /*156d0*/  LDGSTS.E [R19+0x60008], desc[UR48][R158.64], !P0 ;  /* 0x600080009e137fae */ /* 0x000fe2000c121870 */
[----:B------:R-:W-:-:S03]  /*156e0*/  IMAD.WIDE R154, R2, 0x4, R154 ;  /* 0x00000004029a7825 */ /* 0x000fc600078e029a */
[----:B------:R1:W-:Y:S04]  /*156f0*/  STL.64 [R1+0x910], R156 ;  /* 0x0009109c01007387 */ /* 0x0003e80000100a00 */
[----:B------:R-:W4:Y:S01]  /*15700*/  LDL.LU.64 R140, [R1+0x7f0] ;  /* 0x0007f000018c7983 */ /* 0x000f220000300a00 */
[----:B------:R-:W-:-:S03]  /*15710*/  IMAD.WIDE R150, R2, 0x4, R150 ;  /* 0x0000000402967825 */ /* 0x000fc600078e0296 */
[----:B------:R1:W-:Y:S04]  /*15720*/  STL.64 [R1+0x908], R154 ;  /* 0x0009089a01007387 */ /* 0x0003e80000100a00 */
[----:B------:R1:W-:Y:S04]  /*15730*/  STL.64 [R1+0x900], R150 ;  /* 0x0009009601007387 */ /* 0x0003e80000100a00 */
[----:B------:R-:W4:Y:S04]  /*15740*/  LDL.LU.64 R158, [R1+0x7e8] ;  /* 0x0007e800019e7983 */ /* 0x000f280000300a00 */
[----:B------:R-:W-:Y:S04]  /*15750*/  LDGSTS.E [R19+0x64008], desc[UR48][R156.64], !P0 ;  /* 0x640080009c137fae */ /* 0x000fe8000c121870 */
[----:B------:R-:W-:Y:S04]  /*15760*/  LDGSTS.E [R19+0x68008], desc[UR48][R154.64], !P0 ;  /* 0x680080009a137fae */ /* 0x000fe8000c121870 */
[----:B------:R-:W-:Y:S01]  /*15770*/  LDGSTS.E [R19+0x6c008], desc[UR48][R150.64], !P0 ;  /* 0x6c00800096137fae */ /* 0x000fe2000c121870 */
[----:B------:R-:W-:-:S04]  /*15780*/  IMAD.WIDE R148, R2, 0x4, R148 ;  /* 0x0000000402947825 */ /* 0x000fc800078e0294 */
[C---:B------:R-:W-:Y:S01]  /*15790*/  IMAD.WIDE R146, R2.reuse, 0x4, R146 ;  /* 0x0000000402927825 */ /* 0x040fe200078e0292 */
[----:B------:R2:W-:Y:S03]  /*157a0*/  STL.64 [R1+0x8f8], R148 ;  /* 0x0008f89401007387 */ /* 0x0005e60000100a00 */
[C---:B------:R-:W-:Y:S01]  /*157b0*/  IMAD.WIDE R142, R2.reuse, 0x4, R142 ;  /* 0x00000004028e7825 */ /* 0x040fe200078e028e */
[----:B-1----:R-:W4:Y:S04]  /*157c0*/  LDL.LU.64 R156, [R1+0x7e0] ;  /* 0x0007e000019c7983 */ /* 0x002f280000300a00 */
[----:B------:R1:W-:Y:S04]  /*157d0*/  STL.64 [R1+0x8f0], R146 ;  /* 0x0008f09201007387 */ /* 0x0003e80000100a00 */
[----:B------:R-:W4:Y:S04]  /*157e0*/  LDL.LU.64 R154, [R1+0x7d8] ;  /* 0x0007d800019a7983 */ /* 0x000f280000300a00 */
[----:B------:R1:W-:Y:S04]  /*157f0*/  STL.64 [R1+0x8e8], R142 ;  /* 0x0008e88e01007387 */ /* 0x0003e80000100a00 */
[----:B------:R-:W4:Y:S04]  /*15800*/  LDL.LU.64 R150, [R1+0x7d0] ;  /* 0x0007d00001967983 */ /* 0x000f280000300a00 */
[----:B------:R-:W-:Y:S04]  /*15810*/  LDGSTS.E [R19+0x6000c], desc[UR48][R148.64], !P1 ;  /* 0x6000c00094137fae */ /* 0x000fe8000c921870 */
[----:B------:R-:W-:Y:S04]  /*15820*/  LDGSTS.E [R19+0x6400c], desc[UR48][R146.64], !P1 ;  /* 0x6400c00092137fae */ /* 0x000fe8000c921870 */
[----:B------:R-:W-:Y:S01]  /*15830*/  LDGSTS.E [R19+0x6800c], desc[UR48][R142.64], !P1 ;  /* 0x6800c0008e137fae */ /* 0x000fe2000c921870 */
[----:B--2---:R-:W-:-:S05]  /*15840*/  IMAD.WIDE R6, R2, 0x4, R6 ;  /* 0x0000000402067825 */ /* 0x004fca00078e0206 */
[----:B------:R3:W-:Y:S04]  /*15850*/  STL.64 [R1+0x8e0], R6 ;  /* 0x0008e00601007387 */ /* 0x0007e80000100a00 */
[----:B------:R-:W2:Y:S04]  /*15860*/  LDL.LU.64 R148, [R1+0x7c8] ;  /* 0x0007c80001947983 */ /* 0x000ea80000300a00 */
[----:B------:R3:W-:Y:S04]  /*15870*/  LDGSTS.E [R19+0x6c00c], desc[UR48][R6.64], !P1 ;  /* 0x6c00c00006137fae */ /* 0x0007e8000c921870 */
[----:B-1----:R-:W2:Y:S04]  /*15880*/  LDL.LU.64 R146, [R1+0x7c0] ;  /* 0x0007c00001927983 */ /* 0x002ea80000300a00 */
[----:B------:R-:W2:Y:S01]  /*15890*/  LDL.LU.64 R142, [R1+0x7b8] ;  /* 0x0007b800018e7983 */ /* 0x000ea20000300a00 */
[----:B---3--:R-:W-:-:S04]  /*158a0*/  IMAD.WIDE R6, R2, 0x4, R8 ;  /* 0x0000000402067825 */ /* 0x008fc800078e0208 */
[C---:B------:R-:W-:Y:S01]  /*158b0*/  IMAD.WIDE R10, R2.reuse, 0x4, R10 ;  /* 0x00000004020a7825 */ /* 0x040fe200078e020a */
[----:B------:R1:W-:Y:S03]  /*158c0*/  STL.64 [R1+0x390], R6 ;  /* 0x0003900601007387 */ /* 0x0003e60000100a00 */
[C---:B------:R-:W-:Y:S01]  /*158d0*/  IMAD.WIDE R8, R2.reuse, 0x4, R4 ;  /* 0x0000000402087825 */ /* 0x040fe200078e0204 */
[----:B------:R3:W-:Y:S04]  /*158e0*/  STL.64 [R1+0x3a0], R10 ;  /* 0x0003a00a01007387 */ /* 0x0007e80000100a00 */
[----:B------:R-:W-:Y:S04]  /*158f0*/  LDGSTS.E [R19+0x70000], desc[UR48][R6.64], !P2 ;  /* 0x7000000006137fae */ /* 0x000fe8000d121870 */
[----:B------:R3:W-:Y:S01]  /*15900*/  STL.64 [R1+0x3b0], R8 ;  /* 0x0003b00801007387 */ /* 0x0007e20000100a00 */
[----:B----4-:R-:W-:-:S03]  /*15910*/  IMAD.WIDE R4, R2, 0x4, R140 ;  /* 0x0000000402047825 */ /* 0x010fc600078e028c */
[----:B------:R-:W-:Y:S04]  /*15920*/  LDGSTS.E [R19+0x74000], desc[UR48][R10.64], !P2 ;  /* 0x740000000a137fae */ /* 0x000fe8000d121870 */
[----:B-1----:R-:W4:Y:S04]  /*15930*/  LDL.LU.64 R6, [R1+0x7b0] ;  /* 0x0007b00001067983 */ /* 0x002f280000300a00 */
[----:B------:R1:W-:Y:S04]  /*15940*/  STL.64 [R1+0x3c0], R4 ;  /* 0x0003c00401007387 */ /* 0x0003e80000100a00 */
[----:B---3--:R-:W3:Y:S01]  /*15950*/  LDL.LU.64 R10, [R1+0x7a8] ;  /* 0x0007a800010a7983 */ /* 0x008ee20000300a00 */
[----:B------:R-:W-:-:S03]  /*15960*/  IMAD.WIDE R158, R2, 0x4, R158 ;  /* 0x00000004029e7825 */ /* 0x000fc600078e029e */
[----:B------:R-:W-:Y:S04]  /*15970*/  LDGSTS.E [R19+0x78000], desc[UR48][R8.64], !P2 ;  /* 0x7800000008137fae */ /* 0x000fe8000d121870 */
[----:B------:R-:W-:Y:S04]  /*15980*/  LDGSTS.E [R19+0x7c000], desc[UR48][R4.64], !P2 ;  /* 0x7c00000004137fae */ /* 0x000fe8000d121870 */
[----:B------:R-:W-:Y:S04]  /*15990*/  LDGSTS.E [R19+0x70004], desc[UR48][R158.64], !P5 ;  /* 0x700040009e137fae */ /* 0x000fe8000e921870 */
[----:B------:R-:W3:Y:S04]  /*159a0*/  LDL.LU.64 R8, [R1+0x7a0] ;  /* 0x0007a00001087983 */ /* 0x000ee80000300a00 */
[----:B-1----:R-:W3:Y:S01]  /*159b0*/  LDL.LU.64 R4, [R1+0x788] ;  /* 0x0007880001047983 */ /* 0x002ee20000300a00 */
[----:B------:R-:W-:-:S03]  /*159c0*/  IMAD.WIDE R156, R2, 0x4, R156 ;  /* 0x00000004029c7825 */ /* 0x000fc600078e029c */
[----:B------:R-:W3:Y:S04]  /*159d0*/  LDL.LU.64 R140, [R1+0x780] ;  /* 0x00078000018c7983 */ /* 0x000ee80000300a00 */
[----:B------:R1:W-:Y:S01]  /*159e0*/  STL.64 [R1+0x3c8], R158 ;  /* 0x0003c89e01007387 */ /* 0x0003e20000100a00 */
[----:B------:R-:W-:-:S03]  /*159f0*/  IMAD.WIDE R154, R2, 0x4, R154 ;  /* 0x00000004029a7825 */ /* 0x000fc600078e029a */
[----:B------:R2:W-:Y:S04]  /*15a00*/  STL.64 [R1+0x3d0], R156 ;  /* 0x0003d09c01007387 */ /* 0x0005e80000100a00 */
[----:B------:R2:W-:Y:S01]  /*15a10*/  LDGSTS.E [R19+0x74004], desc[UR48][R156.64], !P5 ;  /* 0x740040009c137fae */ /* 0x0005e2000e921870 */
[----:B------:R-:W-:-:S03]  /*15a20*/  IMAD.WIDE R150, R2, 0x4, R150 ;  /* 0x0000000402967825 */ /* 0x000fc600078e0296 */
[----:B------:R2:W-:Y:S04]  /*15a30*/  STL.64 [R1+0x3e0], R154 ;  /* 0x0003e09a01007387 */ /* 0x0005e80000100a00 */
[----:B------:R2:W-:Y:S04]  /*15a40*/  LDGSTS.E [R19+0x78004], desc[UR48][R154.64], !P5 ;  /* 0x780040009a137fae */ /* 0x0005e8000e921870 */
[----:B------:R2:W-:Y:S04]  /*15a50*/  STL.64 [R1+0x3f0], R150 ;  /* 0x0003f09601007387 */ /* 0x0005e80000100a00 */
[----:B-1----:R-:W3:Y:S04]  /*15a60*/  LDL.LU.64 R158, [R1+0x790] ;  /* 0x00079000019e7983 */ /* 0x002ee80000300a00 */
[----:B------:R-:W-:Y:S01]  /*15a70*/  LDGSTS.E [R19+0x7c004], desc[UR48][R150.64], !P5 ;  /* 0x7c00400096137fae */ /* 0x000fe2000e921870 */
[----:B--2---:R-:W-:-:S05]  /*15a80*/  IMAD.WIDE R156, R2, 0x4, R148 ;  /* 0x00000004029c7825 */ /* 0x004fca00078e0294 */
[----:B------:R-:W-:Y:S01]  /*15a90*/  STL.64 [R1+0x3f8], R156 ;  /* 0x0003f89c01007387 */ /* 0x000fe20000100a00 */
[----:B------:R-:W-:-:S03]  /*15aa0*/  IMAD.WIDE R154, R2, 0x4, R146 ;  /* 0x00000004029a7825 */ /* 0x000fc600078e0292 */
[----:B------:R-:W2:Y:S01]  /*15ab0*/  LDL.LU.64 R150, [R1+0x778] ;  /* 0x0007780001967983 */ /* 0x000ea20000300a00 */
[----:B------:R-:W-:-:S03]  /*15ac0*/  IMAD.WIDE R142, R2, 0x4, R142 ;  /* 0x00000004028e7825 */ /* 0x000fc600078e028e */
[----:B------:R-:W-:Y:S04]  /*15ad0*/  STL.64 [R1+0x400], R154 ;  /* 0x0004009a01007387 */ /* 0x000fe80000100a00 */
[----:B------:R-:W2:Y:S04]  /*15ae0*/  LDL.LU.64 R148, [R1+0x770] ;  /* 0x0007700001947983 */ /* 0x000ea80000300a00 */
[----:B------:R1:W-:Y:S04]  /*15af0*/  STL.64 [R1+0x418], R142 ;  /* 0x0004188e01007387 */ /* 0x0003e80000100a00 */
[----:B------:R-:W2:Y:S04]  /*15b00*/  LDL.LU.64 R146, [R1+0x768] ;  /* 0x0007680001927983 */ /* 0x000ea80000300a00 */
[----:B------:R-:W-:Y:S04]  /*15b10*/  LDGSTS.E [R19+0x70008], desc[UR48][R156.64], !P6 ;  /* 0x700080009c137fae */ /* 0x000fe8000f121870 */
[----:B------:R-:W-:Y:S04]  /*15b20*/  LDGSTS.E [R19+0x74008], desc[UR48][R154.64], !P6 ;  /* 0x740080009a137fae */ /* 0x000fe8000f121870 */
[----:B------:R-:W-:Y:S01]  /*15b30*/  LDGSTS.E [R19+0x78008], desc[UR48][R142.64], !P6 ;  /* 0x780080008e137fae */ /* 0x000fe2000f121870 */
[----:B----4-:R-:W-:-:S05]  /*15b40*/  IMAD.WIDE R6, R2, 0x4, R6 ;  /* 0x0000000402067825 */ /* 0x010fca00078e0206 */
[----:B------:R4:W-:Y:S04]  /*15b50*/  STL.64 [R1+0x420], R6 ;  /* 0x0004200601007387 */ /* 0x0009e80000100a00 */
[----:B-1----:R-:W2:Y:S01]  /*15b60*/  LDL.LU.64 R142, [R1+0x760] ;  /* 0x00076000018e7983 */ /* 0x002ea20000300a00 */
[----:B------:R-:W-:Y:S01]  /*15b70*/  ISETP.GE.U32.AND P3, PT, R233, 0x7ffffed5, PT ;  /* 0x7ffffed5e900780c */ /* 0x000fe20003f66070 */
[----:B------:R-:W-:Y:S02]  /*15b80*/  VIADD R233, R153, 0xffffff33 ;  /* 0xffffff3399e97836 */ /* 0x000fe40000000000 */
[----:B------:R-:W1:Y:S01]  /*15b90*/  LDC R153, c[0x0][0x230] ;  /* 0x00008c00ff997b82 */ /* 0x000e620000000800 */
[----:B---3--:R-:W-:Y:S01]  /*15ba0*/  IMAD.WIDE R10, R2, 0x4, R10 ;  /* 0x00000004020a7825 */ /* 0x008fe200078e020a */
[----:B------:R4:W-:Y:S01]  /*15bb0*/  LDGSTS.E [R19+0x7c008], desc[UR48][R6.64], !P6 ;  /* 0x7c00800006137fae */ /* 0x0009e2000f121870 */
[----:B------:R-:W-:-:S02]  /*15bc0*/  ISETP.GE.U32.AND P0, PT, R233, 0x7ffffef4, PT ;  /* 0x7ffffef4e900780c */ /* 0x000fc40003f06070 */
[----:B------:R-:W-:-:S03]  /*15bd0*/  IADD3 R233, R152, -0xce, RZ ;  /* 0xffffff3298e97810 */ /* 0x000fc60007ffe0ff */
[----:B------:R-:W3:Y:S01]  /*15be0*/  LDC R152, c[0x0][0x230] ;  /* 0x00008c00ff987b82 */ /* 0x000ee20000000800 */
[----:B------:R-:W-:Y:S01]  /*15bf0*/  ISETP.GE.U32.AND P1, PT, R233, 0x7ffffef3, PT ;  /* 0x7ffffef3e900780c */ /* 0x000fe20003f26070 */
[----:B------:R-:W-:Y:S02]  /*15c00*/  VIADD R233, R252, 0xffffff31 ;  /* 0xffffff31fce97836 */ /* 0x000fe40000000000 */
[C---:B------:R-:W-:Y:S01]  /*15c10*/  IMAD.WIDE R8, R2.reuse, 0x4, R8 ;  /* 0x0000000402087825 */ /* 0x040fe200078e0208 */
[----:B------:R3:W-:Y:S02]  /*15c20*/  STL.64 [R1+0x428], R10 ;  /* 0x0004280a01007387 */ /* 0x0007e40000100a00 */
[----:B------:R-:W-:Y:S01]  /*15c30*/  ISETP.GE.U32.AND P2, PT, R233, 0x7ffffef2, PT ;  /* 0x7ffffef2e900780c */ /* 0x000fe20003f46070 */
[----:B----4-:R-:W-:Y:S01]  /*15c40*/  IMAD.WIDE R6, R2, 0x4, R4 ;  /* 0x0000000402067825 */ /* 0x010fe200078e0204 */
[----:B------:R-:W-:Y:S01]  /*15c50*/  IADD3 R233, R160, -0xd0, RZ ;  /* 0xffffff30a0e97810 */ /* 0x000fe20007ffe0ff */
[----:B------:R-:W4:Y:S01]  /*15c60*/  LDL.LU.64 R156, [R1+0x758] ;  /* 0x00075800019c7983 */ /* 0x000f220000300a00 */
[----:B------:R-:W4:Y:S02]  /*15c70*/  LDC R252, c[0x0][0x230] ;  /* 0x00008c00fffc7b82 */ /* 0x000f240000000800 */
[----:B------:R-:W-:Y:S01]  /*15c80*/  ISETP.GE.U32.AND P5, PT, R233, 0x7ffffef1, PT ;  /* 0x7ffffef1e900780c */ /* 0x000fe20003fa6070 */
[----:B------:R-:W-:Y:S01]  /*15c90*/  IMAD.WIDE R4, R2, 0x4, R140 ;  /* 0x0000000402047825 */ /* 0x000fe200078e028c */
[----:B------:R-:W-:Y:S03]  /*15ca0*/  STL.64 [R1+0x438], R8 ;  /* 0x0004380801007387 */ /* 0x000fe60000100a00 */
[----:B-1----:R-:W-:Y:S01]  /*15cb0*/  VIADD R233, R153, 0xffffff13 ;  /* 0xffffff1399e97836 */ /* 0x002fe20000000000 */
[----:B------:R-:W4:Y:S01]  /*15cc0*/  LDL.LU.64 R154, [R1+0x750] ;  /* 0x00075000019a7983 */ /* 0x000f220000300a00 */
[----:B------:R-:W1:Y:S03]  /*15cd0*/  LDC R160, c[0x0][0x230] ;  /* 0x00008c00ffa07b82 */ /* 0x000e660000000800 */
[----:B------:R1:W-:Y:S01]  /*15ce0*/  STL.64 [R1+0x448], R6 ;  /* 0x0004480601007387 */ /* 0x0003e20000100a00 */
[----:B------:R-:W-:-:S02]  /*15cf0*/  ISETP.GE.U32.AND P6, PT, R233, 0x7ffffed4, PT ;  /* 0x7ffffed4e900780c */ /* 0x000fc40003fc6070 */
[----:B---3--:R-:W-:Y:S01]  /*15d00*/  IADD3 R233, R152, -0xee, RZ ;  /* 0xffffff1298e97810 */ /* 0x008fe20007ffe0ff */
[----:B------:R-:W3:Y:S04]  /*15d10*/  LDL.LU.64 R140, [R1+0x748] ;  /* 0x00074800018c7983 */ /* 0x000ee80000300a00 */
[----:B------:R1:W-:Y:S04]  /*15d20*/  STL.64 [R1+0x450], R4 ;  /* 0x0004500401007387 */ /* 0x0003e80000100a00 */
[----:B------:R1:W-:Y:S04]  /*15d30*/  LDGSTS.E [R19+0x7000c], desc[UR48][R10.64], !P3 ;  /* 0x7000c0000a137fae */ /* 0x0003e8000d921870 */
[----:B------:R-:W-:Y:S04]  /*15d40*/  LDGSTS.E [R19+0x7400c], desc[UR48][R8.64], !P3 ;  /* 0x7400c00008137fae */ /* 0x000fe8000d921870 */
[----:B------:R-:W3:Y:S04]  /*15d50*/  LDL.LU.64 R152, [R1+0x740] ;  /* 0x0007400001987983 */ /* 0x000ee80000300a00 */
[----:B------:R-:W-:Y:S01]  /*15d60*/  LDGSTS.E [R19+0x7800c], desc[UR48][R6.64], !P3 ;  /* 0x7800c00006137fae */ /* 0x000fe2000d921870 */
[C---:B------:R-:W-:Y:S01]  /*15d70*/  IMAD.WIDE R158, R2.reuse, 0x4, R158 ;  /* 0x00000004029e7825 */ /* 0x040fe200078e029e */
[----:B-1----:R-:W1:Y:S02]  /*15d80*/  LDC R11, c[0x0][0x230] ;  /* 0x00008c00ff0b7b82 */ /* 0x002e640000000800 */
[----:B------:R-:W-:Y:S04]  /*15d90*/  LDGSTS.E [R19+0x7c00c], desc[UR48][R4.64], !P3 ;  /* 0x7c00c00004137fae */ /* 0x000fe8000d921870 */
[----:B------:R1:W-:Y:S02]  /*15da0*/  LDGSTS.E [R15+0x60000], desc[UR48][R158.64], !P0 ;  /* 0x600000009e0f7fae */ /* 0x0003e4000c121870 */
[----:B------:R-:W3:Y:S02]  /*15db0*/  LDC R10, c[0x0][0x230] ;  /* 0x00008c00ff0a7b82 */ /* 0x000ee40000000800 */
[----:B------:R-:W3:Y:S04]  /*15dc0*/  LDL.LU.64 R6, [R1+0x738] ;  /* 0x0007380001067983 */ /* 0x000ee80000300a00 */
[----:B------:R-:W3:Y:S04]  /*15dd0*/  LDL.LU.64 R8, [R1+0x730] ;  /* 0x0007300001087983 */ /* 0x000ee80000300a00 */
[----:B------:R-:W3:Y:S04]  /*15de0*/  LDL.LU.64 R4, [R1+0x728] ;  /* 0x0007280001047983 */ /* 0x000ee80000300a00 */
[----:B------:R-:W-:Y:S01]  /*15df0*/  STL.64 [R1+0x8d8], R158 ;  /* 0x0008d89e01007387 */ /* 0x000fe20000100a00 */
[----:B--2---:R-:W-:-:S04]  /*15e00*/  IMAD.WIDE R150, R2, 0x4, R150 ;  /* 0x0000000402967825 */ /* 0x004fc800078e0296 */
[C---:B------:R-:W-:Y:S01]  /*15e10*/  IMAD.WIDE R148, R2.reuse, 0x4, R148 ;  /* 0x0000000402947825 */ /* 0x040fe200078e0294 */
[----:B------:R2:W-:Y:S03]  /*15e20*/  STL.64 [R1+0x8d0], R150 ;  /* 0x0008d09601007387 */ /* 0x0005e60000100a00 */
[C---:B------:R-:W-:Y:S01]  /*15e30*/  IMAD.WIDE R146, R2.reuse, 0x4, R146 ;  /* 0x0000000402927825 */ /* 0x040fe200078e0292 */
[----:B------:R1:W-:Y:S04]  /*15e40*/  STL.64 [R1+0x8c8], R148 ;  /* 0x0008c89401007387 */ /* 0x0003e80000100a00 */
[----:B------:R-:W-:Y:S04]  /*15e50*/  LDGSTS.E [R15+0x64000], desc[UR48][R150.64], !P0 ;  /* 0x64000000960f7fae */ /* 0x000fe8000c121870 */
[----:B------:R1:W-:Y:S04]  /*15e60*/  STL.64 [R1+0x8c0], R146 ;  /* 0x0008c09201007387 */ /* 0x0003e80000100a00 */
[----:B------:R-:W-:Y:S04]  /*15e70*/  LDGSTS.E [R15+0x68000], desc[UR48][R148.64], !P0 ;  /* 0x68000000940f7fae */ /* 0x000fe8000c121870 */
[----:B--2---:R-:W2:Y:S04]  /*15e80*/  LDL.LU.64 R150, [R1+0x720] ;  /* 0x0007200001967983 */ /* 0x004ea80000300a00 */
[----:B------:R-:W-:Y:S04]  /*15e90*/  LDGSTS.E [R15+0x6c000], desc[UR48][R146.64], !P0 ;  /* 0x6c000000920f7fae */ /* 0x000fe8000c121870 */
[----:B-1----:R-:W2:Y:S01]  /*15ea0*/  LDL.LU.64 R148, [R1+0x718] ;  /* 0x0007180001947983 */ /* 0x002ea20000300a00 */
[----:B------:R-:W-:-:S03]  /*15eb0*/  IMAD.WIDE R158, R2, 0x4, R142 ;  /* 0x00000004029e7825 */ /* 0x000fc600078e028e */
[----:B------:R-:W2:Y:S04]  /*15ec0*/  LDL.LU.64 R146, [R1+0x710] ;  /* 0x0007100001927983 */ /* 0x000ea80000300a00 */
[----:B------:R1:W-:Y:S04]  /*15ed0*/  STL.64 [R1+0x8b8], R158 ;  /* 0x0008b89e01007387 */ /* 0x0003e80000100a00 */
[----:B------:R-:W2:Y:S04]  /*15ee0*/  LDL.LU.64 R142, [R1+0x708] ;  /* 0x00070800018e7983 */ /* 0x000ea80000300a00 */
[----:B------:R1:W-:Y:S01]  /*15ef0*/  LDGSTS.E [R15+0x60004], desc[UR48][R158.64], !P1 ;  /* 0x600040009e0f7fae */ /* 0x0003e2000c921870 */
[----:B----4-:R-:W-:Y:S01]  /*15f00*/  IMAD.WIDE R156, R2, 0x4, R156 ;  /* 0x00000004029c7825 */ /* 0x010fe200078e029c */
[----:B------:R-:W-:-:S04]  /*15f10*/  ISETP.GE.U32.AND P3, PT, R233, 0x7ffffed3, PT ;  /* 0x7ffffed3e900780c */ /* 0x000fc80003f66070 */
[----:B------:R-:W-:Y:S01]  /*15f20*/  STL.64 [R1+0x8b0], R156 ;  /* 0x0008b09c01007387 */ /* 0x000fe20000100a00 */
[----:B------:R-:W-:-:S03]  /*15f30*/  IMAD.WIDE R154, R2, 0x4, R154 ;  /* 0x00000004029a7825 */ /* 0x000fc600078e029a */
[----:B------:R-:W-:Y:S01]  /*15f40*/  LDGSTS.E [R15+0x64004], desc[UR48][R156.64], !P1 ;  /* 0x640040009c0f7fae */ /* 0x000fe2000c921870 */
[----:B---3--:R-:W-:-:S03]  /*15f50*/  IMAD.WIDE R140, R2, 0x4, R140 ;  /* 0x00000004028c7825 */ /* 0x008fc600078e028c */
[----:B------:R-:W-:Y:S04]  /*15f60*/  STL.64 [R1+0x8a8], R154 ;  /* 0x0008a89a01007387 */ /* 0x000fe80000100a00 */
[----:B------:R-:W-:Y:S01]  /*15f70*/  LDGSTS.E [R15+0x68004], desc[UR48][R154.64], !P1 ;  /* 0x680040009a0f7fae */ /* 0x000fe2000c921870 */
[----:B------:R-:W-:Y:S02]  /*15f80*/  VIADD R233, R252, 0xffffff11 ;  /* 0xffffff11fce97836 */ /* 0x000fe40000000000 */
[----:B------:R-:W3:Y:S01]  /*15f90*/  LDC R252, c[0x0][0x230] ;  /* 0x00008c00fffc7b82 */ /* 0x000ee20000000800 */
[----:B------:R4:W-:Y:S04]  /*15fa0*/  STL.64 [R1+0x8a0], R140 ;  /* 0x0008a08c01007387 */ /* 0x0009e80000100a00 */
[----:B------:R-:W-:Y:S01]  /*15fb0*/  LDGSTS.E [R15+0x6c004], desc[UR48][R140.64], !P1 ;  /* 0x6c0040008c0f7fae */ /* 0x000fe2000c921870 */
[----:B-1----:R-:W-:Y:S01]  /*15fc0*/  IMAD.WIDE R158, R2, 0x4, R152 ;  /* 0x00000004029e7825 */ /* 0x002fe200078e0298 */
[----:B------:R-:W-:-:S02]  /*15fd0*/  ISETP.GE.U32.AND P0, PT, R233, 0x7ffffed2, PT ;  /* 0x7ffffed2e900780c */ /* 0x000fc40003f06070 */
[----:B----4-:R-:W4:Y:S04]  /*15fe0*/  LDL.LU.64 R140, [R1+0x700] ;  /* 0x00070000018c7983 */ /* 0x010f280000300a00 */
[----:B------:R-:W-:Y:S01]  /*15ff0*/  STL.64 [R1+0x898], R158 ;  /* 0x0008989e01007387 */ /* 0x000fe20000100a00 */
[----:B------:R-:W-:-:S03]  /*16000*/  IMAD.WIDE R152, R2, 0x4, R6 ;  /* 0x0000000402987825 */ /* 0x000fc600078e0206 */
[----:B------:R-:W3:Y:S01]  /*16010*/  LDL.LU.64 R156, [R1+0x6f8] ;  /* 0x0006f800019c7983 */ /* 0x000ee20000300a00 */
[----:B------:R-:W-:-:S03]  /*16020*/  IMAD.WIDE R8, R2, 0x4, R8 ;  /* 0x0000000402087825 */ /* 0x000fc600078e0208 */
[----:B------:R-:W-:Y:S01]  /*16030*/  STL.64 [R1+0x890], R152 ;  /* 0x0008909801007387 */ /* 0x000fe20000100a00 */
[----:B------:R-:W-:-:S03]  /*16040*/  IMAD.WIDE R4, R2, 0x4, R4 ;  /* 0x0000000402047825 */ /* 0x000fc600078e0204 */
[----:B------:R-:W3:Y:S01]  /*16050*/  LDL.LU.64 R154, [R1+0x6f0] ;  /* 0x0006f000019a7983 */ /* 0x000ee20000300a00 */
[----:B------:R-:W-:Y:S02]  /*16060*/  IADD3 R233, R160, -0xf0, RZ ;  /* 0xffffff10a0e97810 */ /* 0x000fe40007ffe0ff */
[----:B------:R-:W1:Y:S01]  /*16070*/  LDC R160, c[0x0][0x230] ;  /* 0x00008c00ffa07b82 */ /* 0x000e620000000800 */
[----:B------:R1:W-:Y:S04]  /*16080*/  STL.64 [R1+0x888], R8 ;  /* 0x0008880801007387 */ /* 0x0003e80000100a00 */
[----:B------:R-:W3:Y:S04]  /*16090*/  LDL.LU.64 R6, [R1+0x6e8] ;  /* 0x0006e80001067983 */ /* 0x000ee80000300a00 */
[----:B------:R-:W-:Y:S04]  /*160a0*/  LDGSTS.E [R15+0x60008], desc[UR48][R158.64], !P2 ;  /* 0x600080009e0f7fae */ /* 0x000fe8000d121870 */
[----:B------:R2:W-:Y:S01]  /*160b0*/  LDGSTS.E [R15+0x64008], desc[UR48][R152.64], !P2 ;  /* 0x64008000980f7fae */ /* 0x0005e2000d121870 */
[----:B------:R-:W-:-:S03]  /*160c0*/  ISETP.GE.U32.AND P1, PT, R233, 0x7ffffed1, PT ;  /* 0x7ffffed1e900780c */ /* 0x000fc60003f26070 */
[----:B------:R1:W-:Y:S04]  /*160d0*/  STL.64 [R1+0x880], R4 ;  /* 0x0008800401007387 */ /* 0x0003e80000100a00 */
[----:B------:R-:W-:Y:S01]  /*160e0*/  LDGSTS.E [R15+0x68008], desc[UR48][R8.64], !P2 ;  /* 0x68008000080f7fae */ /* 0x000fe2000d121870 */
[----:B------:R-:W-:-:S03]  /*160f0*/  VIADD R233, R11, 0xffffff2f ;  /* 0xffffff2f0be97836 */ /* 0x000fc60000000000 */
[----:B------:R-:W-:Y:S04]  /*16100*/  LDGSTS.E [R15+0x6c008], desc[UR48][R4.64], !P2 ;  /* 0x6c008000040f7fae */ /* 0x000fe8000d121870 */
[----:B-1----:R-:W3:Y:S01]  /*16110*/  LDL.LU.64 R8, [R1+0x6e0] ;  /* 0x0006e00001087983 */ /* 0x002ee20000300a00 */
[----:B------:R-:W-:-:S03]  /*16120*/  ISETP.GE.U32.AND P2, PT, R233, 0x7ffffef0, PT ;  /* 0x7ffffef0e900780c */ /* 0x000fc60003f46070 */
[----:B------:R-:W3:Y:S01]  /*16130*/  LDL.LU.64 R4, [R1+0x6d8] ;  /* 0x0006d80001047983 */ /* 0x000ee20000300a00 */
[----:B------:R-:W-:Y:S01]  /*16140*/  IADD3 R233, R10, -0xd2, RZ ;  /* 0xffffff2e0ae97810 */ /* 0x000fe20007ffe0ff */
[----:B--2---:R-:W-:-:S04]  /*16150*/  IMAD.WIDE R152, R2, 0x4, R150 ;  /* 0x0000000402987825 */ /* 0x004fc800078e0296 */
[C---:B------:R-:W-:Y:S01]  /*16160*/  IMAD.WIDE R150, R2.reuse, 0x4, R148 ;  /* 0x0000000402967825 */ /* 0x040fe200078e0294 */
[----:B------:R1:W-:Y:S04]  /*16170*/  STL.64 [R1+0x878], R152 ;  /* 0x0008789801007387 */ /* 0x0003e80000100a00 */
[----:B------:R-:W-:Y:S01]  /*16180*/  STL.64 [R1+0x870], R150 ;  /* 0x0008709601007387 */ /* 0x000fe20000100a00 */
[----:B------:R-:W-:-:S03]  /*16190*/  IMAD.WIDE R148, R2, 0x4, R146 ;  /* 0x0000000402947825 */ /* 0x000fc600078e0292 */
[----:B------:R-:W-:Y:S04]  /*161a0*/  LDGSTS.E [R15+0x6000c], desc[UR48][R152.64], !P5 ;  /* 0x6000c000980f7fae */ /* 0x000fe8000e921870 */
[----:B------:R-:W-:Y:S01]  /*161b0*/  LDGSTS.E [R15+0x6400c], desc[UR48][R150.64], !P5 ;  /* 0x6400c000960f7fae */ /* 0x000fe2000e921870 */
[----:B------:R-:W-:-:S03]  /*161c0*/  IMAD.WIDE R146, R2, 0x4, R142 ;  /* 0x0000000402927825 */ /* 0x000fc600078e028e */
[----:B------:R2:W-:Y:S04]  /*161d0*/  LDGSTS.E [R15+0x6800c], desc[UR48][R148.64], !P5 ;  /* 0x6800c000940f7fae */ /* 0x0005e8000e921870 */
[----:B------:R-:W3:Y:S04]  /*161e0*/  LDL.LU.64 R142, [R1+0x6d0] ;  /* 0x0006d000018e7983 */ /* 0x000ee80000300a00 */
[----:B------:R2:W-:Y:S04]  /*161f0*/  STL.64 [R1+0x868], R148 ;  /* 0x0008689401007387 */ /* 0x0005e80000100a00 */
[----:B------:R-:W3:Y:S04]  /*16200*/  LDL.LU.64 R10, [R1+0x6c8] ;  /* 0x0006c800010a7983 */ /* 0x000ee80000300a00 */
[----:B------:R2:W-:Y:S04]  /*16210*/  STL.64 [R1+0x860], R146 ;  /* 0x0008609201007387 */ /* 0x0005e80000100a00 */
[----:B-1----:R-:W3:Y:S01]  /*16220*/  LDL.LU.64 R152, [R1+0x6c0] ;  /* 0x0006c00001987983 */ /* 0x002ee20000300a00 */
[----:B--2---:R-:W1:Y:S03]  /*16230*/  LDC R149, c[0x0][0x230] ;  /* 0x00008c00ff957b82 */ /* 0x004e660000000800 */
[----:B------:R-:W-:Y:S04]  /*16240*/  LDGSTS.E [R15+0x6c00c], desc[UR48][R146.64], !P5 ;  /* 0x6c00c000920f7fae */ /* 0x000fe8000e921870 */
[----:B------:R-:W2:Y:S01]  /*16250*/  LDL.LU.64 R150, [R1+0x6b8] ;  /* 0x0006b80001967983 */ /* 0x000ea20000300a00 */
[----:B------:R-:W1:Y:S03]  /*16260*/  LDC R148, c[0x0][0x230] ;  /* 0x00008c00ff947b82 */ /* 0x000e660000000800 */
[----:B------:R-:W2:Y:S01]  /*16270*/  LDL.LU.64 R146, [R1+0x6b0] ;  /* 0x0006b00001927983 */ /* 0x000ea20000300a00 */
[----:B----4-:R-:W-:-:S05]  /*16280*/  IMAD.WIDE R158, R2, 0x4, R140 ;  /* 0x00000004029e7825 */ /* 0x010fca00078e028c */
[----:B------:R4:W-:Y:S01]  /*16290*/  STL.64 [R1+0x700], R158 ;  /* 0x0007009e01007387 */ /* 0x0009e20000100a00 */
[----:B---3--:R-:W-:-:S03]  /*162a0*/  IMAD.WIDE R156, R2, 0x4, R156 ;  /* 0x00000004029c7825 */ /* 0x008fc600078e029c */
[----:B------:R-:W3:Y:S04]  /*162b0*/  LDL.LU.64 R140, [R1+0x6a8] ;  /* 0x0006a800018c7983 */ /* 0x000ee80000300a00 */
[----:B------:R4:W-:Y:S01]  /*162c0*/  LDGSTS.E [R15+0x70000], desc[UR48][R158.64], !P6 ;  /* 0x700000009e0f7fae */ /* 0x0009e2000f121870 */
[----:B------:R-:W-:-:S03]  /*162d0*/  IMAD.WIDE R154, R2, 0x4, R154 ;  /* 0x00000004029a7825 */ /* 0x000fc600078e029a */
[----:B------:R1:W-:Y:S01]  /*162e0*/  STL.64 [R1+0x6f8], R156 ;  /* 0x0006f89c01007387 */ /* 0x0003e20000100a00 */
[----:B------:R-:W-:-:S03]  /*162f0*/  IMAD.WIDE R6, R2, 0x4, R6 ;  /* 0x0000000402067825 */ /* 0x000fc600078e0206 */
[----:B------:R1:W-:Y:S04]  /*16300*/  STL.64 [R1+0x6f0], R154 ;  /* 0x0006f09a01007387 */ /* 0x0003e80000100a00 */
[----:B------:R1:W-:Y:S04]  /*16310*/  STL.64 [R1+0x6e8], R6 ;  /* 0x0006e80601007387 */ /* 0x0003e80000100a00 */
[----:B------:R-:W-:Y:S04]  /*16320*/  LDGSTS.E [R15+0x74000], desc[UR48][R156.64], !P6 ;  /* 0x740000009c0f7fae */ /* 0x000fe8000f121870 */
[----:B------:R1:W-:Y:S04]  /*16330*/  LDGSTS.E [R15+0x78000], desc[UR48][R154.64], !P6 ;  /* 0x780000009a0f7fae */ /* 0x0003e8000f121870 */
[----:B------:R-:W-:Y:S01]  /*16340*/  LDGSTS.E [R15+0x7c000], desc[UR48][R6.64], !P6 ;  /* 0x7c000000060f7fae */ /* 0x000fe2000f121870 */
[----:B----4-:R-:W-:-:S03]  /*16350*/  IMAD.WIDE R158, R2, 0x4, R8 ;  /* 0x00000004029e7825 */ /* 0x010fc600078e0208 */
[----:B------:R-:W4:Y:S04]  /*16360*/  LDL.LU.64 R8, [R1+0x6a0] ;  /* 0x0006a00001087983 */ /* 0x000f280000300a00 */
[----:B-1----:R-:W4:Y:S01]  /*16370*/  LDL.LU.64 R156, [R1+0x698] ;  /* 0x00069800019c7983 */ /* 0x002f220000300a00 */
[----:B------:R-:W-:-:S03]  /*16380*/  IMAD.WIDE R154, R2, 0x4, R4 ;  /* 0x00000004029a7825 */ /* 0x000fc600078e0204 */
[----:B------:R-:W-:Y:S04]  /*16390*/  STL.64 [R1+0x6e0], R158 ;  /* 0x0006e09e01007387 */ /* 0x000fe80000100a00 */
[----:B------:R-:W4:Y:S04]  /*163a0*/  LDL.LU.64 R6, [R1+0x690] ;  /* 0x0006900001067983 */ /* 0x000f280000300a00 */
[----:B------:R-:W-:Y:S04]  /*163b0*/  STL.64 [R1+0x6d8], R154 ;  /* 0x0006d89a01007387 */ /* 0x000fe80000100a00 */
[----:B------:R1:W-:Y:S04]  /*163c0*/  LDGSTS.E [R15+0x70004], desc[UR48][R158.64], !P3 ;  /* 0x700040009e0f7fae */ /* 0x0003e8000d921870 */
[----:B------:R-:W4:Y:S04]  /*163d0*/  LDL.LU.64 R4, [R1+0x688] ;  /* 0x0006880001047983 */ /* 0x000f280000300a00 */
[----:B------:R-:W-:Y:S01]  /*163e0*/  LDGSTS.E [R15+0x74004], desc[UR48][R154.64], !P3 ;  /* 0x740040009a0f7fae */ /* 0x000fe2000d921870 */
[----:B------:R-:W-:-:S04]  /*163f0*/  IMAD.WIDE R142, R2, 0x4, R142 ;  /* 0x00000004028e7825 */ /* 0x000fc800078e028e */
[C---:B------:R-:W-:Y:S01]  /*16400*/  IMAD.WIDE R10, R2.reuse, 0x4, R10 ;  /* 0x00000004020a7825 */ /* 0x040fe200078e020a */
[----:B------:R-:W-:Y:S04]  /*16410*/  STL.64 [R1+0x6d0], R142 ;  /* 0x0006d08e01007387 */ /* 0x000fe80000100a00 */
[----:B------:R-:W-:Y:S04]  /*16420*/  LDGSTS.E [R15+0x78004], desc[UR48][R142.64], !P3 ;  /* 0x780040008e0f7fae */ /* 0x000fe8000d921870 */
[----:B------:R1:W-:Y:S04]  /*16430*/  STL.64 [R1+0x6c8], R10 ;  /* 0x0006c80a01007387 */ /* 0x0003e80000100a00 */
[----:B------:R-:W-:Y:S04]  /*16440*/  LDGSTS.E [R15+0x7c004], desc[UR48][R10.64], !P3 ;  /* 0x7c0040000a0f7fae */ /* 0x000fe8000d921870 */
[----:B-1----:R-:W4:Y:S04]  /*16450*/  LDL.LU.64 R10, [R1+0x680] ;  /* 0x00068000010a7983 */ /* 0x002f280000300a00 */
[----:B------:R-:W4:Y:S01]  /*16460*/  LDL.LU.64 R142, [R1+0x678] ;  /* 0x00067800018e7983 */ /* 0x000f220000300a00 */
[----:B------:R-:W-:-:S04]  /*16470*/  IMAD.WIDE R158, R2, 0x4, R152 ;  /* 0x00000004029e7825 */ /* 0x000fc800078e0298 */
[C---:B--2---:R-:W-:Y:S01]  /*16480*/  IMAD.WIDE R150, R2.reuse, 0x4, R150 ;  /* 0x0000000402967825 */ /* 0x044fe200078e0296 */
[----:B------:R-:W-:Y:S03]  /*16490*/  STL.64 [R1+0x6c0], R158 ;  /* 0x0006c09e01007387 */ /* 0x000fe60000100a00 */
[C---:B------:R-:W-:Y:S01]  /*164a0*/  IMAD.WIDE R146, R2.reuse, 0x4, R146 ;  /* 0x0000000402927825 */ /* 0x040fe200078e0292 */
[----:B------:R1:W-:Y:S04]  /*164b0*/  STL.64 [R1+0x6b8], R150 ;  /* 0x0006b89601007387 */ /* 0x0003e80000100a00 */
[----:B------:R-:W2:Y:S01]  /*164c0*/  LDL.LU.64 R154, [R1+0x670] ;  /* 0x00067000019a7983 */ /* 0x000ea20000300a00 */
[----:B---3--:R-:W-:-:S03]  /*164d0*/  IMAD.WIDE R140, R2, 0x4, R140 ;  /* 0x00000004028c7825 */ /* 0x008fc600078e028c */
[----:B------:R3:W-:Y:S04]  /*164e0*/  STL.64 [R1+0x6b0], R146 ;  /* 0x0006b09201007387 */ /* 0x0007e80000100a00 */
[----:B------:R-:W2:Y:S04]  /*164f0*/  LDL.LU.64 R152, [R1+0x668] ;  /* 0x0006680001987983 */ /* 0x000ea80000300a00 */
[----:B------:R4:W-:Y:S04]  /*16500*/  LDGSTS.E [R15+0x70008], desc[UR48][R158.64], !P0 ;  /* 0x700080009e0f7fae */ /* 0x0009e8000c121870 */
[----:B------:R3:W-:Y:S04]  /*16510*/  STL.64 [R1+0x6a8], R140 ;  /* 0x0006a88c01007387 */ /* 0x0007e80000100a00 */
[----:B------:R-:W-:Y:S04]  /*16520*/  LDGSTS.E [R15+0x74008], desc[UR48][R150.64], !P0 ;  /* 0x74008000960f7fae */ /* 0x000fe8000c121870 */
[----:B------:R-:W-:Y:S04]  /*16530*/  LDGSTS.E [R15+0x78008], desc[UR48][R146.64], !P0 ;  /* 0x78008000920f7fae */ /* 0x000fe8000c121870 */
[----:B------:R-:W-:Y:S04]  /*16540*/  LDGSTS.E [R15+0x7c008], desc[UR48][R140.64], !P0 ;  /* 0x7c0080008c0f7fae */ /* 0x000fe8000c121870 */
[----:B-1----:R-:W2:Y:S04]  /*16550*/  LDL.LU.64 R150, [R1+0x660] ;  /* 0x0006600001967983 */ /* 0x002ea80000300a00 */
[----:B---3--:R-:W3:Y:S04]  /*16560*/  LDL.LU.64 R146, [R1+0x658] ;  /* 0x0006580001927983 */ /* 0x008ee80000300a00 */
[----:B------:R-:W3:Y:S01]  /*16570*/  LDL.LU.64 R140, [R1+0x650] ;  /* 0x00065000018c7983 */ /* 0x000ee20000300a00 */
[----:B----4-:R-:W-:-:S04]  /*16580*/  IMAD.WIDE R8, R2, 0x4, R8 ;  /* 0x0000000402087825 */ /* 0x010fc800078e0208 */
[C---:B------:R-:W-:Y:S01]  /*16590*/  IMAD.WIDE R156, R2.reuse, 0x4, R156 ;  /* 0x00000004029c7825 */ /* 0x040fe200078e029c */
[----:B------:R1:W-:Y:S03]  /*165a0*/  STL.64 [R1+0x6a0], R8 ;  /* 0x0006a00801007387 */ /* 0x0003e60000100a00 */
[C---:B------:R-:W-:Y:S01]  /*165b0*/  IMAD.WIDE R6, R2.reuse, 0x4, R6 ;  /* 0x0000000402067825 */ /* 0x040fe200078e0206 */
[----:B------:R4:W-:Y:S04]  /*165c0*/  STL.64 [R1+0x698], R156 ;  /* 0x0006989c01007387 */ /* 0x0009e80000100a00 */
[----:B------:R-:W-:Y:S04]  /*165d0*/  LDGSTS.E [R15+0x7000c], desc[UR48][R8.64], !P1 ;  /* 0x7000c000080f7fae */ /* 0x000fe8000c921870 */
[----:B------:R4:W-:Y:S01]  /*165e0*/  STL.64 [R1+0x690], R6 ;  /* 0x0006900601007387 */ /* 0x0009e20000100a00 */
[----:B------:R-:W-:-:S03]  /*165f0*/  IMAD.WIDE R4, R2, 0x4, R4 ;  /* 0x0000000402047825 */ /* 0x000fc600078e0204 */
[----:B------:R4:W-:Y:S04]  /*16600*/  LDGSTS.E [R15+0x7400c], desc[UR48][R156.64], !P1 ;  /* 0x7400c0009c0f7fae */ /* 0x0009e8000c921870 */
[----:B-1----:R-:W3:Y:S04]  /*16610*/  LDL.LU.64 R8, [R1+0x648] ;  /* 0x0006480001087983 */ /* 0x002ee80000300a00 */
[----:B------:R1:W-:Y:S04]  /*16620*/  STL.64 [R1+0x688], R4 ;  /* 0x0006880401007387 */ /* 0x0003e80000100a00 */
[----:B------:R-:W-:Y:S04]  /*16630*/  LDGSTS.E [R15+0x7800c], desc[UR48][R6.64], !P1 ;  /* 0x7800c000060f7fae */ /* 0x000fe8000c921870 */
[----:B------:R-:W-:Y:S01]  /*16640*/  LDGSTS.E [R15+0x7c00c], desc[UR48][R4.64], !P1 ;  /* 0x7c00c000040f7fae */ /* 0x000fe2000c921870 */
[----:B------:R-:W-:-:S04]  /*16650*/  IMAD.WIDE R158, R2, 0x4, R10 ;  /* 0x00000004029e7825 */ /* 0x000fc800078e020a */
[----:B----4-:R-:W-:Y:S01]  /*16660*/  IMAD.WIDE R156, R2, 0x4, R142 ;  /* 0x00000004029c7825 */ /* 0x010fe200078e028e */
[----:B------:R-:W-:Y:S01]  /*16670*/  ISETP.GE.U32.AND P5, PT, R233, 0x7ffffeef, PT ;  /* 0x7ffffeefe900780c */ /* 0x000fe20003fa6070 */
[----:B------:R-:W4:Y:S04]  /*16680*/  LDL.LU.64 R142, [R1+0x640] ;  /* 0x00064000018e7983 */ /* 0x000f280000300a00 */
[----:B------:R-:W4:Y:S04]  /*16690*/  LDL.LU.64 R10, [R1+0x638] ;  /* 0x00063800010a7983 */ /* 0x000f280000300a00 */
[----:B------:R2:W-:Y:S04]  /*166a0*/  STL.64 [R1+0x858], R158 ;  /* 0x0008589e01007387 */ /* 0x0005e80000100a00 */
[----:B------:R-:W4:Y:S04]  /*166b0*/  LDL.LU.64 R6, [R1+0x630] ;  /* 0x0006300001067983 */ /* 0x000f280000300a00 */
[----:B------:R3:W-:Y:S04]  /*166c0*/  STL.64 [R1+0x850], R156 ;  /* 0x0008509c01007387 */ /* 0x0007e80000100a00 */
[----:B-1----:R-:W4:Y:S01]  /*166d0*/  LDL.LU.64 R4, [R1+0x628] ;  /* 0x0006280001047983 */ /* 0x002f220000300a00 */
[----:B------:R-:W-:-:S02]  /*166e0*/  VIADD R233, R252, 0xffffff2d ;  /* 0xffffff2dfce97836 */ /* 0x000fc40000000000 */
[C---:B--2---:R-:W-:Y:S01]  /*166f0*/  IMAD.WIDE R154, R2.reuse, 0x4, R154 ;  /* 0x00000004029a7825 */ /* 0x044fe200078e029a */
[----:B------:R-:W1:Y:S01]  /*16700*/  LDC R252, c[0x0][0x230] ;  /* 0x00008c00fffc7b82 */ /* 0x000e620000000800 */
[----:B------:R2:W-:Y:S01]  /*16710*/  LDGSTS.E [R17+0x60000], desc[UR48][R158.64], !P2 ;  /* 0x600000009e117fae */ /* 0x0005e2000d121870 */
[----:B------:R-:W-:Y:S01]  /*16720*/  ISETP.GE.U32.AND P6, PT, R233, 0x7ffffeee, PT ;  /* 0x7ffffeeee900780c */ /* 0x000fe20003fc6070 */
[----:B------:R-:W-:Y:S01]  /*16730*/  IMAD.WIDE R152, R2, 0x4, R152 ;  /* 0x0000000402987825 */ /* 0x000fe200078e0298 */
[----:B------:R-:W-:Y:S01]  /*16740*/  IADD3 R233, R160, -0xd4, RZ ;  /* 0xffffff2ca0e97810 */ /* 0x000fe20007ffe0ff */
[----:B------:R3:W-:Y:S03]  /*16750*/  STL.64 [R1+0x848], R154 ;  /* 0x0008489a01007387 */ /* 0x0007e60000100a00 */
[----:B------:R-:W-:Y:S01]  /*16760*/  ISETP.GE.U32.AND P3, PT, R233, 0x7ffffeed, PT ;  /* 0x7ffffeede900780c */ /* 0x000fe20003f66070 */
[----:B------:R-:W-:Y:S01]  /*16770*/  VIADD R233, R149, 0xffffff0f ;  /* 0xffffff0f95e97836 */ /* 0x000fe20000000000 */
[----:B------:R-:W-:Y:S01]  /*16780*/  LDGSTS.E [R17+0x64000], desc[UR48][R156.64], !P2 ;  /* 0x640000009c117fae */ /* 0x000fe2000d121870 */
[----:B------:R-:W1:Y:S03]  /*16790*/  LDC R149, c[0x0][0x230] ;  /* 0x00008c00ff957b82 */ /* 0x000e660000000800 */
[----:B------:R3:W-:Y:S01]  /*167a0*/  STL.64 [R1+0x840], R152 ;  /* 0x0008409801007387 */ /* 0x0007e20000100a00 */
[----:B------:R-:W-:-:S03]  /*167b0*/  ISETP.GE.U32.AND P0, PT, R233, 0x7ffffed0, PT ;  /* 0x7ffffed0e900780c */ /* 0x000fc60003f06070 */
[----:B------:R-:W-:Y:S01]  /*167c0*/  LDGSTS.E [R17+0x68000], desc[UR48][R154.64], !P2 ;  /* 0x680000009a117fae */ /* 0x000fe2000d121870 */
[----:B--2---:R-:W2:Y:S01]  /*167d0*/  LDC R158, c[0x0][0x230] ;  /* 0x00008c00ff9e7b82 */ /* 0x004ea20000000800 */
[C---:B------:R-:W-:Y:S02]  /*167e0*/  IMAD.WIDE R160, R2.reuse, 0x4, R150 ;  /* 0x0000000402a07825 */ /* 0x040fe400078e0296 */
[----:B---3--:R-:W3:Y:S02]  /*167f0*/  LDL.LU.64 R156, [R1+0x620] ;  /* 0x00062000019c7983 */ /* 0x008ee40000300a00 */
[C---:B------:R-:W-:Y:S02]  /*16800*/  IMAD.WIDE R150, R2.reuse, 0x4, R146 ;  /* 0x0000000402967825 */ /* 0x040fe400078e0292 */
[----:B------:R1:W-:Y:S02]  /*16810*/  STL.64 [R1+0x838], R160 ;  /* 0x000838a001007387 */ /* 0x0003e40000100a00 */
[----:B------:R-:W-:-:S02]  /*16820*/  IMAD.WIDE R146, R2, 0x4, R140 ;  /* 0x0000000402927825 */ /* 0x000fc400078e028c */
[----:B------:R-:W2:Y:S01]  /*16830*/  LDL.LU.64 R154, [R1+0x618] ;  /* 0x00061800019a7983 */ /* 0x000ea20000300a00 */
[----:B------:R-:W-:Y:S02]  /*16840*/  IADD3 R233, R148, -0xf2, RZ ;  /* 0xffffff0e94e97810 */ /* 0x000fe40007ffe0ff */
[----:B------:R-:W1:Y:S01]  /*16850*/  LDC R148, c[0x0][0x230] ;  /* 0x00008c00ff947b82 */ /* 0x000e620000000800 */
[----:B------:R-:W-:Y:S04]  /*16860*/  LDGSTS.E [R17+0x6c000], desc[UR48][R152.64], !P2 ;  /* 0x6c00000098117fae */ /* 0x000fe8000d121870 */
[----:B------:R1:W-:Y:S04]  /*16870*/  STL.64 [R1+0x830], R150 ;  /* 0x0008309601007387 */ /* 0x0003e80000100a00 */
[----:B------:R1:W-:Y:S04]  /*16880*/  LDGSTS.E [R17+0x60004], desc[UR48][R160.64], !P5 ;  /* 0x60004000a0117fae */ /* 0x0003e8000e921870 */
[----:B------:R-:W2:Y:S04]  /*16890*/  LDL.LU.64 R152, [R1+0x610] ;  /* 0x0006100001987983 */ /* 0x000ea80000300a00 */
[----:B------:R1:W-:Y:S04]  /*168a0*/  STL.64 [R1+0x828], R146 ;  /* 0x0008289201007387 */ /* 0x0003e80000100a00 */
[----:B------:R-:W2:Y:S01]  /*168b0*/  LDL.LU.64 R140, [R1+0x608] ;  /* 0x00060800018c7983 */ /* 0x000ea20000300a00 */
[----:B------:R-:W-:-:S03]  /*168c0*/  IMAD.WIDE R8, R2, 0x4, R8 ;  /* 0x0000000402087825 */ /* 0x000fc600078e0208 */
[----:B------:R-:W-:Y:S01]  /*168d0*/  LDGSTS.E [R17+0x64004], desc[UR48][R150.64], !P5 ;  /* 0x6400400096117fae */ /* 0x000fe2000e921870 */
[----:B------:R-:W-:Y:S01]  /*168e0*/  ISETP.GE.U32.AND P1, PT, R233, 0x7ffffecf, PT ;  /* 0x7ffffecfe900780c */ /* 0x000fe20003f26070 */
[----:B-1----:R-:W1:Y:S02]  /*168f0*/  LDC R160, c[0x0][0x230] ;  /* 0x00008c00ffa07b82 */ /* 0x002e640000000800 */
[----:B------:R1:W-:Y:S04]  /*16900*/  STL.64 [R1+0x820], R8 ;  /* 0x0008200801007387 */ /* 0x0003e80000100a00 */
[----:B------:R-:W-:Y:S04]  /*16910*/  LDGSTS.E [R17+0x68004], desc[UR48][R146.64], !P5 ;  /* 0x6800400092117fae */ /* 0x000fe8000e921870 */
[----:B------:R-:W2:Y:S04]  /*16920*/  LDL.LU.64 R150, [R1+0x600] ;  /* 0x0006000001967983 */ /* 0x000ea80000300a00 */
[----:B------:R-:W-:Y:S04]  /*16930*/  LDGSTS.E [R17+0x6c004], desc[UR48][R8.64], !P5 ;  /* 0x6c00400008117fae */ /* 0x000fe8000e921870 */
[----:B------:R-:W2:Y:S01]  /*16940*/  LDL.LU.64 R146, [R1+0x5f8] ;  /* 0x0005f80001927983 */ /* 0x000ea20000300a00 */
[----:B------:R-:W-:-:S02]  /*16950*/  VIADD R233, R252, 0xffffff0d ;  /* 0xffffff0dfce97836 */ /* 0x000fc40000000000 */
[----:B------:R-:W2:Y:S01]  /*16960*/  LDC R252, c[0x0][0x230] ;  /* 0x00008c00fffc7b82 */ /* 0x000ea20000000800 */
[----:B-1----:R-:W2:Y:S02]  /*16970*/  LDL.LU.64 R8, [R1+0x5f0] ;  /* 0x0005f00001087983 */ /* 0x002ea40000300a00 */
[----:B------:R-:W-:Y:S02]  /*16980*/  ISETP.GE.U32.AND P2, PT, R233, 0x7ffffece, PT ;  /* 0x7ffffecee900780c */ /* 0x000fe40003f46070 */
[----:B------:R-:W-:-:S04]  /*16990*/  IADD3 R233, R149, -0xf4, RZ ;  /* 0xffffff0c95e97810 */ /* 0x000fc80007ffe0ff */
[----:B------:R-:W-:Y:S01]  /*169a0*/  ISETP.GE.U32.AND P5, PT, R233, 0x7ffffecd, PT ;  /* 0x7ffffecde900780c */ /* 0x000fe20003fa6070 */
[----:B------:R-:W-:Y:S02]  /*169b0*/  VIADD R233, R148, 0xffffff2b ;  /* 0xffffff2b94e97836 */ /* 0x000fe40000000000 */
[----:B----4-:R-:W-:-:S04]  /*169c0*/  IMAD.WIDE R142, R2, 0x4, R142 ;  /* 0x00000004028e7825 */ /* 0x010fc800078e028e */
[C---:B------:R-:W-:Y:S01]  /*169d0*/  IMAD.WIDE R10, R2.reuse, 0x4, R10 ;  /* 0x00000004020a7825 */ /* 0x040fe200078e020a */
[----:B------:R1:W-:Y:S03]  /*169e0*/  STL.64 [R1+0x818], R142 ;  /* 0x0008188e01007387 */ /* 0x0003e60000100a00 */
[C---:B------:R-:W-:Y:S01]  /*169f0*/  IMAD.WIDE R6, R2.reuse, 0x4, R6 ;  /* 0x0000000402067825 */ /* 0x040fe200078e0206 */
[----:B------:R-:W-:Y:S04]  /*16a00*/  STL.64 [R1+0x810], R10 ;  /* 0x0008100a01007387 */ /* 0x000fe80000100a00 */
[----:B------:R-:W-:Y:S04]  /*16a10*/  LDGSTS.E [R17+0x60008], desc[UR48][R142.64], !P6 ;  /* 0x600080008e117fae */ /* 0x000fe8000f121870 */
[----:B------:R4:W-:Y:S01]  /*16a20*/  STL.64 [R1+0x808], R6 ;  /* 0x0008080601007387 */ /* 0x0009e20000100a00 */
[----:B------:R-:W-:-:S03]  /*16a30*/  IMAD.WIDE R4, R2, 0x4, R4 ;  /* 0x0000000402047825 */ /* 0x000fc600078e0204 */
[----:B------:R-:W-:Y:S04]  /*16a40*/  LDGSTS.E [R17+0x64008], desc[UR48][R10.64], !P6 ;  /* 0x640080000a117fae */ /* 0x000fe8000f121870 */
[----:B-1----:R-:W2:Y:S04]  /*16a50*/  LDL.LU.64 R142, [R1+0x5e8] ;  /* 0x0005e800018e7983 */ /* 0x002ea80000300a00 */
[----:B------:R1:W-:Y:S04]  /*16a60*/  STL.64 [R1+0x800], R4 ;  /* 0x0008000401007387 */ /* 0x0003e80000100a00 */
[----:B------:R-:W2:Y:S04]  /*16a70*/  LDL.LU.64 R148, [R1+0x5e0] ;  /* 0x0005e00001947983 */ /* 0x000ea80000300a00 */
[----:B------:R-:W-:Y:S04]  /*16a80*/  LDGSTS.E [R17+0x68008], desc[UR48][R6.64], !P6 ;  /* 0x6800800006117fae */ /* 0x000fe8000f121870 */
[----:B------:R-:W-:Y:S04]  /*16a90*/  LDGSTS.E [R17+0x6c008], desc[UR48][R4.64], !P6 ;  /* 0x6c00800004117fae */ /* 0x000fe8000f121870 */
[----:B----4-:R-:W4:Y:S04]  /*16aa0*/  LDL.LU.64 R6, [R1+0x5d8] ;  /* 0x0005d80001067983 */ /* 0x010f280000300a00 */
[----:B------:R-:W4:Y:S04]  /*16ab0*/  LDL.LU.64 R10, [R1+0x5d0] ;  /* 0x0005d000010a7983 */ /* 0x000f280000300a00 */
[----:B-1----:R-:W4:Y:S01]  /*16ac0*/  LDL.LU.64 R4, [R1+0x5c8] ;  /* 0x0005c80001047983 */ /* 0x002f220000300a00 */
[----:B---3--:R-:W-:-:S04]  /*16ad0*/  IMAD.WIDE R156, R2, 0x4, R156 ;  /* 0x00000004029c7825 */ /* 0x008fc800078e029c */
[C---:B--2---:R-:W-:Y:S01]  /*16ae0*/  IMAD.WIDE R154, R2.reuse, 0x4, R154 ;  /* 0x00000004029a7825 */ /* 0x044fe200078e029a */
[----:B------:R1:W-:Y:S03]  /*16af0*/  STL.64 [R1+0x7f8], R156 ;  /* 0x0007f89c01007387 */ /* 0x0003e60000100a00 */
[----:B------:R-:W-:Y:S01]  /*16b00*/  IMAD.WIDE R152, R2, 0x4, R152 ;  /* 0x0000000402987825 */ /* 0x000fe200078e0298 */
[----:B------:R1:W-:Y:S01]  /*16b10*/  LDGSTS.E [R17+0x6000c], desc[UR48][R156.64], !P3 ;  /* 0x6000c0009c117fae */ /* 0x0003e2000d921870 */
[----:B------:R-:W-:-:S03]  /*16b20*/  ISETP.GE.U32.AND P6, PT, R233, 0x7ffffeec, PT ;  /* 0x7ffffeece900780c */ /* 0x000fc60003fc6070 */
[----:B------:R2:W-:Y:S01]  /*16b30*/  STL.64 [R1+0x7f0], R154 ;  /* 0x0007f09a01007387 */ /* 0x0005e20000100a00 */
[----:B------:R-:W-:-:S03]  /*16b40*/  IMAD.WIDE R140, R2, 0x4, R140 ;  /* 0x00000004028c7825 */ /* 0x000fc600078e028c */
[----:B------:R2:W-:Y:S01]  /*16b50*/  LDGSTS.E [R17+0x6400c], desc[UR48][R154.64], !P3 ;  /* 0x6400c0009a117fae */ /* 0x0005e2000d921870 */
[----:B------:R-:W-:-:S03]  /*16b60*/  IADD3 R233, R158, -0xd6, RZ ;  /* 0xffffff2a9ee97810 */ /* 0x000fc60007ffe0ff */
[----:B------:R-:W-:Y:S04]  /*16b70*/  STL.64 [R1+0x7e8], R152 ;  /* 0x0007e89801007387 */ /* 0x000fe80000100a00 */
[----:B------:R3:W-:Y:S04]  /*16b80*/  STL.64 [R1+0x7e0], R140 ;  /* 0x0007e08c01007387 */ /* 0x0007e80000100a00 */
[----:B------:R-:W-:Y:S04]  /*16b90*/  LDGSTS.E [R17+0x6800c], desc[UR48][R152.64], !P3 ;  /* 0x6800c00098117fae */ /* 0x000fe8000d921870 */
[----:B------:R-:W4:Y:S04]  /*16ba0*/  LDL.LU.64 R158, [R1+0x5c0] ;  /* 0x0005c000019e7983 */ /* 0x000f280000300a00 */
[----:B------:R3:W-:Y:S01]  /*16bb0*/  LDGSTS.E [R17+0x6c00c], desc[UR48][R140.64], !P3 ;  /* 0x6c00c0008c117fae */ /* 0x0007e2000d921870 */
[----:B-1----:R-:W-:-:S05]  /*16bc0*/  IMAD.WIDE R156, R2, 0x4, R150 ;  /* 0x00000004029c7825 */ /* 0x002fca00078e0296 */
[----:B------:R-:W-:Y:S01]  /*16bd0*/  STL.64 [R1+0x650], R156 ;  /* 0x0006509c01007387 */ /* 0x000fe20000100a00 */
[----:B--2---:R-:W-:-:S03]  /*16be0*/  IMAD.WIDE R154, R2, 0x4, R146 ;  /* 0x00000004029a7825 */ /* 0x004fc600078e0292 */
[----:B------:R-:W2:Y:S01]  /*16bf0*/  LDL.LU.64 R150, [R1+0x5b8] ;  /* 0x0005b80001967983 */ /* 0x000ea20000300a00 */
[----:B---3--:R-:W1:Y:S03]  /*16c00*/  LDC R140, c[0x0][0x230] ;  /* 0x00008c00ff8c7b82 */ /* 0x008e660000000800 */
[----:B------:R-:W-:Y:S01]  /*16c10*/  STL.64 [R1+0x648], R154 ;  /* 0x0006489a01007387 */ /* 0x000fe20000100a00 */
[----:B------:R-:W-:-:S03]  /*16c20*/  IMAD.WIDE R152, R2, 0x4, R8 ;  /* 0x0000000402987825 */ /* 0x000fc600078e0208 */
[----:B------:R-:W3:Y:S01]  /*16c30*/  LDL.LU.64 R146, [R1+0x5b0] ;  /* 0x0005b00001927983 */ /* 0x000ee20000300a00 */
[----:B------:R-:W1:Y:S03]  /*16c40*/  LDC R141, c[0x0][0x230] ;  /* 0x00008c00ff8d7b82 */ /* 0x000e660000000800 */
[----:B------:R1:W-:Y:S04]  /*16c50*/  STL.64 [R1+0x640], R152 ;  /* 0x0006409801007387 */ /* 0x0003e80000100a00 */
[----:B------:R-:W3:Y:S04]  /*16c60*/  LDL.LU.64 R8, [R1+0x5a8] ;  /* 0x0005a80001087983 */ /* 0x000ee80000300a00 */
[----:B------:R-:W-:Y:S04]  /*16c70*/  LDGSTS.E [R17+0x70000], desc[UR48][R156.64], !P0 ;  /* 0x700000009c117fae */ /* 0x000fe8000c121870 */
[----:B------:R-:W-:Y:S04]  /*16c80*/  LDGSTS.E [R17+0x74000], desc[UR48][R154.64], !P0 ;  /* 0x740000009a117fae */ /* 0x000fe8000c121870 */
[----:B------:R1:W-:Y:S01]  /*16c90*/  LDGSTS.E [R17+0x78000], desc[UR48][R152.64], !P0 ;  /* 0x7800000098117fae */ /* 0x0003e2000c121870 */
[----:B------:R-:W-:-:S05]  /*16ca0*/  IMAD.WIDE R142, R2, 0x4, R142 ;  /* 0x00000004028e7825 */ /* 0x000fca00078e028e */
[----:B------:R4:W-:Y:S04]  /*16cb0*/  STL.64 [R1+0x638], R142 ;  /* 0x0006388e01007387 */ /* 0x0009e80000100a00 */
[----:B------:R-:W-:Y:S01]  /*16cc0*/  LDGSTS.E [R17+0x7c000], desc[UR48][R142.64], !P0 ;  /* 0x7c0000008e117fae */ /* 0x000fe2000c121870 */
[----:B-1----:R-:W-:-:S05]  /*16cd0*/  IMAD.WIDE R152, R2, 0x4, R148 ;  /* 0x0000000402987825 */ /* 0x002fca00078e0294 */
[----:B------:R-:W-:Y:S04]  /*16ce0*/  LDGSTS.E [R17+0x70004], desc[UR48][R152.64], !P1 ;  /* 0x7000400098117fae */ /* 0x000fe8000c921870 */
[----:B----4-:R-:W4:Y:S01]  /*16cf0*/  LDL.LU.64 R142, [R1+0x5a0] ;  /* 0x0005a000018e7983 */ /* 0x010f220000300a00 */
[----:B------:R-:W-:-:S03]  /*16d00*/  IMAD.WIDE R148, R2, 0x4, R6 ;  /* 0x0000000402947825 */ /* 0x000fc600078e0206 */
[----:B------:R1:W-:Y:S01]  /*16d10*/  STL.64 [R1+0x630], R152 ;  /* 0x0006309801007387 */ /* 0x0003e20000100a00 */
[----:B------:R-:W-:-:S03]  /*16d20*/  IMAD.WIDE R10, R2, 0x4, R10 ;  /* 0x00000004020a7825 */ /* 0x000fc600078e020a */
[----:B------:R-:W4:Y:S04]  /*16d30*/  LDL.LU.64 R156, [R1+0x598] ;  /* 0x00059800019c7983 */ /* 0x000f280000300a00 */
[----:B------:R1:W-:Y:S01]  /*16d40*/  STL.64 [R1+0x628], R148 ;  /* 0x0006289401007387 */ /* 0x0003e20000100a00 */
[----:B------:R-:W-:-:S03]  /*16d50*/  IMAD.WIDE R6, R2, 0x4, R4 ;  /* 0x0000000402067825 */ /* 0x000fc600078e0204 */
[----:B------:R-:W4:Y:S04]  /*16d60*/  LDL.LU.64 R154, [R1+0x590] ;  /* 0x00059000019a7983 */ /* 0x000f280000300a00 */
[----:B------:R1:W-:Y:S04]  /*16d70*/  STL.64 [R1+0x620], R10 ;  /* 0x0006200a01007387 */ /* 0x0003e80000100a00 */
[----:B------:R-:W4:Y:S04]  /*16d80*/  LDL.LU.64 R4, [R1+0x588] ;  /* 0x0005880001047983 */ /* 0x000f280000300a00 */
[----:B------:R2:W-:Y:S04]  /*16d90*/  STL.64 [R1+0x618], R6 ;  /* 0x0006180601007387 */ /* 0x0005e80000100a00 */
[----:B-1----:R-:W4:Y:S04]  /*16da0*/  LDL.LU.64 R152, [R1+0x580] ;  /* 0x0005800001987983 */ /* 0x002f280000300a00 */
[----:B------:R-:W-:Y:S04]  /*16db0*/  LDGSTS.E [R17+0x74004], desc[UR48][R148.64], !P1 ;  /* 0x7400400094117fae */ /* 0x000fe8000c921870 */
[----:B------:R-:W-:Y:S04]  /*16dc0*/  LDGSTS.E [R17+0x78004], desc[UR48][R10.64], !P1 ;  /* 0x780040000a117fae */ /* 0x000fe8000c921870 */
[----:B------:R-:W-:Y:S01]  /*16dd0*/  LDGSTS.E [R17+0x7c004], desc[UR48][R6.64], !P1 ;  /* 0x7c00400006117fae */ /* 0x000fe2000c921870 */
[----:B------:R-:W-:-:S03]  /*16de0*/  IMAD.WIDE R158, R2, 0x4, R158 ;  /* 0x00000004029e7825 */ /* 0x000fc600078e029e */
[----:B------:R-:W4:Y:S04]  /*16df0*/  LDL.LU.64 R148, [R1+0x578] ;  /* 0x0005780001947983 */ /* 0x000f280000300a00 */
[----:B------:R-:W4:Y:S04]  /*16e00*/  LDL.LU.64 R10, [R1+0x570] ;  /* 0x00057000010a7983 */ /* 0x000f280000300a00 */
[----:B--2---:R-:W2:Y:S01]  /*16e10*/  LDL.LU.64 R6, [R1+0x568] ;  /* 0x0005680001067983 */ /* 0x004ea20000300a00 */
[----:B------:R-:W-:-:S03]  /*16e20*/  IMAD.WIDE R150, R2, 0x4, R150 ;  /* 0x0000000402967825 */ /* 0x000fc600078e0296 */
[----:B------:R-:W-:Y:S01]  /*16e30*/  STL.64 [R1+0x610], R158 ;  /* 0x0006109e01007387 */ /* 0x000fe20000100a00 */
[----:B---3--:R-:W-:-:S03]  /*16e40*/  IMAD.WIDE R146, R2, 0x4, R146 ;  /* 0x0000000402927825 */ /* 0x008fc600078e0292 */
[----:B------:R1:W-:Y:S04]  /*16e50*/  STL.64 [R1+0x608], R150 ;  /* 0x0006089601007387 */ /* 0x0003e80000100a00 */
[----:B------:R4:W-:Y:S01]  /*16e60*/  LDGSTS.E [R17+0x70008], desc[UR48][R158.64], !P2 ;  /* 0x700080009e117fae */ /* 0x0009e2000d121870 */
[----:B------:R-:W-:-:S03]  /*16e70*/  IMAD.WIDE R8, R2, 0x4, R8 ;  /* 0x0000000402087825 */ /* 0x000fc600078e0208 */
[----:B------:R3:W-:Y:S04]  /*16e80*/  STL.64 [R1+0x600], R146 ;  /* 0x0006009201007387 */ /* 0x0007e80000100a00 */
[----:B------:R-:W-:Y:S04]  /*16e90*/  LDGSTS.E [R17+0x74008], desc[UR48][R150.64], !P2 ;  /* 0x7400800096117fae */ /* 0x000fe8000d121870 */
[----:B------:R3:W-:Y:S04]  /*16ea0*/  STL.64 [R1+0x5f8], R8 ;  /* 0x0005f80801007387 */ /* 0x0007e80000100a00 */
[----:B------:R-:W-:Y:S04]  /*16eb0*/  LDGSTS.E [R17+0x78008], desc[UR48][R146.64], !P2 ;  /* 0x7800800092117fae */ /* 0x000fe8000d121870 */
[----:B-1----:R-:W2:Y:S04]  /*16ec0*/  LDL.LU.64 R150, [R1+0x560] ;  /* 0x0005600001967983 */ /* 0x002ea80000300a00 */
[----:B------:R-:W-:Y:S04]  /*16ed0*/  LDGSTS.E [R17+0x7c008], desc[UR48][R8.64], !P2 ;  /* 0x7c00800008117fae */ /* 0x000fe8000d121870 */
[----:B---3--:R-:W3:Y:S04]  /*16ee0*/  LDL.LU.64 R146, [R1+0x558] ;  /* 0x0005580001927983 */ /* 0x008ee80000300a00 */
[----:B------:R-:W3:Y:S01]  /*16ef0*/  LDL.LU.64 R8, [R1+0x550] ;  /* 0x0005500001087983 */ /* 0x000ee20000300a00 */
[----:B----4-:R-:W-:-:S05]  /*16f00*/  IMAD.WIDE R158, R2, 0x4, R142 ;  /* 0x00000004029e7825 */ /* 0x010fca00078e028e */
[----:B------:R1:W-:Y:S04]  /*16f10*/  STL.64 [R1+0x5f0], R158 ;  /* 0x0005f09e01007387 */ /* 0x0003e80000100a00 */
[----:B------:R-:W4:Y:S01]  /*16f20*/  LDL.LU.64 R142, [R1+0x548] ;  /* 0x00054800018e7983 */ /* 0x000f220000300a00 */
[----:B------:R-:W-:-:S03]  /*16f30*/  IMAD.WIDE R156, R2, 0x4, R156 ;  /* 0x00000004029c7825 */ /* 0x000fc600078e029c */
[----:B------:R1:W-:Y:S01]  /*16f40*/  LDGSTS.E [R17+0x7000c], desc[UR48][R158.64], !P5 ;  /* 0x7000c0009e117fae */ /* 0x0003e2000e921870 */
[----:B------:R-:W-:-:S03]  /*16f50*/  IMAD.WIDE R154, R2, 0x4, R154 ;  /* 0x00000004029a7825 */ /* 0x000fc600078e029a */
[----:B------:R-:W-:Y:S04]  /*16f60*/  STL.64 [R1+0x4f8], R156 ;  /* 0x0004f89c01007387 */ /* 0x000fe80000100a00 */
[----:B------:R1:W-:Y:S01]  /*16f70*/  LDGSTS.E [R17+0x7400c], desc[UR48][R156.64], !P5 ;  /* 0x7400c0009c117fae */ /* 0x0003e2000e921870 */
[----:B------:R-:W-:-:S03]  /*16f80*/  IMAD.WIDE R4, R2, 0x4, R4 ;  /* 0x0000000402047825 */ /* 0x000fc600078e0204 */
[----:B------:R-:W-:Y:S01]  /*16f90*/  STL.64 [R1+0x470], R154 ;  /* 0x0004709a01007387 */ /* 0x000fe20000100a00 */
[----:B------:R-:W-:Y:S01]  /*16fa0*/  ISETP.GE.U32.AND P3, PT, R233, 0x7ffffeeb, PT ;  /* 0x7ffffeebe900780c */ /* 0x000fe20003f66070 */
[----:B-1----:R-:W1:Y:S02]  /*16fb0*/  LDC R159, c[0x0][0x230] ;  /* 0x00008c00ff9f7b82 */ /* 0x002e640000000800 */
[----:B------:R-:W-:Y:S04]  /*16fc0*/  LDGSTS.E [R17+0x7800c], desc[UR48][R154.64], !P5 ;  /* 0x7800c0009a117fae */ /* 0x000fe8000e921870 */
[----:B------:R1:W-:Y:S02]  /*16fd0*/  STL.64 [R1+0x458], R4 ;  /* 0x0004580401007387 */ /* 0x0003e40000100a00 */
[----:B------:R-:W4:Y:S02]  /*16fe0*/  LDC R158, c[0x0][0x230] ;  /* 0x00008c00ff9e7b82 */ /* 0x000f240000000800 */
[----:B------:R-:W-:Y:S04]  /*16ff0*/  LDGSTS.E [R17+0x7c00c], desc[UR48][R4.64], !P5 ;  /* 0x7c00c00004117fae */ /* 0x000fe8000e921870 */
[----:B-1----:R-:W4:Y:S01]  /*17000*/  LDL.LU.64 R4, [R1+0x540] ;  /* 0x0005400001047983 */ /* 0x002f220000300a00 */
[----:B------:R-:W-:-:S02]  /*17010*/  VIADD R233, R252, 0xffffff29 ;  /* 0xffffff29fce97836 */ /* 0x000fc40000000000 */
[----:B------:R-:W1:Y:S03]  /*17020*/  LDC R252, c[0x0][0x230] ;  /* 0x00008c00fffc7b82 */ /* 0x000e660000000800 */
[----:B------:R-:W-:Y:S02]  /*17030*/  ISETP.GE.U32.AND P0, PT, R233, 0x7ffffeea, PT ;  /* 0x7ffffeeae900780c */ /* 0x000fe40003f06070 */
[----:B------:R-:W-:-:S04]  /*17040*/  IADD3 R233, R160, -0xd8, RZ ;  /* 0xffffff28a0e97810 */ /* 0x000fc80007ffe0ff */
[----:B------:R-:W-:Y:S01]  /*17050*/  ISETP.GE.U32.AND P1, PT, R233, 0x7ffffee9, PT ;  /* 0x7ffffee9e900780c */ /* 0x000fe20003f26070 */
[----:B------:R-:W-:Y:S02]  /*17060*/  VIADD R233, R140, 0xffffff0b ;  /* 0xffffff0b8ce97836 */ /* 0x000fe40000000000 */
[----:B------:R-:W3:Y:S01]  /*17070*/  LDC R140, c[0x0][0x230] ;  /* 0x00008c00ff8c7b82 */ /* 0x000ee20000000800 */
[----:B------:R-:W-:-:S04]  /*17080*/  IMAD.WIDE R160, R2, 0x4, R152 ;  /* 0x0000000402a07825 */ /* 0x000fc800078e0298 */
[C---:B------:R-:W-:Y:S01]  /*17090*/  IMAD.WIDE R156, R2.reuse, 0x4, R148 ;  /* 0x00000004029c7825 */ /* 0x040fe200078e0294 */
[----:B------:R-:W-:Y:S01]  /*170a0*/  ISETP.GE.U32.AND P2, PT, R233, 0x7ffffecc, PT ;  /* 0x7ffffecce900780c */ /* 0x000fe20003f46070 */
[----:B------:R1:W-:Y:S02]  /*170b0*/  STL.64 [R1+0x7d8], R160 ;  /* 0x0007d8a001007387 */ /* 0x0003e40000100a00 */
[C---:B------:R-:W-:Y:S01]  /*170c0*/  IMAD.WIDE R10, R2.reuse, 0x4, R10 ;  /* 0x00000004020a7825 */ /* 0x040fe200078e020a */
[----:B------:R-:W-:Y:S01]  /*170d0*/  IADD3 R233, R141, -0xf6, RZ ;  /* 0xffffff0a8de97810 */ /* 0x000fe20007ffe0ff */
[----:B------:R-:W4:Y:S02]  /*170e0*/  LDL.LU.64 R154, [R1+0x538] ;  /* 0x00053800019a7983 */ /* 0x000f240000300a00 */
[----:B--2---:R-:W-:Y:S02]  /*170f0*/  IMAD.WIDE R6, R2, 0x4, R6 ;  /* 0x0000000402067825 */ /* 0x004fe400078e0206 */
[----:B------:R2:W-:Y:S01]  /*17100*/  STL.64 [R1+0x7d0], R156 ;  /* 0x0007d09c01007387 */ /* 0x0005e20000100a00 */
[----:B------:R-:W-:-:S03]  /*17110*/  ISETP.GE.U32.AND P5, PT, R233, 0x7ffffecb, PT ;  /* 0x7ffffecbe900780c */ /* 0x000fc60003fa6070 */
[----:B------:R1:W-:Y:S02]  /*17120*/  LDGSTS.E [R16+0x60000], desc[UR48][R160.64], !P6 ;  /* 0x60000000a0107fae */ /* 0x0003e4000f121870 */
[----:B-1----:R-:W-:Y:S02]  /*17130*/  VIADD R233, R252, 0xffffff09 ;  /* 0xffffff09fce97836 */ /* 0x002fe40000000000 */
[----:B------:R-:W1:Y:S01]  /*17140*/  LDC R252, c[0x0][0x230] ;  /* 0x00008c00fffc7b82 */ /* 0x000e620000000800 */
[----:B------:R-:W4:Y:S04]  /*17150*/  LDL.LU.64 R152, [R1+0x530] ;  /* 0x0005300001987983 */ /* 0x000f280000300a00 */
[----:B------:R2:W-:Y:S04]  /*17160*/  LDGSTS.E [R16+0x64000], desc[UR48][R156.64], !P6 ;  /* 0x640000009c107fae */ /* 0x0005e8000f121870 */
[----:B------:R-:W-:Y:S01]  /*17170*/  STL.64 [R1+0x7c8], R10 ;  /* 0x0007c80a01007387 */ /* 0x000fe20000100a00 */
[----:B------:R-:W1:Y:S03]  /*17180*/  LDC R160, c[0x0][0x230] ;  /* 0x00008c00ffa07b82 */ /* 0x000e660000000800 */
[----:B------:R-:W4:Y:S01]  /*17190*/  LDL.LU.64 R148, [R1+0x528] ;  /* 0x0005280001947983 */ /* 0x000f220000300a00 */
[----:B--2---:R-:W-:-:S03]  /*171a0*/  IMAD.WIDE R156, R2, 0x4, R150 ;  /* 0x00000004029c7825 */ /* 0x004fc600078e0296 */
[----:B------:R-:W-:Y:S01]  /*171b0*/  LDGSTS.E [R16+0x68000], desc[UR48][R10.64], !P6 ;  /* 0x680000000a107fae */ /* 0x000fe2000f121870 */
[----:B---3--:R-:W-:-:S03]  /*171c0*/  IMAD.WIDE R150, R2, 0x4, R146 ;  /* 0x0000000402967825 */ /* 0x008fc600078e0292 */
[----:B------:R2:W-:Y:S04]  /*171d0*/  STL.64 [R1+0x7c0], R6 ;  /* 0x0007c00601007387 */ /* 0x0005e80000100a00 */
[----:B------:R-:W-:Y:S01]  /*171e0*/  LDGSTS.E [R16+0x6c000], desc[UR48][R6.64], !P6 ;  /* 0x6c00000006107fae */ /* 0x000fe2000f121870 */
[----:B------:R-:W-:Y:S01]  /*171f0*/  IMAD.WIDE R146, R2, 0x4, R8 ;  /* 0x0000000402927825 */ /* 0x000fe200078e0208 */
[----:B------:R-:W-:Y:S02]  /*17200*/  ISETP.GE.U32.AND P6, PT, R233, 0x7ffffeca, PT ;  /* 0x7ffffecae900780c */ /* 0x000fe40003fc6070 */
[----:B------:R-:W-:Y:S01]  /*17210*/  IADD3 R233, R140, -0xf8, RZ ;  /* 0xffffff088ce97810 */ /* 0x000fe20007ffe0ff */
[----:B------:R3:W-:Y:S04]  /*17220*/  LDGSTS.E [R16+0x60004], desc[UR48][R156.64], !P3 ;  /* 0x600040009c107fae */ /* 0x0007e8000d921870 */
[----:B------:R-:W-:Y:S04]  /*17230*/  LDGSTS.E [R16+0x64004], desc[UR48][R150.64], !P3 ;  /* 0x6400400096107fae */ /* 0x000fe8000d921870 */
[----:B--2---:R-:W2:Y:S04]  /*17240*/  LDL.LU.64 R6, [R1+0x520] ;  /* 0x0005200001067983 */ /* 0x004ea80000300a00 */
[----:B------:R-:W2:Y:S04]  /*17250*/  LDL.LU.64 R10, [R1+0x518] ;  /* 0x00051800010a7983 */ /* 0x000ea80000300a00 */
[----:B------:R-:W-:Y:S04]  /*17260*/  STL.64 [R1+0x7b8], R156 ;  /* 0x0007b89c01007387 */ /* 0x000fe80000100a00 */
[----:B------:R3:W-:Y:S04]  /*17270*/  STL.64 [R1+0x7b0], R150 ;  /* 0x0007b09601007387 */ /* 0x0007e80000100a00 */
[----:B------:R-:W-:Y:S01]  /*17280*/  LDGSTS.E [R16+0x68004], desc[UR48][R146.64], !P3 ;  /* 0x6800400092107fae */ /* 0x000fe2000d921870 */
[----:B----4-:R-:W-:-:S03]  /*17290*/  IMAD.WIDE R8, R2, 0x4, R142 ;  /* 0x0000000402087825 */ /* 0x010fc600078e028e */
[----:B------:R-:W4:Y:S04]  /*172a0*/  LDL.LU.64 R142, [R1+0x510] ;  /* 0x00051000018e7983 */ /* 0x000f280000300a00 */
[----:B------:R1:W-:Y:S04]  /*172b0*/  STL.64 [R1+0x7a8], R146 ;  /* 0x0007a89201007387 */ /* 0x0003e80000100a00 */
[----:B------:R-:W4:Y:S04]  /*172c0*/  LDL.LU.64 R140, [R1+0x508] ;  /* 0x00050800018c7983 */ /* 0x000f280000300a00 */
[----:B------:R1:W-:Y:S04]  /*172d0*/  STL.64 [R1+0x7a0], R8 ;  /* 0x0007a00801007387 */ /* 0x0003e80000100a00 */
[----:B---3--:R-:W3:Y:S04]  /*172e0*/  LDL.LU.64 R150, [R1+0x4f0] ;  /* 0x0004f00001967983 */ /* 0x008ee80000300a00 */
[----:B-1----:R-:W3:Y:S04]  /*172f0*/  LDL.LU.64 R146, [R1+0x4e8] ;  /* 0x0004e80001927983 */ /* 0x002ee80000300a00 */
[----:B------:R-:W-:Y:S04]  /*17300*/  LDGSTS.E [R16+0x6c004], desc[UR48][R8.64], !P3 ;  /* 0x6c00400008107fae */ /* 0x000fe8000d921870 */
[----:B------:R-:W3:Y:S01]  /*17310*/  LDL.LU.64 R8, [R1+0x4d8] ;  /* 0x0004d80001087983 */ /* 0x000ee20000300a00 */
[----:B------:R-:W-:-:S05]  /*17320*/  IMAD.WIDE R156, R2, 0x4, R4 ;  /* 0x00000004029c7825 */ /* 0x000fca00078e0204 */
[----:B------:R-:W-:Y:S04]  /*17330*/  STL.64 [R1+0x798], R156 ;  /* 0x0007989c01007387 */ /* 0x000fe80000100a00 */
[----:B------:R-:W3:Y:S04]  /*17340*/  LDL.LU.64 R4, [R1+0x4d0] ;  /* 0x0004d00001047983 */ /* 0x000ee80000300a00 */
[----:B------:R2:W-:Y:S01]  /*17350*/  LDGSTS.E [R16+0x60008], desc[UR48][R156.64], !P0 ;  /* 0x600080009c107fae */ /* 0x0005e2000c121870 */
[----:B------:R-:W-:-:S05]  /*17360*/  IMAD.WIDE R154, R2, 0x4, R154 ;  /* 0x00000004029a7825 */ /* 0x000fca00078e029a */
[----:B------:R1:W-:Y:S04]  /*17370*/  STL.64 [R1+0x790], R154 ;  /* 0x0007909a01007387 */ /* 0x0003e80000100a00 */
[----:B------:R-:W-:Y:S01]  /*17380*/  LDGSTS.E [R16+0x64008], desc[UR48][R154.64], !P0 ;  /* 0x640080009a107fae */ /* 0x000fe2000c121870 */
[----:B------:R-:W-:-:S05]  /*17390*/  IMAD.WIDE R152, R2, 0x4, R152 ;  /* 0x0000000402987825 */ /* 0x000fca00078e0298 */
[----:B------:R-:W-:Y:S04]  /*173a0*/  STL.64 [R1+0x788], R152 ;  /* 0x0007889801007387 */ /* 0x000fe80000100a00 */
[----:B------:R2:W-:Y:S01]  /*173b0*/  LDGSTS.E [R16+0x68008], desc[UR48][R152.64], !P0 ;  /* 0x6800800098107fae */ /* 0x0005e2000c121870 */
[----:B------:R-:W-:-:S05]  /*173c0*/  IMAD.WIDE R148, R2, 0x4, R148 ;  /* 0x0000000402947825 */ /* 0x000fca00078e0294 */
[----:B------:R1:W-:Y:S04]  /*173d0*/  STL.64 [R1+0x780], R148 ;  /* 0x0007809401007387 */ /* 0x0003e80000100a00 */
[----:B------:R-:W-:Y:S04]  /*173e0*/  LDGSTS.E [R16+0x6c008], desc[UR48][R148.64], !P0 ;  /* 0x6c00800094107fae */ /* 0x000fe8000c121870 */
[----:B-1----:R-:W3:Y:S04]  /*173f0*/  LDL.LU.64 R154, [R1+0x4c0] ;  /* 0x0004c000019a7983 */ /* 0x002ee80000300a00 */
[----:B------:R-:W3:Y:S01]  /*17400*/  LDL.LU.64 R148, [R1+0x4b0] ;  /* 0x0004b00001947983 */ /* 0x000ee20000300a00 */
[----:B--2---:R-:W-:-:S04]  /*17410*/  IMAD.WIDE R156, R2, 0x4, R6 ;  /* 0x00000004029c7825 */ /* 0x004fc800078e0206 */
[C---:B------:R-:W-:Y:S01]  /*17420*/  IMAD.WIDE R152, R2.reuse, 0x4, R10 ;  /* 0x0000000402987825 */ /* 0x040fe200078e020a */
[----:B------:R3:W-:Y:S04]  /*17430*/  STL.64 [R1+0x778], R156 ;  /* 0x0007789c01007387 */ /* 0x0007e80000100a00 */
[----:B------:R-:W2:Y:S04]  /*17440*/  LDL.LU.64 R6, [R1+0x4a8] ;  /* 0x0004a80001067983 */ /* 0x000ea80000300a00 */
[----:B------:R-:W-:Y:S04]  /*17450*/  STL.64 [R1+0x770], R152 ;  /* 0x0007709801007387 */ /* 0x000fe80000100a00 */
[----:B------:R-:W2:Y:S04]  /*17460*/  LDL.LU.64 R10, [R1+0x4a0] ;  /* 0x0004a000010a7983 */ /* 0x000ea80000300a00 */
[----:B------:R3:W-:Y:S04]  /*17470*/  LDGSTS.E [R16+0x6000c], desc[UR48][R156.64], !P1 ;  /* 0x6000c0009c107fae */ /* 0x0007e8000c921870 */
[----:B------:R-:W-:Y:S01]  /*17480*/  LDGSTS.E [R16+0x6400c], desc[UR48][R152.64], !P1 ;  /* 0x6400c00098107fae */ /* 0x000fe2000c921870 */
[----:B----4-:R-:W-:-:S04]  /*17490*/  IMAD.WIDE R142, R2, 0x4, R142 ;  /* 0x00000004028e7825 */ /* 0x010fc800078e028e */
[C---:B------:R-:W-:Y:S01]  /*174a0*/  IMAD.WIDE R140, R2.reuse, 0x4, R140 ;  /* 0x00000004028c7825 */ /* 0x040fe200078e028c */
[----:B------:R1:W-:Y:S04]  /*174b0*/  STL.64 [R1+0x768], R142 ;  /* 0x0007688e01007387 */ /* 0x0003e80000100a00 */
[----:B------:R4:W-:Y:S04]  /*174c0*/  STL.64 [R1+0x760], R140 ;  /* 0x0007608c01007387 */ /* 0x0009e80000100a00 */
[----:B------:R-:W-:Y:S01]  /*174d0*/  LDGSTS.E [R16+0x6800c], desc[UR48][R142.64], !P1 ;  /* 0x6800c0008e107fae */ /* 0x000fe2000c921870 */
[----:B---3--:R-:W-:-:S03]  /*174e0*/  IMAD.WIDE R156, R2, 0x4, R150 ;  /* 0x00000004029c7825 */ /* 0x008fc600078e0296 */
[----:B------:R-:W-:Y:S01]  /*174f0*/  LDGSTS.E [R16+0x6c00c], desc[UR48][R140.64], !P1 ;  /* 0x6c00c0008c107fae */ /* 0x000fe2000c921870 */
[----:B------:R-:W-:-:S03]  /*17500*/  IMAD.WIDE R146, R2, 0x4, R146 ;  /* 0x0000000402927825 */ /* 0x000fc600078e0292 */
[----:B------:R3:W-:Y:S04]  /*17510*/  LDGSTS.E [R16+0x70000], desc[UR48][R156.64], !P2 ;  /* 0x700000009c107fae */ /* 0x0007e8000d121870 */
[----:B-1----:R-:W2:Y:S04]  /*17520*/  LDL.LU.64 R142, [R1+0x490] ;  /* 0x00049000018e7983 */ /* 0x002ea80000300a00 */
[----:B----4-:R-:W4:Y:S04]  /*17530*/  LDL.LU.64 R140, [R1+0x488] ;  /* 0x00048800018c7983 */ /* 0x010f280000300a00 */
[----:B------:R-:W-:Y:S01]  /*17540*/  STL.64 [R1+0x508], R156 ;  /* 0x0005089c01007387 */ /* 0x000fe20000100a00 */
[----:B------:R-:W-:-:S03]  /*17550*/  IMAD.WIDE R8, R2, 0x4, R8 ;  /* 0x0000000402087825 */ /* 0x000fc600078e0208 */
[----:B------:R-:W4:Y:S04]  /*17560*/  LDL.LU.64 R152, [R1+0x468] ;  /* 0x0004680001987983 */ /* 0x000f280000300a00 */
[----:B------:R1:W-:Y:S01]  /*17570*/  STL.64 [R1+0x518], R146 ;  /* 0x0005189201007387 */ /* 0x0003e20000100a00 */
[----:B------:R-:W-:-:S03]  /*17580*/  IMAD.WIDE R4, R2, 0x4, R4 ;  /* 0x0000000402047825 */ /* 0x000fc600078e0204 */
[----:B------:R-:W4:Y:S04]  /*17590*/  LDL.LU.64 R150, [R1+0x460] ;  /* 0x0004600001967983 */ /* 0x000f280000300a00 */
[----:B------:R-:W-:Y:S04]  /*175a0*/  STL.64 [R1+0x528], R8 ;  /* 0x0005280801007387 */ /* 0x000fe80000100a00 */
[----:B------:R-:W-:Y:S04]  /*175b0*/  LDGSTS.E [R16+0x74000], desc[UR48][R146.64], !P2 ;  /* 0x7400000092107fae */ /* 0x000fe8000d121870 */
[----:B------:R1:W-:Y:S04]  /*175c0*/  STL.64 [R1+0x538], R4 ;  /* 0x0005380401007387 */ /* 0x0003e80000100a00 */
[----:B------:R-:W-:Y:S04]  /*175d0*/  LDGSTS.E [R16+0x78000], desc[UR48][R8.64], !P2 ;  /* 0x7800000008107fae */ /* 0x000fe8000d121870 */
[----:B------:R-:W-:Y:S04]  /*175e0*/  LDGSTS.E [R16+0x7c000], desc[UR48][R4.64], !P2 ;  /* 0x7c00000004107fae */ /* 0x000fe8000d121870 */
[----:B-1----:R-:W4:Y:S04]  /*175f0*/  LDL.LU.64 R146, [R1+0x430] ;  /* 0x0004300001927983 */ /* 0x002f280000300a00 */
[----:B------:R-:W4:Y:S04]  /*17600*/  LDL.LU.64 R4, [R1+0x410] ;  /* 0x0004100001047983 */ /* 0x000f280000300a00 */
[----:B------:R-:W4:Y:S01]  /*17610*/  LDL.LU.64 R8, [R1+0x3d8] ;  /* 0x0003d80001087983 */ /* 0x000f220000300a00 */
[----:B---3--:R-:W-:-:S05]  /*17620*/  IMAD.WIDE R156, R2, 0x4, R154 ;  /* 0x00000004029c7825 */ /* 0x008fca00078e029a */
[----:B------:R-:W-:Y:S01]  /*17630*/  STL.64 [R1+0x548], R156 ;  /* 0x0005489c01007387 */ /* 0x000fe20000100a00 */
[----:B------:R-:W-:-:S03]  /*17640*/  IMAD.WIDE R154, R2, 0x4, R148 ;  /* 0x00000004029a7825 */ /* 0x000fc600078e0294 */
[----:B------:R1:W-:Y:S04]  /*17650*/  LDGSTS.E [R16+0x70004], desc[UR48][R156.64], !P5 ;  /* 0x700040009c107fae */ /* 0x0003e8000e921870 */
[----:B------:R4:W-:Y:S01]  /*17660*/  LDGSTS.E [R16+0x74004], desc[UR48][R154.64], !P5 ;  /* 0x740040009a107fae */ /* 0x0009e2000e921870 */
[----:B--2---:R-:W-:-:S03]  /*17670*/  IMAD.WIDE R148, R2, 0x4, R6 ;  /* 0x0000000402947825 */ /* 0x004fc600078e0206 */
[----:B------:R-:W2:Y:S01]  /*17680*/  LDL.LU.64 R6, [R1+0x3b8] ;  /* 0x0003b80001067983 */ /* 0x000ea20000300a00 */
[----:B------:R-:W-:-:S03]  /*17690*/  IMAD.WIDE R10, R2, 0x4, R10 ;  /* 0x00000004020a7825 */ /* 0x000fc600078e020a */
[----:B------:R-:W-:Y:S04]  /*176a0*/  STL.64 [R1+0x558], R154 ;  /* 0x0005589a01007387 */ /* 0x000fe80000100a00 */
[----:B------:R3:W-:Y:S04]  /*176b0*/  STL.64 [R1+0x568], R148 ;  /* 0x0005689401007387 */ /* 0x0007e80000100a00 */
[----:B------:R4:W-:Y:S04]  /*176c0*/  STL.64 [R1+0x578], R10 ;  /* 0x0005780a01007387 */ /* 0x0009e80000100a00 */
[----:B------:R-:W-:Y:S04]  /*176d0*/  LDGSTS.E [R16+0x78004], desc[UR48][R148.64], !P5 ;  /* 0x7800400094107fae */ /* 0x000fe8000e921870 */
[----:B------:R-:W-:Y:S04]  /*176e0*/  LDGSTS.E [R16+0x7c004], desc[UR48][R10.64], !P5 ;  /* 0x7c0040000a107fae */ /* 0x000fe8000e921870 */
[----:B---3--:R-:W3:Y:S01]  /*176f0*/  LDL.LU.64 R148, [R1+0x3a8] ;  /* 0x0003a80001947983 */ /* 0x008ee20000300a00 */
[----:B-1----:R-:W-:-:S03]  /*17700*/  IMAD.WIDE R156, R2, 0x4, R142 ;  /* 0x00000004029c7825 */ /* 0x002fc600078e028e */
[----:B------:R-:W3:Y:S01]  /*17710*/  LDL.LU.64 R142, [R1+0x398] ;  /* 0x00039800018e7983 */ /* 0x000ee20000300a00 */
[----:B----4-:R-:W-:-:S03]  /*17720*/  IMAD.WIDE R154, R2, 0x4, R140 ;  /* 0x00000004029a7825 */ /* 0x010fc600078e028c */
[----:B------:R-:W-:Y:S04]  /*17730*/  STL.64 [R1+0x588], R156 ;  /* 0x0005889c01007387 */ /* 0x000fe80000100a00 */
[----:B------:R-:W4:Y:S01]  /*17740*/  LDL.LU.64 R140, [R1+0x388] ;  /* 0x00038800018c7983 */ /* 0x000f220000300a00 */
[----:B------:R-:W-:-:S03]  /*17750*/  IMAD.WIDE R152, R2, 0x4, R152 ;  /* 0x0000000402987825 */ /* 0x000fc600078e0298 */
[----:B------:R-:W-:Y:S04]  /*17760*/  STL.64 [R1+0x598], R154 ;  /* 0x0005989a01007387 */ /* 0x000fe80000100a00 */
[----:B------:R-:W4:Y:S01]  /*17770*/  LDL.LU.64 R10, [R1+0x378] ;  /* 0x00037800010a7983 */ /* 0x000f220000300a00 */
[----:B------:R-:W-:-:S03]  /*17780*/  IMAD.WIDE R150, R2, 0x4, R150 ;  /* 0x0000000402967825 */ /* 0x000fc600078e0296 */
[----:B------:R-:W-:Y:S04]  /*17790*/  LDGSTS.E [R16+0x70008], desc[UR48][R156.64], !P6 ;  /* 0x700080009c107fae */ /* 0x000fe8000f121870 */
[----:B------:R-:W-:Y:S04]  /*177a0*/  LDGSTS.E [R16+0x74008], desc[UR48][R154.64], !P6 ;  /* 0x740080009a107fae */ /* 0x000fe8000f121870 */
[----:B------:R-:W-:Y:S04]  /*177b0*/  STL.64 [R1+0x5a8], R152 ;  /* 0x0005a89801007387 */ /* 0x000fe80000100a00 */
[----:B------:R-:W-:Y:S04]  /*177c0*/  LDGSTS.E [R16+0x78008], desc[UR48][R152.64], !P6 ;  /* 0x7800800098107fae */ /* 0x000fe8000f121870 */
[----:B------:R1:W-:Y:S04]  /*177d0*/  STL.64 [R1+0x5b8], R150 ;  /* 0x0005b89601007387 */ /* 0x0003e80000100a00 */
[----:B------:R1:W-:Y:S02]  /*177e0*/  LDGSTS.E [R16+0x7c008], desc[UR48][R150.64], !P6 ;  /* 0x7c00800096107fae */ /* 0x0003e4000f121870 */
[----:B-1----:R-:W-:-:S04]  /*177f0*/  IMAD.WIDE R150, R2, 0x4, R146 ;  /* 0x0000000402967825 */ /* 0x002fc800078e0292 */
[----:B------:R-:W-:Y:S02]  /*17800*/  IMAD.WIDE R146, R2, 0x4, R4 ;  /* 0x0000000402927825 */ /* 0x000fe400078e0204 */
[----:B------:R-:W4:Y:S01]  /*17810*/  LDL.LU.64 R4, [R1+0x368] ;  /* 0x0003680001047983 */ /* 0x000f220000300a00 */
[----:B------:R-:W-:Y:S01]  /*17820*/  ISETP.GE.U32.AND P3, PT, R233, 0x7ffffec9, PT ;  /* 0x7ffffec9e900780c */ /* 0x000fe20003f66070 */
[----:B------:R-:W-:Y:S02]  /*17830*/  VIADD R233, R159, 0xffffff27 ;  /* 0xffffff279fe97836 */ /* 0x000fe40000000000 */
[----:B------:R-:W1:Y:S03]  /*17840*/  LDC R159, c[0x0][0x230] ;  /* 0x00008c00ff9f7b82 */ /* 0x000e660000000800 */
[----:B------:R-:W-:Y:S02]  /*17850*/  ISETP.GE.U32.AND P0, PT, R233, 0x7ffffee8, PT ;  /* 0x7ffffee8e900780c */ /* 0x000fe40003f06070 */
[----:B------:R-:W-:Y:S01]  /*17860*/  IADD3 R233, R158, -0xda, RZ ;  /* 0xffffff269ee97810 */ /* 0x000fe20007ffe0ff */
[----:B------:R-:W-:-:S02]  /*17870*/  IMAD.WIDE R8, R2, 0x4, R8 ;  /* 0x0000000402087825 */ /* 0x000fc400078e0208 */
[----:B------:R-:W1:Y:S01]  /*17880*/  LDC R158, c[0x0][0x230] ;  /* 0x00008c00ff9e7b82 */ /* 0x000e620000000800 */
[----:B------:R2:W-:Y:S01]  /*17890*/  STL.64 [R1+0x5c8], R150 ;  /* 0x0005c89601007387 */ /* 0x0005e20000100a00 */
[----:B------:R-:W-:-:S03]  /*178a0*/  ISETP.GE.U32.AND P1, PT, R233, 0x7ffffee7, PT ;  /* 0x7ffffee7e900780c */ /* 0x000fc60003f26070 */
[----:B------:R-:W4:Y:S01]  /*178b0*/  LDL.LU.64 R156, [R1+0x358] ;  /* 0x00035800019c7983 */ /* 0x000f220000300a00 */
[----:B------:R-:W-:Y:S02]  /*178c0*/  VIADD R233, R252, 0xffffff25 ;  /* 0xffffff25fce97836 */ /* 0x000fe40000000000 */
[----:B------:R-:W4:Y:S01]  /*178d0*/  LDC R252, c[0x0][0x230] ;  /* 0x00008c00fffc7b82 */ /* 0x000f220000000800 */
[----:B------:R2:W-:Y:S04]  /*178e0*/  STL.64 [R1+0x5d8], R146 ;  /* 0x0005d89201007387 */ /* 0x0005e80000100a00 */
[----:B------:R-:W4:Y:S04]  /*178f0*/  LDL.LU.64 R154, [R1+0x348] ;  /* 0x00034800019a7983 */ /* 0x000f280000300a00 */
[----:B------:R-:W-:Y:S04]  /*17900*/  STL.64 [R1+0x5e0], R8 ;  /* 0x0005e00801007387 */ /* 0x000fe80000100a00 */
[----:B------:R2:W-:Y:S02]  /*17910*/  LDGSTS.E [R16+0x7000c], desc[UR48][R150.64], !P3 ;  /* 0x7000c00096107fae */ /* 0x0005e4000d921870 */
[----:B--2---:R-:W-:-:S02]  /*17920*/  IMAD.WIDE R6, R2, 0x4, R6 ;  /* 0x0000000402067825 */ /* 0x004fc400078e0206 */
[----:B------:R-:W2:Y:S04]  /*17930*/  LDL.LU.64 R152, [R1+0x338] ;  /* 0x0003380001987983 */ /* 0x000ea80000300a00 */
[----:B------:R-:W-:Y:S01]  /*17940*/  LDGSTS.E [R16+0x7400c], desc[UR48][R146.64], !P3 ;  /* 0x7400c00092107fae */ /* 0x000fe2000d921870 */
[----:B------:R-:W-:-:S03]  /*17950*/  ISETP.GE.U32.AND P2, PT, R233, 0x7ffffee6, PT ;  /* 0x7ffffee6e900780c */ /* 0x000fc60003f46070 */
[----:B------:R1:W-:Y:S01]  /*17960*/  STL.64 [R1+0x5e8], R6 ;  /* 0x0005e80601007387 */ /* 0x0003e20000100a00 */
[----:B------:R-:W2:Y:S03]  /*17970*/  LDC R151, c[0x0][0x230] ;  /* 0x00008c00ff977b82 */ /* 0x000ea60000000800 */
[----:B------:R-:W-:Y:S01]  /*17980*/  LDGSTS.E [R16+0x7800c], desc[UR48][R8.64], !P3 ;  /* 0x7800c00008107fae */ /* 0x000fe2000d921870 */
[----:B------:R-:W-:-:S03]  /*17990*/  IADD3 R233, R160, -0xdc, RZ ;  /* 0xffffff24a0e97810 */ /* 0x000fc60007ffe0ff */
[----:B------:R-:W-:Y:S01]  /*179a0*/  LDGSTS.E [R16+0x7c00c], desc[UR48][R6.64], !P3 ;  /* 0x7c00c00006107fae */ /* 0x000fe2000d921870 */
[----:B------:R-:W2:Y:S03]  /*179b0*/  LDC R150, c[0x0][0x230] ;  /* 0x00008c00ff967b82 */ /* 0x000ea60000000800 */
[----:B------:R-:W2:Y:S01]  /*179c0*/  LDL.LU.64 R146, [R1+0x328] ;  /* 0x0003280001927983 */ /* 0x000ea20000300a00 */
[----:B------:R-:W-:-:S04]  /*179d0*/  ISETP.GE.U32.AND P5, PT, R233, 0x7ffffee5, PT ;  /* 0x7ffffee5e900780c */ /* 0x000fc80003fa6070 */
[----:B------:R-:W4:Y:S01]  /*179e0*/  LDC R160, c[0x0][0x230] ;  /* 0x00008c00ffa07b82 */ /* 0x000f220000000800 */
[----:B-1----:R-:W2:Y:S01]  /*179f0*/  LDL.LU.64 R6, [R1+0x318] ;  /* 0x0003180001067983 */ /* 0x002ea20000300a00 */
[----:B---3--:R-:W-:-:S03]  /*17a00*/  IMAD.WIDE R148, R2, 0x4, R148 ;  /* 0x0000000402947825 */ /* 0x008fc600078e0294 */
[----:B------:R-:W3:Y:S04]  /*17a10*/  LDL.LU.64 R8, [R1+0x308] ;  /* 0x0003080001087983 */ /* 0x000ee80000300a00 */
[----:B------:R1:W-:Y:S01]  /*17a20*/  STL.64 [R1+0x758], R148 ;  /* 0x0007589401007387 */ /* 0x0003e20000100a00 */
[----:B------:R-:W-:-:S03]  /*17a30*/  VIADD R233, R159, 0xffffff07 ;  /* 0xffffff079fe97836 */ /* 0x000fc60000000000 */
[----:B------:R-:W-:Y:S02]  /*17a40*/  LDGSTS.E [R14+0x60000], desc[UR48][R148.64], !P0 ;  /* 0x60000000940e7fae */ /* 0x000fe4000c121870 */
[----:B------:R-:W-:Y:S02]  /*17a50*/  ISETP.GE.U32.AND P6, PT, R233, 0x7ffffec8, PT ;  /* 0x7ffffec8e900780c */ /* 0x000fe40003fc6070 */
[----:B------:R-:W-:Y:S01]  /*17a60*/  IADD3 R233, R158, -0xfa, RZ ;  /* 0xffffff069ee97810 */ /* 0x000fe20007ffe0ff */
[----:B------:R-:W-:-:S04]  /*17a70*/  IMAD.WIDE R142, R2, 0x4, R142 ;  /* 0x00000004028e7825 */ /* 0x000fc800078e028e */
[C---:B----4-:R-:W-:Y:S01]  /*17a80*/  IMAD.WIDE R140, R2.reuse, 0x4, R140 ;  /* 0x00000004028c7825 */ /* 0x050fe200078e028c */
[----:B------:R-:W-:Y:S04]  /*17a90*/  STL.64 [R1+0x750], R142 ;  /* 0x0007508e01007387 */ /* 0x000fe80000100a00 */
[----:B------:R4:W-:Y:S01]  /*17aa0*/  STL.64 [R1+0x748], R140 ;  /* 0x0007488c01007387 */ /* 0x0009e20000100a00 */
[----:B------:R-:W-:-:S03]  /*17ab0*/  IMAD.WIDE R10, R2, 0x4, R10 ;  /* 0x00000004020a7825 */ /* 0x000fc600078e020a */
[----:B-1----:R-:W3:Y:S04]  /*17ac0*/  LDL.LU.64 R148, [R1+0x2f8] ;  /* 0x0002f80001947983 */ /* 0x002ee80000300a00 */
[----:B------:R-:W-:Y:S04]  /*17ad0*/  LDGSTS.E [R14+0x64000], desc[UR48][R142.64], !P0 ;  /* 0x640000008e0e7fae */ /* 0x000fe8000c121870 */
[----:B------:R1:W-:Y:S04]  /*17ae0*/  STL.64 [R1+0x740], R10 ;  /* 0x0007400a01007387 */ /* 0x0003e80000100a00 */
[----:B------:R-:W-:Y:S04]  /*17af0*/  LDGSTS.E [R14+0x68000], desc[UR48][R140.64], !P0 ;  /* 0x680000008c0e7fae */ /* 0x000fe8000c121870 */
[----:B------:R-:W-:Y:S04]  /*17b00*/  LDGSTS.E [R14+0x6c000], desc[UR48][R10.64], !P0 ;  /* 0x6c0000000a0e7fae */ /* 0x000fe8000c121870 */
[----:B----4-:R-:W4:Y:S04]  /*17b10*/  LDL.LU.64 R140, [R1+0x2e8] ;  /* 0x0002e800018c7983 */ /* 0x010f280000300a00 */
[----:B------:R-:W4:Y:S04]  /*17b20*/  LDL.LU.64 R142, [R1+0x2d8] ;  /* 0x0002d800018e7983 */ /* 0x000f280000300a00 */
[----:B-1----:R-:W4:Y:S01]  /*17b30*/  LDL.LU.64 R10, [R1+0x2c8] ;  /* 0x0002c800010a7983 */ /* 0x002f220000300a00 */
[----:B------:R-:W-:-:S03]  /*17b40*/  IMAD.WIDE R158, R2, 0x4, R4 ;  /* 0x00000004029e7825 */ /* 0x000fc600078e0204 */
[----:B------:R-:W4:Y:S01]  /*17b50*/  LDL.LU.64 R4, [R1+0x2b8] ;  /* 0x0002b80001047983 */ /* 0x000f220000300a00 */
[----:B------:R-:W-:Y:S01]  /*17b60*/  ISETP.GE.U32.AND P3, PT, R233, 0x7ffffec7, PT ;  /* 0x7ffffec7e900780c */ /* 0x000fe20003f66070 */
[----:B------:R-:W-:Y:S02]  /*17b70*/  VIADD R233, R252, 0xffffff05 ;  /* 0xffffff05fce97836 */ /* 0x000fe40000000000 */
[----:B------:R-:W-:Y:S01]  /*17b80*/  STL.64 [R1+0x738], R158 ;  /* 0x0007389e01007387 */ /* 0x000fe20000100a00 */
[----:B------:R-:W1:Y:S03]  /*17b90*/  LDC R252, c[0x0][0x230] ;  /* 0x00008c00fffc7b82 */ /* 0x000e660000000800 */
[----:B------:R-:W-:Y:S01]  /*17ba0*/  LDGSTS.E [R14+0x60004], desc[UR48][R158.64], !P1 ;  /* 0x600040009e0e7fae */ /* 0x000fe2000c921870 */
[----:B------:R-:W-:Y:S01]  /*17bb0*/  IMAD.WIDE R156, R2, 0x4, R156 ;  /* 0x00000004029c7825 */ /* 0x000fe200078e029c */
[----:B------:R-:W-:-:S04]  /*17bc0*/  ISETP.GE.U32.AND P0, PT, R233, 0x7ffffec6, PT ;  /* 0x7ffffec6e900780c */ /* 0x000fc80003f06070 */
[----:B------:R2:W-:Y:S01]  /*17bd0*/  STL.64 [R1+0x730], R156 ;  /* 0x0007309c01007387 */ /* 0x0005e20000100a00 */
[----:B------:R-:W-:-:S03]  /*17be0*/  IMAD.WIDE R154, R2, 0x4, R154 ;  /* 0x00000004029a7825 */ /* 0x000fc600078e029a */
[----:B------:R1:W-:Y:S01]  /*17bf0*/  LDGSTS.E [R14+0x64004], desc[UR48][R156.64], !P1 ;  /* 0x640040009c0e7fae */ /* 0x0003e2000c921870 */
[----:B------:R-:W-:-:S03]  /*17c00*/  IADD3 R233, R160, -0xfc, RZ ;  /* 0xffffff04a0e97810 */ /* 0x000fc60007ffe0ff */
[----:B------:R1:W-:Y:S04]  /*17c10*/  STL.64 [R1+0x728], R154 ;  /* 0x0007289a01007387 */ /* 0x0003e80000100a00 */
[----:B------:R1:W-:Y:S01]  /*17c20*/  LDGSTS.E [R14+0x68004], desc[UR48][R154.64], !P1 ;  /* 0x680040009a0e7fae */ /* 0x0003e2000c921870 */
[----:B--2---:R-:W-:-:S05]  /*17c30*/  IMAD.WIDE R152, R2, 0x4, R152 ;  /* 0x0000000402987825 */ /* 0x004fca00078e0298 */
[----:B------:R3:W-:Y:S04]  /*17c40*/  STL.64 [R1+0x720], R152 ;  /* 0x0007209801007387 */ /* 0x0007e80000100a00 */
[----:B------:R3:W-:Y:S04]  /*17c50*/  LDGSTS.E [R14+0x6c004], desc[UR48][R152.64], !P1 ;  /* 0x6c004000980e7fae */ /* 0x0007e8000c921870 */
[----:B------:R-:W2:Y:S01]  /*17c60*/  LDL.LU.64 R160, [R1+0x2a8] ;  /* 0x0002a80001a07983 */ /* 0x000ea20000300a00 */
[----:B-1----:R-:W-:-:S05]  /*17c70*/  IMAD.WIDE R156, R2, 0x4, R146 ;  /* 0x00000004029c7825 */ /* 0x002fca00078e0292 */
[----:B------:R1:W-:Y:S01]  /*17c80*/  STL.64 [R1+0x718], R156 ;  /* 0x0007189c01007387 */ /* 0x0003e20000100a00 */
[----:B------:R-:W-:-:S03]  /*17c90*/  IMAD.WIDE R154, R2, 0x4, R6 ;  /* 0x00000004029a7825 */ /* 0x000fc600078e0206 */
[----:B------:R-:W2:Y:S01]  /*17ca0*/  LDL.LU.64 R146, [R1+0x298] ;  /* 0x0002980001927983 */ /* 0x000ea20000300a00 */
[----:B---3--:R-:W-:-:S03]  /*17cb0*/  IMAD.WIDE R152, R2, 0x4, R8 ;  /* 0x0000000402987825 */ /* 0x008fc600078e0208 */
[----:B------:R-:W-:Y:S04]  /*17cc0*/  STL.64 [R1+0x710], R154 ;  /* 0x0007109a01007387 */ /* 0x000fe80000100a00 */
[----:B------:R-:W3:Y:S04]  /*17cd0*/  LDL.LU.64 R8, [R1+0x288] ;  /* 0x0002880001087983 */ /* 0x000ee80000300a00 */
[----:B------:R1:W-:Y:S04]  /*17ce0*/  LDGSTS.E [R14+0x60008], desc[UR48][R156.64], !P2 ;  /* 0x600080009c0e7fae */ /* 0x0003e8000d121870 */
[----:B------:R-:W-:Y:S04]  /*17cf0*/  STL.64 [R1+0x708], R152 ;  /* 0x0007089801007387 */ /* 0x000fe80000100a00 */
[----:B------:R-:W-:Y:S04]  /*17d00*/  LDGSTS.E [R14+0x64008], desc[UR48][R154.64], !P2 ;  /* 0x640080009a0e7fae */ /* 0x000fe8000d121870 */
[----:B------:R-:W3:Y:S01]  /*17d10*/  LDL.LU.64 R6, [R1+0x278] ;  /* 0x0002780001067983 */ /* 0x000ee20000300a00 */
[----:B------:R-:W-:Y:S01]  /*17d20*/  ISETP.GE.U32.AND P1, PT, R233, 0x7ffffec5, PT ;  /* 0x7ffffec5e900780c */ /* 0x000fe20003f26070 */
[----:B-1----:R-:W1:Y:S02]  /*17d30*/  LDC R157, c[0x0][0x230] ;  /* 0x00008c00ff9d7b82 */ /* 0x002e640000000800 */
[----:B------:R-:W-:Y:S01]  /*17d40*/  LDGSTS.E [R14+0x68008], desc[UR48][R152.64], !P2 ;  /* 0x68008000980e7fae */ /* 0x000fe2000d121870 */
[----:B------:R-:W-:-:S05]  /*17d50*/  VIADD R233, R151, 0xffffff23 ;  /* 0xffffff2397e97836 */ /* 0x000fca0000000000 */
[----:B------:R-:W1:Y:S01]  /*17d60*/  LDC R156, c[0x0][0x230] ;  /* 0x00008c00ff9c7b82 */ /* 0x000e620000000800 */
[----:B------:R-:W-:-:S05]  /*17d70*/  IMAD.WIDE R148, R2, 0x4, R148 ;  /* 0x0000000402947825 */ /* 0x000fca00078e0294 */
[----:B------:R4:W-:Y:S04]  /*17d80*/  STL.64 [R1+0x680], R148 ;  /* 0x0006809401007387 */ /* 0x0009e80000100a00 */
[----:B------:R4:W-:Y:S01]  /*17d90*/  LDGSTS.E [R14+0x6c008], desc[UR48][R148.64], !P2 ;  /* 0x6c008000940e7fae */ /* 0x0009e2000d121870 */
[----:B------:R-:W-:Y:S01]  /*17da0*/  ISETP.GE.U32.AND P2, PT, R233, 0x7ffffee4, PT ;  /* 0x7ffffee4e900780c */ /* 0x000fe20003f46070 */
[C---:B----4-:R-:W-:Y:S02]  /*17db0*/  IMAD.WIDE R148, R2.reuse, 0x4, R140 ;  /* 0x0000000402947825 */ /* 0x050fe400078e028c */
[----:B------:R-:W4:Y:S02]  /*17dc0*/  LDL.LU.64 R140, [R1+0x268] ;  /* 0x00026800018c7983 */ /* 0x000f240000300a00 */
[----:B------:R-:W-:-:S04]  /*17dd0*/  IMAD.WIDE R142, R2, 0x4, R142 ;  /* 0x00000004028e7825 */ /* 0x000fc800078e028e */
[C---:B------:R-:W-:Y:S01]  /*17de0*/  IMAD.WIDE R10, R2.reuse, 0x4, R10 ;  /* 0x00000004020a7825 */ /* 0x040fe200078e020a */
[----:B------:R1:W-:Y:S04]  /*17df0*/  STL.64 [R1+0x678], R148 ;  /* 0x0006789401007387 */ /* 0x0003e80000100a00 */
[----:B------:R-:W-:Y:S01]  /*17e00*/  STL.64 [R1+0x658], R142 ;  /* 0x0006588e01007387 */ /* 0x000fe20000100a00 */
[----:B------:R-:W-:-:S03]  /*17e10*/  IMAD.WIDE R4, R2, 0x4, R4 ;  /* 0x0000000402047825 */ /* 0x000fc600078e0204 */
[----:B------:R1:W-:Y:S04]  /*17e20*/  STL.64 [R1+0x660], R10 ;  /* 0x0006600a01007387 */ /* 0x0003e80000100a00 */
[----:B------:R-:W4:Y:S04]  /*17e30*/  LDL.LU.64 R158, [R1+0x258] ;  /* 0x00025800019e7983 */ /* 0x000f280000300a00 */
[----:B------:R2:W-:Y:S04]  /*17e40*/  STL.64 [R1+0x668], R4 ;  /* 0x0006680401007387 */ /* 0x0005e80000100a00 */
[----:B------:R-:W4:Y:S01]  /*17e50*/  LDL.LU.64 R154, [R1+0x248] ;  /* 0x00024800019a7983 */ /* 0x000f220000300a00 */
[----:B------:R-:W-:-:S03]  /*17e60*/  IADD3 R233, R150, -0xde, RZ ;  /* 0xffffff2296e97810 */ /* 0x000fc60007ffe0ff */
[----:B------:R-:W4:Y:S04]  /*17e70*/  LDL.LU.64 R152, [R1+0x238] ;  /* 0x0002380001987983 */ /* 0x000f280000300a00 */
[----:B------:R-:W4:Y:S04]  /*17e80*/  LDL.LU.64 R150, [R1+0x228] ;  /* 0x0002280001967983 */ /* 0x000f280000300a00 */
[----:B------:R-:W-:Y:S04]  /*17e90*/  LDGSTS.E [R14+0x6000c], desc[UR48][R148.64], !P5 ;  /* 0x6000c000940e7fae */ /* 0x000fe8000e921870 */
[----:B------:R-:W-:Y:S04]  /*17ea0*/  LDGSTS.E [R14+0x6400c], desc[UR48][R142.64], !P5 ;  /* 0x6400c0008e0e7fae */ /* 0x000fe8000e921870 */
[----:B------:R-:W-:Y:S04]  /*17eb0*/  LDGSTS.E [R14+0x6800c], desc[UR48][R10.64], !P5 ;  /* 0x6800c0000a0e7fae */ /* 0x000fe8000e921870 */
[----:B-1----:R-:W4:Y:S04]  /*17ec0*/  LDL.LU.64 R148, [R1+0x218] ;  /* 0x0002180001947983 */ /* 0x002f280000300a00 */
[----:B------:R1:W-:Y:S04]  /*17ed0*/  LDGSTS.E [R14+0x6c00c], desc[UR48][R4.64], !P5 ;  /* 0x6c00c000040e7fae */ /* 0x0003e8000e921870 */
[----:B------:R-:W4:Y:S04]  /*17ee0*/  LDL.LU.64 R10, [R1+0x208] ;  /* 0x00020800010a7983 */ /* 0x000f280000300a00 */
[----:B------:R-:W4:Y:S01]  /*17ef0*/  LDL.LU.64 R142, [R1+0x1f8] ;  /* 0x0001f800018e7983 */ /* 0x000f220000300a00 */
[C---:B--2---:R-:W-:Y:S01]  /*17f00*/  IMAD.WIDE R160, R2.reuse, 0x4, R160 ;  /* 0x0000000402a07825 */ /* 0x044fe200078e02a0 */
[----:B-1----:R-:W1:Y:S04]  /*17f10*/  LDC R5, c[0x0][0x230] ;  /* 0x00008c00ff057b82 */ /* 0x002e680000000800 */
[----:B------:R-:W-:Y:S04]  /*17f20*/  STL.64 [R1+0x5d0], R160 ;  /* 0x0005d0a001007387 */ /* 0x000fe80000100a00 */
[----:B------:R4:W-:Y:S01]  /*17f30*/  LDGSTS.E [R14+0x70000], desc[UR48][R160.64], !P6 ;  /* 0x70000000a00e7fae */ /* 0x0009e2000f121870 */
[----:B------:R-:W2:Y:S01]  /*17f40*/  LDC R4, c[0x0][0x230] ;  /* 0x00008c00ff047b82 */ /* 0x000ea20000000800 */
[----:B------:R-:W-:-:S04]  /*17f50*/  IMAD.WIDE R146, R2, 0x4, R146 ;  /* 0x0000000402927825 */ /* 0x000fc800078e0292 */
[C---:B---3--:R-:W-:Y:S01]  /*17f60*/  IMAD.WIDE R8, R2.reuse, 0x4, R8 ;  /* 0x0000000402087825 */ /* 0x048fe200078e0208 */
[----:B------:R3:W-:Y:S04]  /*17f70*/  STL.64 [R1+0x5c0], R146 ;  /* 0x0005c09201007387 */ /* 0x0007e80000100a00 */
[----:B------:R1:W-:Y:S04]  /*17f80*/  STL.64 [R1+0x5b0], R8 ;  /* 0x0005b00801007387 */ /* 0x0003e80000100a00 */
[----:B------:R-:W-:Y:S04]  /*17f90*/  LDGSTS.E [R14+0x74000], desc[UR48][R146.64], !P6 ;  /* 0x74000000920e7fae */ /* 0x000fe8000f121870 */
[----:B------:R-:W-:Y:S01]  /*17fa0*/  LDGSTS.E [R14+0x78000], desc[UR48][R8.64], !P6 ;  /* 0x78000000080e7fae */ /* 0x000fe2000f121870 */
[----:B------:R-:W-:-:S05]  /*17fb0*/  IMAD.WIDE R6, R2, 0x4, R6 ;  /* 0x0000000402067825 */ /* 0x000fca00078e0206 */
[----:B------:R2:W-:Y:S04]  /*17fc0*/  STL.64 [R1+0x5a0], R6 ;  /* 0x0005a00601007387 */ /* 0x0005e80000100a00 */
[----:B---3--:R-:W3:Y:S04]  /*17fd0*/  LDL.LU.64 R146, [R1+0x1e8] ;  /* 0x0001e80001927983 */ /* 0x008ee80000300a00 */
[----:B------:R-:W-:Y:S04]  /*17fe0*/  LDGSTS.E [R14+0x7c000], desc[UR48][R6.64], !P6 ;  /* 0x7c000000060e7fae */ /* 0x000fe8000f121870 */
[----:B-1----:R-:W3:Y:S04]  /*17ff0*/  LDL.LU.64 R8, [R1+0x1d8] ;  /* 0x0001d80001087983 */ /* 0x002ee80000300a00 */
[----:B--2---:R-:W2:Y:S01]  /*18000*/  LDL.LU.64 R6, [R1+0x1c8] ;  /* 0x0001c80001067983 */ /* 0x004ea20000300a00 */
[----:B----4-:R-:W-:-:S05]  /*18010*/  IMAD.WIDE R160, R2, 0x4, R140 ;  /* 0x0000000402a07825 */ /* 0x010fca00078e028c */
[----:B------:R-:W-:Y:S04]  /*18020*/  STL.64 [R1+0x590], R160 ;  /* 0x000590a001007387 */ /* 0x000fe80000100a00 */
[----:B------:R-:W4:Y:S04]  /*18030*/  LDL.LU.64 R140, [R1+0x1b8] ;  /* 0x0001b800018c7983 */ /* 0x000f280000300a00 */
[----:B------:R-:W-:Y:S01]  /*18040*/  LDGSTS.E [R14+0x70004], desc[UR48][R160.64], !P3 ;  /* 0x70004000a00e7fae */ /* 0x000fe2000d921870 */
[----:B------:R-:W-:-:S04]  /*18050*/  IMAD.WIDE R158, R2, 0x4, R158 ;  /* 0x00000004029e7825 */ /* 0x000fc800078e029e */
[C---:B------:R-:W-:Y:S01]  /*18060*/  IMAD.WIDE R154, R2.reuse, 0x4, R154 ;  /* 0x00000004029a7825 */ /* 0x040fe200078e029a */
[----:B------:R-:W-:Y:S03]  /*18070*/  STL.64 [R1+0x580], R158 ;  /* 0x0005809e01007387 */ /* 0x000fe60000100a00 */
[C---:B------:R-:W-:Y:S01]  /*18080*/  IMAD.WIDE R152, R2.reuse, 0x4, R152 ;  /* 0x0000000402987825 */ /* 0x040fe200078e0298 */
[----:B------:R-:W-:Y:S04]  /*18090*/  LDGSTS.E [R14+0x74004], desc[UR48][R158.64], !P3 ;  /* 0x740040009e0e7fae */ /* 0x000fe8000d921870 */
[----:B------:R1:W-:Y:S04]  /*180a0*/  STL.64 [R1+0x570], R154 ;  /* 0x0005709a01007387 */ /* 0x0003e80000100a00 */
[----:B------:R1:W-:Y:S04]  /*180b0*/  LDGSTS.E [R14+0x78004], desc[UR48][R154.64], !P3 ;  /* 0x780040009a0e7fae */ /* 0x0003e8000d921870 */
[----:B------:R1:W-:Y:S04]  /*180c0*/  STL.64 [R1+0x560], R152 ;  /* 0x0005609801007387 */ /* 0x0003e80000100a00 */
[----:B------:R1:W-:Y:S02]  /*180d0*/  LDGSTS.E [R14+0x7c004], desc[UR48][R152.64], !P3 ;  /* 0x7c004000980e7fae */ /* 0x0003e4000d921870 */
[----:B-1----:R-:W-:-:S05]  /*180e0*/  IMAD.WIDE R154, R2, 0x4, R150 ;  /* 0x00000004029a7825 */ /* 0x002fca00078e0296 */
[----:B------:R1:W-:Y:S01]  /*180f0*/  STL.64 [R1+0x550], R154 ;  /* 0x0005509a01007387 */ /* 0x0003e20000100a00 */
[----:B------:R-:W-:-:S03]  /*18100*/  IMAD.WIDE R152, R2, 0x4, R148 ;  /* 0x0000000402987825 */ /* 0x000fc600078e0294 */
[----:B------:R4:W-:Y:S01]  /*18110*/  LDGSTS.E [R14+0x70008], desc[UR48][R154.64], !P0 ;  /* 0x700080009a0e7fae */ /* 0x0009e2000c121870 */
[----:B------:R-:W-:-:S03]  /*18120*/  IMAD.WIDE R148, R2, 0x4, R142 ;  /* 0x0000000402947825 */ /* 0x000fc600078e028e */
[----:B------:R4:W-:Y:S01]  /*18130*/  LDGSTS.E [R14+0x74008], desc[UR48][R152.64], !P0 ;  /* 0x74008000980e7fae */ /* 0x0009e2000c121870 */
[----:B------:R-:W-:-:S03]  /*18140*/  IMAD.WIDE R150, R2, 0x4, R10 ;  /* 0x0000000402967825 */ /* 0x000fc600078e020a */
[----:B------:R-:W4:Y:S04]  /*18150*/  LDL.LU.64 R142, [R1+0x1a8] ;  /* 0x0001a800018e7983 */ /* 0x000f280000300a00 */
[----:B------:R1:W-:Y:S04]  /*18160*/  STL.64 [R1+0x540], R152 ;  /* 0x0005409801007387 */ /* 0x0003e80000100a00 */
[----:B------:R-:W4:Y:S04]  /*18170*/  LDL.LU.64 R10, [R1+0x198] ;  /* 0x00019800010a7983 */ /* 0x000f280000300a00 */
[----:B------:R3:W-:Y:S04]  /*18180*/  STL.64 [R1+0x530], R150 ;  /* 0x0005309601007387 */ /* 0x0007e80000100a00 */
[----:B------:R4:W-:Y:S04]  /*18190*/  STL.64 [R1+0x520], R148 ;  /* 0x0005209401007387 */ /* 0x0009e80000100a00 */
[----:B------:R-:W4:Y:S04]  /*181a0*/  LDL.LU.64 R162, [R1+0x188] ;  /* 0x0001880001a27983 */ /* 0x000f280000300a00 */
[----:B------:R-:W4:Y:S04]  /*181b0*/  LDL.LU.64 R160, [R1+0x178] ;  /* 0x0001780001a07983 */ /* 0x000f280000300a00 */
[----:B------:R-:W4:Y:S04]  /*181c0*/  LDL.LU.64 R158, [R1+0x168] ;  /* 0x00016800019e7983 */ /* 0x000f280000300a00 */
[----:B-1----:R-:W4:Y:S04]  /*181d0*/  LDL.LU.64 R154, [R1+0x158] ;  /* 0x00015800019a7983 */ /* 0x002f280000300a00 */
[----:B------:R1:W-:Y:S04]  /*181e0*/  LDGSTS.E [R14+0x78008], desc[UR48][R150.64], !P0 ;  /* 0x78008000960e7fae */ /* 0x0003e8000c121870 */
[----:B------:R-:W4:Y:S01]  /*181f0*/  LDL.LU.64 R152, [R1+0x148] ;  /* 0x0001480001987983 */ /* 0x000f220000300a00 */
[----:B------:R-:W-:Y:S01]  /*18200*/  ISETP.GE.U32.AND P5, PT, R233, 0x7ffffee3, PT ;  /* 0x7ffffee3e900780c */ /* 0x000fe20003fa6070 */
[----:B---3--:R-:W-:-:S02]  /*18210*/  IMAD.WIDE R146, R2, 0x4, R146 ;  /* 0x0000000402927825 */ /* 0x008fc400078e0292 */
[----:B------:R-:W-:Y:S04]  /*18220*/  LDGSTS.E [R14+0x7c008], desc[UR48][R148.64], !P0 ;  /* 0x7c008000940e7fae */ /* 0x000fe8000c121870 */
[----:B------:R-:W1:Y:S01]  /*18230*/  LDL.LU.64 R150, [R1+0x138] ;  /* 0x0001380001967983 */ /* 0x000e620000300a00 */
[----:B------:R-:W-:Y:S02]  /*18240*/  VIADD R233, R252, 0xffffff21 ;  /* 0xffffff21fce97836 */ /* 0x000fe40000000000 */
[----:B------:R-:W3:Y:S01]  /*18250*/  LDC R252, c[0x0][0x230] ;  /* 0x00008c00fffc7b82 */ /* 0x000ee20000000800 */
[----:B------:R-:W-:Y:S01]  /*18260*/  IMAD.WIDE R8, R2, 0x4, R8 ;  /* 0x0000000402087825 */ /* 0x000fe200078e0208 */
[----:B------:R-:W-:Y:S01]  /*18270*/  LDGSTS.E [R14+0x7000c], desc[UR48][R146.64], !P1 ;  /* 0x7000c000920e7fae */ /* 0x000fe2000c921870 */
[----:B------:R-:W-:-:S02]  /*18280*/  ISETP.GE.U32.AND P6, PT, R233, 0x7ffffee2, PT ;  /* 0x7ffffee2e900780c */ /* 0x000fc40003fc6070 */
[----:B------:R-:W-:Y:S01]  /*18290*/  IADD3 R233, R157, -0xe0, RZ ;  /* 0xffffff209de97810 */ /* 0x000fe20007ffe0ff */
[----:B--2---:R-:W-:Y:S01]  /*182a0*/  IMAD.WIDE R6, R2, 0x4, R6 ;  /* 0x0000000402067825 */ /* 0x004fe200078e0206 */
[----:B------:R2:W-:Y:S02]  /*182b0*/  STL.64 [R1+0x510], R146 ;  /* 0x0005109201007387 */ /* 0x0005e40000100a00 */
[----:B------:R-:W-:Y:S01]  /*182c0*/  ISETP.GE.U32.AND P3, PT, R233, 0x7ffffee1, PT ;  /* 0x7ffffee1e900780c */ /* 0x000fe20003f66070 */
[----:B------:R-:W-:Y:S01]  /*182d0*/  VIADD R233, R5, 0xffffff03 ;  /* 0xffffff0305e97836 */ /* 0x000fe20000000000 */
[----:B------:R2:W-:Y:S01]  /*182e0*/  STL.64 [R1+0x500], R8 ;  /* 0x0005000801007387 */ /* 0x0005e20000100a00 */
[----:B------:R-:W1:Y:S03]  /*182f0*/  LDC R5, c[0x0][0x230] ;  /* 0x00008c00ff057b82 */ /* 0x000e660000000800 */
[----:B------:R2:W-:Y:S01]  /*18300*/  STL.64 [R1+0x4f0], R6 ;  /* 0x0004f00601007387 */ /* 0x0005e20000100a00 */
[----:B------:R-:W-:-:S03]  /*18310*/  ISETP.GE.U32.AND P0, PT, R233, 0x7ffffec4, PT ;  /* 0x7ffffec4e900780c */ /* 0x000fc60003f06070 */
[----:B------:R-:W-:Y:S01]  /*18320*/  LDGSTS.E [R14+0x7400c], desc[UR48][R8.64], !P1 ;  /* 0x7400c000080e7fae */ /* 0x000fe2000c921870 */
[----:B---3--:R-:W-:-:S03]  /*18330*/  IADD3 R233, R252, -0xfe, RZ ;  /* 0xffffff02fce97810 */ /* 0x008fc60007ffe0ff */
[----:B------:R-:W-:Y:S01]  /*18340*/  LDGSTS.E [R14+0x7800c], desc[UR48][R6.64], !P1 ;  /* 0x7800c000060e7fae */ /* 0x000fe2000c921870 */
[----:B----4-:R-:W-:-:S05]  /*18350*/  IMAD.WIDE R140, R2, 0x4, R140 ;  /* 0x00000004028c7825 */ /* 0x010fca00078e028c */
[----:B------:R3:W-:Y:S04]  /*18360*/  STL.64 [R1+0x4e8], R140 ;  /* 0x0004e88c01007387 */ /* 0x0007e80000100a00 */
[----:B------:R-:W4:Y:S04]  /*18370*/  LDL.LU.64 R148, [R1+0x128] ;  /* 0x0001280001947983 */ /* 0x000f280000300a00 */
[----:B--2---:R-:W2:Y:S04]  /*18380*/  LDL.LU.64 R146, [R1+0x38] ;  /* 0x0000380001927983 */ /* 0x004ea80000300a00 */
[----:B------:R-:W2:Y:S04]  /*18390*/  LDL.LU.64 R8, [R1+0x28] ;  /* 0x0000280001087983 */ /* 0x000ea80000300a00 */
[----:B------:R-:W-:Y:S01]  /*183a0*/  LDGSTS.E [R14+0x7c00c], desc[UR48][R140.64], !P1 ;  /* 0x7c00c0008c0e7fae */ /* 0x000fe2000c921870 */
[----:B------:R-:W-:Y:S01]  /*183b0*/  ISETP.GE.U32.AND P1, PT, R233, 0x7ffffec3, PT ;  /* 0x7ffffec3e900780c */ /* 0x000fe20003f26070 */
[----:B------:R-:W-:-:S02]  /*183c0*/  VIADD R233, R156, 0xffffff01 ;  /* 0xffffff019ce97836 */ /* 0x000fc40000000000 */
[----:B------:R-:W2:Y:S04]  /*183d0*/  LDL.LU.64 R6, [R1+0x18] ;  /* 0x0000180001067983 */ /* 0x000ea80000300a00 */
[----:B---3--:R-:W3:Y:S01]  /*183e0*/  LDL.LU.64 R140, [R1+0x1308] ;  /* 0x00130800018c7983 */ /* 0x008ee20000300a00 */
[----:B------:R-:W-:-:S03]  /*183f0*/  IMAD.WIDE R156, R2, 0x4, R10 ;  /* 0x00000004029c7825 */ /* 0x000fc600078e020a */
[----:B------:R-:W3:Y:S01]  /*18400*/  LDL.LU.64 R10, [R1+0x8] ;  /* 0x00000800010a7983 */ /* 0x000ee20000300a00 */
[----:B------:R-:W-:-:S05]  /*18410*/  IMAD.WIDE R142, R2, 0x4, R142 ;  /* 0x00000004028e7825 */ /* 0x000fca00078e028e */
[----:B------:R1:W-:Y:S01]  /*18420*/  STL.64 [R1+0x670], R142 ;  /* 0x0006708e01007387 */ /* 0x0003e20000100a00 */
[----:B------:R-:W-:-:S03]  /*18430*/  IMAD.WIDE R162, R2, 0x4, R162 ;  /* 0x0000000402a27825 */ /* 0x000fc600078e02a2 */
[----:B------:R-:W-:Y:S01]  /*18440*/  STL.64 [R1+0x970], R156 ;  /* 0x0009709c01007387 */ /* 0x000fe20000100a00 */
[----:B------:R-:W-:-:S03]  /*18450*/  IMAD.WIDE R160, R2, 0x4, R160 ;  /* 0x0000000402a07825 */ /* 0x000fc600078e02a0 */
[----:B------:R-:W-:Y:S01]  /*18460*/  STL.64 [R1+0x4e0], R162 ;  /* 0x0004e0a201007387 */ /* 0x000fe20000100a00 */
[----:B------:R-:W-:-:S03]  /*18470*/  IMAD.WIDE R158, R2, 0x4, R158 ;  /* 0x00000004029e7825 */ /* 0x000fc600078e029e */
[----:B------:R-:W-:Y:S04]  /*18480*/  STL.64 [R1+0x4d8], R160 ;  /* 0x0004d8a001007387 */ /* 0x000fe80000100a00 */
[----:B------:R-:W-:Y:S04]  /*18490*/  STL.64 [R1+0x4d0], R158 ;  /* 0x0004d09e01007387 */ /* 0x000fe80000100a00 */
[----:B------:R-:W-:Y:S01]  /*184a0*/  LDGSTS.E [R13+0x60000], desc[UR48][R142.64], !P2 ;  /* 0x600000008e0d7fae */ /* 0x000fe2000d121870 */
[----:B------:R-:W-:-:S03]  /*184b0*/  IADD3 R252, R4, -0x100, RZ ;  /* 0xffffff0004fc7810 */ /* 0x000fc60007ffe0ff */
[----:B-1----:R-:W3:Y:S01]  /*184c0*/  LDL.LU.64 R142, [R1+0x1300] ;  /* 0x00130000018e7983 */ /* 0x002ee20000300a00 */
[----:B------:R-:W1:Y:S01]  /*184d0*/  S2R R4, SR_TID.X ;  /* 0x0000000000047919 */ /* 0x000e620000002100 */
[C---:B------:R-:W-:Y:S02]  /*184e0*/  IMAD.WIDE R154, R2.reuse, 0x4, R154 ;  /* 0x00000004029a7825 */ /* 0x040fe400078e029a */
[----:B------:R-:W-:Y:S02]  /*184f0*/  LDGSTS.E [R13+0x64000], desc[UR48][R162.64], !P2 ;  /* 0x64000000a20d7fae */ /* 0x000fe4000d121870 */
[C---:B------:R-:W-:Y:S02]  /*18500*/  IMAD.WIDE R152, R2.reuse, 0x4, R152 ;  /* 0x0000000402987825 */ /* 0x040fe400078e0298 */
[----:B------:R-:W-:Y:S02]  /*18510*/  LDGSTS.E [R13+0x68000], desc[UR48][R160.64], !P2 ;  /* 0x68000000a00d7fae */ /* 0x000fe4000d121870 */
[----:B------:R-:W-:-:S02]  /*18520*/  IMAD.WIDE R150, R2, 0x4, R150 ;  /* 0x0000000402967825 */ /* 0x000fc400078e0296 */
[----:B------:R-:W-:Y:S04]  /*18530*/  LDGSTS.E [R13+0x6c000], desc[UR48][R158.64], !P2 ;  /* 0x6c0000009e0d7fae */ /* 0x000fe8000d121870 */
[----:B------:R-:W-:Y:S04]  /*18540*/  LDGSTS.E [R13+0x60004], desc[UR48][R156.64], !P5 ;  /* 0x600040009c0d7fae */ /* 0x000fe8000e921870 */
[----:B------:R-:W-:Y:S04]  /*18550*/  STL.64 [R1+0x4c8], R154 ;  /* 0x0004c89a01007387 */ /* 0x000fe80000100a00 */
[----:B------:R-:W-:Y:S04]  /*18560*/  LDGSTS.E [R13+0x64004], desc[UR48][R154.64], !P5 ;  /* 0x640040009a0d7fae */ /* 0x000fe8000e921870 */
[----:B------:R-:W-:Y:S04]  /*18570*/  STL.64 [R1+0x4c0], R152 ;  /* 0x0004c09801007387 */ /* 0x000fe80000100a00 */
[----:B------:R-:W-:Y:S04]  /*18580*/  LDGSTS.E [R13+0x68004], desc[UR48][R152.64], !P5 ;  /* 0x68004000980d7fae */ /* 0x000fe8000e921870 */
[----:B------:R1:W-:Y:S04]  /*18590*/  STL.64 [R1+0x4b8], R150 ;  /* 0x0004b89601007387 */ /* 0x0003e80000100a00 */
[----:B------:R1:W-:Y:S02]  /*185a0*/  LDGSTS.E [R13+0x6c004], desc[UR48][R150.64], !P5 ;  /* 0x6c004000960d7fae */ /* 0x0003e4000e921870 */
[----:B-1----:R-:W-:Y:S01]  /*185b0*/  LOP3.LUT R4, R4, 0x3f, RZ, 0xc0, !PT ;  /* 0x0000003f04047812 */ /* 0x002fe200078ec0ff */
[----:B------:R-:W1:Y:S03]  /*185c0*/  LDC R151, c[0x0][0x230] ;  /* 0x00008c00ff977b82 */ /* 0x000e660000000800 */
[----:B------:R-:W-:-:S05]  /*185d0*/  ISETP.GE.AND P2, PT, R4, R252, PT ;  /* 0x000000fc0400720c */ /* 0x000fca0003f46270 */
[----:B------:R-:W3:Y:S01]  /*185e0*/  LDC R4, c[0x0][0x230] ;  /* 0x00008c00ff047b82 */ /* 0x000ee20000000800 */
[----:B------:R-:W-:Y:S02]  /*185f0*/  ISETP.GE.U32.AND P5, PT, R233, 0x7ffffec2, PT ;  /* 0x7ffffec2e900780c */ /* 0x000fe40003fa6070 */
[----:B------:R-:W-:Y:S01]  /*18600*/  SEL R233, RZ, 0x4, P2 ;  /* 0x00000004ffe97807 */ /* 0x000fe20001000000 */
[----:B-1----:R-:W-:-:S05]  /*18610*/  VIADD R151, R151, 0x3f ;  /* 0x0000003f97977836 */ /* 0x002fca0000000000 */
[----:B------:R-:W-:-:S04]  /*18620*/  ISETP.GT.AND P2, PT, R151, 0x13f, PT ;  /* 0x0000013f9700780c */ /* 0x000fc80003f44270 */
[----:B------:R-:W-:-:S04]  /*18630*/  SEL R233, R233, RZ, P2 ;  /* 0x000000ffe9e97207 */ /* 0x000fc80001000000 */
[----:B------:R-:W-:Y:S02]  /*18640*/  ISETP.NE.U32.AND P2, PT, R233, RZ, PT ;  /* 0x000000ffe900720c */ /* 0x000fe40003f45070 */
[----:B------:R-:W-:Y:S01]  /*18650*/  IADD3 R233, R5, -0x101, RZ ;  /* 0xfffffeff05e97810 */ /* 0x000fe20007ffe0ff */
[----:B------:R-:W-:-:S04]  /*18660*/  IMAD.WIDE R234, R3, 0x4, R234 ;  /* 0x0000000403ea7825 */ /* 0x000fc800078e02ea */
        /* <DEDUP_REMOVED lines=15> */
[----:B----4-:R-:W-:-:S04]  /*18760*/  IMAD.WIDE R148, R2, 0x4, R148 ;  /* 0x0000000402947825 */ /* 0x010fc800078e0294 */
[C---:B--2---:R-:W-:Y:S01]  /*18770*/  IMAD.WIDE R146, R2.reuse, 0x4, R146 ;  /* 0x0000000402927825 */ /* 0x044fe200078e0292 */
[----:B------:R-:W-:Y:S03]  /*18780*/  STL.64 [R1+0x4b0], R148 ;  /* 0x0004b09401007387 */ /* 0x000fe60000100a00 */
[C---:B------:R-:W-:Y:S01]  /*18790*/  IMAD.WIDE R8, R2.reuse, 0x4, R8 ;  /* 0x0000000402087825 */ /* 0x040fe200078e0208 */
[----:B------:R-:W-:Y:S04]  /*187a0*/  LDGSTS.E [R13+0x60008], desc[UR48][R148.64], !P6 ;  /* 0x60008000940d7fae */ /* 0x000fe8000f121870 */
[----:B------:R-:W-:Y:S01]  /*187b0*/  STL.64 [R1+0x4a8], R146 ;  /* 0x0004a89201007387 */ /* 0x000fe20000100a00 */
[----:B------:R-:W-:-:S03]  /*187c0*/  IMAD.WIDE R6, R2, 0x4, R6 ;  /* 0x0000000402067825 */ /* 0x000fc600078e0206 */
[----:B------:R-:W-:Y:S04]  /*187d0*/  LDGSTS.E [R13+0x64008], desc[UR48][R146.64], !P6 ;  /* 0x64008000920d7fae */ /* 0x000fe8000f121870 */
[----:B------:R1:W-:Y:S04]  /*187e0*/  STL.64 [R1+0x4a0], R8 ;  /* 0x0004a00801007387 */ /* 0x0003e80000100a00 */
[----:B------:R1:W-:Y:S04]  /*187f0*/  LDGSTS.E [R13+0x68008], desc[UR48][R8.64], !P6 ;  /* 0x68008000080d7fae */ /* 0x0003e8000f121870 */
[----:B------:R2:W-:Y:S04]  /*18800*/  STL.64 [R1+0x498], R6 ;  /* 0x0004980601007387 */ /* 0x0005e80000100a00 */
[----:B------:R2:W-:Y:S01]  /*18810*/  LDGSTS.E [R13+0x6c008], desc[UR48][R6.64], !P6 ;  /* 0x6c008000060d7fae */ /* 0x0005e2000f121870 */
[----:B-1----:R-:W-:-:S04]  /*18820*/  IMAD.WIDE R8, R2, 0x4, R244 ;  /* 0x0000000402087825 */ /* 0x002fc800078e02f4 */
[----:B--2---:R-:W-:-:S04]  /*18830*/  IMAD.WIDE R6, R2, 0x4, R238 ;  /* 0x0000000402067825 */ /* 0x004fc800078e02ee */
[----:B---3--:R-:W-:-:S04]  /*18840*/  IMAD.WIDE R146, R2, 0x4, R10 ;  /* 0x0000000402927825 */ /* 0x008fc800078e020a */
        /* <DEDUP_REMOVED lines=43> */
[C---:B------:R-:W-:Y:S01]  /*18b00*/  IMAD.WIDE R140, R3.reuse, 0x4, R140 ;  /* 0x00000004038c7825 */ /* 0x040fe200078e028c */
[----:B------:R-:W-:Y:S01]  /*18b10*/  ISETP.GE.U32.AND P6, PT, R252, 0x7ffffec1, PT ;  /* 0x7ffffec1fc00780c */ /* 0x000fe20003fc6070 */
[----:B------:R-:W1:Y:S02]  /*18b20*/  LDC R239, c[0x0][0x230] ;  /* 0x00008c00ffef7b82 */ /* 0x000e640000000800 */
[----:B------:R-:W-:Y:S01]  /*18b30*/  IMAD.WIDE R10, R2, 0x4, R250 ;  /* 0x00000004020a7825 */ /* 0x000fe200078e02fa */
[----:B------:R2:W-:Y:S03]  /*18b40*/  STL.64 [R1+0x490], R146 ;  /* 0x0004909201007387 */ /* 0x0005e60000100a00 */
[----:B------:R-:W-:Y:S01]  /*18b50*/  VIADD R238, R4, 0xfffffefe ;  /* 0xfffffefe04ee7836 */ /* 0x000fe20000000000 */
[----:B------:R3:W-:Y:S01]  /*18b60*/  STL.64 [R1+0x488], R10 ;  /* 0x0004880a01007387 */ /* 0x0007e20000100a00 */
[C---:B------:R-:W-:Y:S01]  /*18b70*/  IMAD.WIDE R4, R3.reuse, 0x4, R22 ;  /* 0x0000000403047825 */ /* 0x040fe200078e0216 */
[----:B------:R-:W4:Y:S02]  /*18b80*/  LDC R252, c[0x0][0x230] ;  /* 0x00008c00fffc7b82 */ /* 0x000f240000000800 */
[----:B------:R-:W-:Y:S04]  /*18b90*/  STL.64 [R1+0x480], R8 ;  /* 0x0004800801007387 */ /* 0x000fe80000100a00 */
[----:B------:R-:W-:Y:S04]  /*18ba0*/  STL.64 [R1+0x478], R6 ;  /* 0x0004780601007387 */ /* 0x000fe80000100a00 */
[----:B------:R-:W4:Y:S04]  /*18bb0*/  LDL.LU.64 R162, [R1+0xa10] ;  /* 0x000a100001a27983 */ /* 0x000f280000300a00 */
[----:B------:R-:W4:Y:S04]  /*18bc0*/  LDL.LU.64 R154, [R1+0x9f0] ;  /* 0x0009f000019a7983 */ /* 0x000f280000300a00 */
[----:B------:R-:W-:Y:S04]  /*18bd0*/  LDGSTS.E [R13+0x6000c], desc[UR48][R146.64], !P3 ;  /* 0x6000c000920d7fae */ /* 0x000fe8000d921870 */
[----:B------:R3:W-:Y:S01]  /*18be0*/  STL.64 [R1+0x9c0], R4 ;  /* 0x0009c00401007387 */ /* 0x0007e20000100a00 */
[----:B------:R-:W-:-:S03]  /*18bf0*/  IMAD.WIDE R244, R3, 0x4, R20 ;  /* 0x0000000403f47825 */ /* 0x000fc600078e0214 */
[----:B------:R-:W-:Y:S04]  /*18c00*/  LDGSTS.E [R13+0x6400c], desc[UR48][R10.64], !P3 ;  /* 0x6400c0000a0d7fae */ /* 0x000fe8000d921870 */
[----:B--2---:R-:W2:Y:S04]  /*18c10*/  LDL.LU.64 R146, [R1+0x9e8] ;  /* 0x0009e80001927983 */ /* 0x004ea80000300a00 */
[----:B------:R-:W2:Y:S04]  /*18c20*/  LDL.LU.64 R160, [R1+0xa58] ;  /* 0x000a580001a07983 */ /* 0x000ea80000300a00 */
[----:B------:R-:W2:Y:S04]  /*18c30*/  LDL.LU.64 R158, [R1+0xa50] ;  /* 0x000a5000019e7983 */ /* 0x000ea80000300a00 */
[----:B------:R-:W2:Y:S04]  /*18c40*/  LDL.LU.64 R156, [R1+0xa48] ;  /* 0x000a4800019c7983 */ /* 0x000ea80000300a00 */
[----:B------:R-:W2:Y:S04]  /*18c50*/  LDL.LU.64 R152, [R1+0xa40] ;  /* 0x000a400001987983 */ /* 0x000ea80000300a00 */
[----:B------:R-:W2:Y:S04]  /*18c60*/  LDL.LU.64 R150, [R1+0xa38] ;  /* 0x000a380001967983 */ /* 0x000ea80000300a00 */
[----:B------:R-:W2:Y:S04]  /*18c70*/  LDL.LU.64 R148, [R1+0xa30] ;  /* 0x000a300001947983 */ /* 0x000ea80000300a00 */
[----:B---3--:R-:W3:Y:S04]  /*18c80*/  LDL.LU.64 R10, [R1+0xa28] ;  /* 0x000a2800010a7983 */ /* 0x008ee80000300a00 */
[----:B------:R-:W3:Y:S04]  /*18c90*/  LDL.LU.64 R4, [R1+0xa20] ;  /* 0x000a200001047983 */ /* 0x000ee80000300a00 */
[----:B------:R-:W3:Y:S04]  /*18ca0*/  LDL.LU.64 R250, [R1+0xa18] ;  /* 0x000a180001fa7983 */ /* 0x000ee80000300a00 */
[----:B------:R-:W3:Y:S04]  /*18cb0*/  LDL.LU.64 R22, [R1+0x9f8] ;  /* 0x0009f80001167983 */ /* 0x000ee80000300a00 */
[----:B------:R-:W-:Y:S04]  /*18cc0*/  STL.64 [R1+0x9d8], R234 ;  /* 0x0009d8ea01007387 */ /* 0x000fe80000100a00 */
        /* <DEDUP_REMOVED lines=50> */
[----:B------:R-:W-:Y:S01]  /*18ff0*/  STL.64 [R1+0x2a0], R118 ;  /* 0x0002a07601007387 */ /* 0x000fe20000100a00 */
[----:B------:R-:W-:-:S03]  /*19000*/  IMAD.WIDE R20, R3, 0x4, R134 ;  /* 0x0000000403147825 */ /* 0x000fc600078e0286 */
[----:B------:R-:W-:Y:S04]  /*19010*/  STL.64 [R1+0x290], R122 ;  /* 0x0002907a01007387 */ /* 0x000fe80000100a00 */
[----:B------:R-:W-:Y:S04]  /*19020*/  STL.64 [R1+0x288], R124 ;  /* 0x0002887c01007387 */ /* 0x000fe80000100a00 */
[----:B------:R-:W-:Y:S04]  /*19030*/  STL.64 [R1+0x278], R128 ;  /* 0x0002788001007387 */ /* 0x000fe80000100a00 */
[----:B------:R-:W-:Y:S04]  /*19040*/  STL.64 [R1+0x280], R126 ;  /* 0x0002807e01007387 */ /* 0x000fe80000100a00 */
[----:B------:R-:W3:Y:S04]  /*19050*/  LDL.LU.64 R134, [R1+0xa00] ;  /* 0x000a000001867983 */ /* 0x000ee80000300a00 */
[----:B------:R-:W-:Y:S04]  /*19060*/  STL.64 [R1+0x270], R130 ;  /* 0x0002708201007387 */ /* 0x000fe80000100a00 */
[----:B------:R-:W-:Y:S04]  /*19070*/  STL.64 [R1+0x268], R132 ;  /* 0x0002688401007387 */ /* 0x000fe80000100a00 */
[----:B------:R1:W-:Y:S04]  /*19080*/  LDGSTS.E [R13+0x6800c], desc[UR48][R8.64], !P3 ;  /* 0x6800c000080d7fae */ /* 0x0003e8000d921870 */
[----:B------:R-:W-:Y:S04]  /*19090*/  STL.64 [R1+0x258], R136 ;  /* 0x0002588801007387 */ /* 0x000fe80000100a00 */
[----:B------:R-:W-:Y:S01]  /*190a0*/  STL.64 [R1+0x260], R20 ;  /* 0x0002601401007387 */ /* 0x000fe20000100a00 */
[----:B-1----:R-:W-:-:S03]  /*190b0*/  IMAD.WIDE R8, R3, 0x4, R142 ;  /* 0x0000000403087825 */ /* 0x002fc600078e028e */
[----:B------:R1:W-:Y:S04]  /*190c0*/  LDGSTS.E [R13+0x6c00c], desc[UR48][R6.64], !P3 ;  /* 0x6c00c000060d7fae */ /* 0x0003e8000d921870 */
[----:B------:R-:W3:Y:S04]  /*190d0*/  LDL.LU.64 R142, [R1+0xa08] ;  /* 0x000a0800018e7983 */ /* 0x000ee80000300a00 */
[----:B------:R-:W-:Y:S01]  /*190e0*/  STL.64 [R1+0x250], R138 ;  /* 0x0002508a01007387 */ /* 0x000fe20000100a00 */
[----:B-1----:R-:W-:-:S03]  /*190f0*/  IMAD.WIDE R6, R2, 0x4, R144 ;  /* 0x0000000402067825 */ /* 0x002fc600078e0290 */
[----:B------:R-:W3:Y:S01]  /*19100*/  LDL.LU.64 R144, [R1+0x9e0] ;  /* 0x0009e00001907983 */ /* 0x000ee20000300a00 */
[----:B----4-:R-:W-:-:S03]  /*19110*/  IMAD.WIDE R162, R2, 0x4, R162 ;  /* 0x0000000402a27825 */ /* 0x010fc600078e02a2 */
[----:B------:R-:W-:Y:S01]  /*19120*/  STL.64 [R1+0x248], R140 ;  /* 0x0002488c01007387 */ /* 0x000fe20000100a00 */
[----:B------:R-:W-:-:S03]  /*19130*/  IMAD.WIDE R154, R2, 0x4, R154 ;  /* 0x00000004029a7825 */ /* 0x000fc600078e029a */
[----:B------:R-:W-:Y:S01]  /*19140*/  STL.64 [R1+0x240], R8 ;  /* 0x0002400801007387 */ /* 0x000fe20000100a00 */
[----:B--2---:R-:W-:-:S03]  /*19150*/  IMAD.WIDE R146, R2, 0x4, R146 ;  /* 0x0000000402927825 */ /* 0x004fc600078e0292 */
[----:B------:R1:W-:Y:S01]  /*19160*/  STL.64 [R1+0x238], R162 ;  /* 0x000238a201007387 */ /* 0x0003e20000100a00 */
[----:B------:R-:W-:-:S03]  /*19170*/  IMAD.WIDE R160, R2, 0x4, R160 ;  /* 0x0000000402a07825 */ /* 0x000fc600078e02a0 */
        /* <DEDUP_REMOVED lines=8> */
[----:B------:R-:W-:Y:S01]  /*19200*/  LDGSTS.E [R13+0x70000], desc[UR48][R162.64], !P0 ;  /* 0x70000000a20d7fae */ /* 0x000fe2000c121870 */
[----:B------:R-:W-:-:S03]  /*19210*/  IMAD.WIDE R148, R2, 0x4, R148 ;  /* 0x0000000402947825 */ /* 0x000fc600078e0294 */
[----:B------:R-:W-:Y:S01]  /*19220*/  LDGSTS.E [R13+0x74000], desc[UR48][R160.64], !P0 ;  /* 0x74000000a00d7fae */ /* 0x000fe2000c121870 */
[----:B---3--:R-:W-:-:S03]  /*19230*/  IMAD.WIDE R10, R2, 0x4, R10 ;  /* 0x00000004020a7825 */ /* 0x008fc600078e020a */
[----:B------:R-:W-:Y:S01]  /*19240*/  LDGSTS.E [R13+0x78000], desc[UR48][R158.64], !P0 ;  /* 0x780000009e0d7fae */ /* 0x000fe2000c121870 */
[----:B------:R-:W-:-:S03]  /*19250*/  IMAD.WIDE R4, R2, 0x4, R4 ;  /* 0x0000000402047825 */ /* 0x000fc600078e0204 */
[----:B------:R-:W-:Y:S01]  /*19260*/  LDGSTS.E [R13+0x7c000], desc[UR48][R156.64], !P0 ;  /* 0x7c0000009c0d7fae */ /* 0x000fe2000c121870 */
[----:B------:R-:W-:-:S03]  /*19270*/  IMAD.WIDE R250, R2, 0x4, R250 ;  /* 0x0000000402fa7825 */ /* 0x000fc600078e02fa */
[----:B------:R-:W-:Y:S01]  /*19280*/  LDGSTS.E [R13+0x70004], desc[UR48][R154.64], !P1 ;  /* 0x700040009a0d7fae */ /* 0x000fe2000c921870 */
[----:B------:R-:W-:-:S03]  /*19290*/  IMAD.WIDE R22, R2, 0x4, R22 ;  /* 0x0000000402167825 */ /* 0x000fc600078e0216 */
[----:B------:R-:W-:Y:S04]  /*192a0*/  LDGSTS.E [R13+0x74004], desc[UR48][R152.64], !P1 ;  /* 0x74004000980d7fae */ /* 0x000fe8000c921870 */
[----:B------:R-:W-:Y:S04]  /*192b0*/  LDGSTS.E [R13+0x78004], desc[UR48][R150.64], !P1 ;  /* 0x78004000960d7fae */ /* 0x000fe8000c921870 */
[----:B------:R-:W-:Y:S04]  /*192c0*/  LDGSTS.E [R13+0x7c004], desc[UR48][R148.64], !P1 ;  /* 0x7c004000940d7fae */ /* 0x000fe8000c921870 */
[----:B------:R-:W-:Y:S04]  /*192d0*/  LDGSTS.E [R13+0x70008], desc[UR48][R146.64], !P5 ;  /* 0x70008000920d7fae */ /* 0x000fe8000e921870 */
[----:B------:R-:W-:Y:S04]  /*192e0*/  LDGSTS.E [R13+0x74008], desc[UR48][R10.64], !P5 ;  /* 0x740080000a0d7fae */ /* 0x000fe8000e921870 */
[----:B------:R-:W-:Y:S04]  /*192f0*/  LDGSTS.E [R13+0x78008], desc[UR48][R4.64], !P5 ;  /* 0x78008000040d7fae */ /* 0x000fe8000e921870 */
[----:B------:R-:W-:Y:S01]  /*19300*/  LDGSTS.E [R13+0x7c008], desc[UR48][R250.64], !P5 ;  /* 0x7c008000fa0d7fae */ /* 0x000fe2000e921870 */
[----:B------:R-:W-:-:S04]  /*19310*/  IMAD.WIDE R134, R2, 0x4, R134 ;  /* 0x0000000402867825 */ /* 0x000fc800078e0286 */
[----:B------:R-:W-:-:S04]  /*19320*/  IMAD.WIDE R142, R2, 0x4, R142 ;  /* 0x00000004028e7825 */ /* 0x000fc800078e028e */
[----:B------:R-:W-:-:S05]  /*19330*/  IMAD.WIDE R144, R2, 0x4, R144 ;  /* 0x0000000402907825 */ /* 0x000fca00078e0290 */
[----:B------:R-:W-:Y:S04]  /*19340*/  STL.64 [R1+0x1d8], R144 ;  /* 0x0001d89001007387 */ /* 0x000fe80000100a00 */
[----:B------:R3:W-:Y:S04]  /*19350*/  STL.64 [R1+0x228], R158 ;  /* 0x0002289e01007387 */ /* 0x0007e80000100a00 */
[----:B------:R4:W-:Y:S04]  /*19360*/  STL.64 [R1+0x220], R156 ;  /* 0x0002209c01007387 */ /* 0x0009e80000100a00 */
[----:B------:R4:W-:Y:S04]  /*19370*/  STL.64 [R1+0x210], R152 ;  /* 0x0002109801007387 */ /* 0x0009e80000100a00 */
[----:B------:R4:W-:Y:S04]  /*19380*/  STL.64 [R1+0x208], R150 ;  /* 0x0002089601007387 */ /* 0x0009e80000100a00 */
[----:B------:R4:W-:Y:S04]  /*19390*/  STL.64 [R1+0x200], R148 ;  /* 0x0002009401007387 */ /* 0x0009e80000100a00 */
[----:B------:R4:W-:Y:S04]  /*193a0*/  STL.64 [R1+0x1f0], R10 ;  /* 0x0001f00a01007387 */ /* 0x0009e80000100a00 */
[----:B------:R4:W-:Y:S04]  /*193b0*/  STL.64 [R1+0x1e8], R4 ;  /* 0x0001e80401007387 */ /* 0x0009e80000100a00 */
[----:B------:R-:W-:Y:S04]  /*193c0*/  STL.64 [R1+0x1e0], R250 ;  /* 0x0001e0fa01007387 */ /* 0x000fe80000100a00 */
[----:B-1----:R-:W4:Y:S04]  /*193d0*/  LDL.LU.64 R162, [R1+0x12f8] ;  /* 0x0012f80001a27983 */ /* 0x002f280000300a00 */
[----:B------:R-:W-:Y:S04]  /*193e0*/  STL.64 [R1+0x1d0], R142 ;  /* 0x0001d08e01007387 */ /* 0x000fe80000100a00 */
[----:B--2---:R-:W2:Y:S04]  /*193f0*/  LDL.LU.64 R160, [R1+0x12f0] ;  /* 0x0012f00001a07983 */ /* 0x004ea80000300a00 */
[----:B------:R-:W-:Y:S04]  /*19400*/  STL.64 [R1+0x1c8], R134 ;  /* 0x0001c88601007387 */ /* 0x000fe80000100a00 */
[----:B---3--:R-:W3:Y:S04]  /*19410*/  LDL.LU.64 R158, [R1+0x12e8] ;  /* 0x0012e800019e7983 */ /* 0x008ee80000300a00 */
[----:B------:R1:W-:Y:S04]  /*19420*/  STL.64 [R1+0x1c0], R22 ;  /* 0x0001c01601007387 */ /* 0x0003e80000100a00 */
[----:B----4-:R-:W4:Y:S04]  /*19430*/  LDL.LU.64 R156, [R1+0x12e0] ;  /* 0x0012e000019c7983 */ /* 0x010f280000300a00 */
[----:B------:R-:W2:Y:S04]  /*19440*/  LDL.LU.64 R154, [R1+0x12d8] ;  /* 0x0012d800019a7983 */ /* 0x000ea80000300a00 */
[----:B------:R-:W3:Y:S04]  /*19450*/  LDL.LU.64 R152, [R1+0x12d0] ;  /* 0x0012d00001987983 */ /* 0x000ee80000300a00 */
[----:B------:R-:W4:Y:S04]  /*19460*/  LDL.LU.64 R150, [R1+0x12c8] ;  /* 0x0012c80001967983 */ /* 0x000f280000300a00 */
[----:B------:R-:W2:Y:S04]  /*19470*/  LDL.LU.64 R148, [R1+0x12c0] ;  /* 0x0012c00001947983 */ /* 0x000ea80000300a00 */
[----:B------:R-:W3:Y:S04]  /*19480*/  LDL.LU.64 R146, [R1+0x12b8] ;  /* 0x0012b80001927983 */ /* 0x000ee80000300a00 */
[----:B------:R-:W4:Y:S04]  /*19490*/  LDL.LU.64 R10, [R1+0x12b0] ;  /* 0x0012b000010a7983 */ /* 0x000f280000300a00 */
[----:B------:R-:W2:Y:S04]  /*194a0*/  LDL.LU.64 R4, [R1+0x12a8] ;  /* 0x0012a80001047983 */ /* 0x000ea80000300a00 */
[----:B------:R-:W-:Y:S04]  /*194b0*/  LDGSTS.E [R13+0x7000c], desc[UR48][R144.64], !P6 ;  /* 0x7000c000900d7fae */ /* 0x000fe8000f121870 */
[----:B------:R-:W-:Y:S04]  /*194c0*/  LDGSTS.E [R13+0x7400c], desc[UR48][R142.64], !P6 ;  /* 0x7400c0008e0d7fae */ /* 0x000fe8000f121870 */
[----:B------:R-:W-:Y:S04]  /*194d0*/  LDGSTS.E [R13+0x7800c], desc[UR48][R134.64], !P6 ;  /* 0x7800c000860d7fae */ /* 0x000fe8000f121870 */
[----:B------:R-:W-:Y:S04]  /*194e0*/  LDGSTS.E [R13+0x7c00c], desc[UR48][R22.64], !P6 ;  /* 0x7c00c000160d7fae */ /* 0x000fe8000f121870 */
[----:B------:R-:W0:Y:S04]  /*194f0*/  LDGDEPBAR ;  /* 0x00000000000079af */ /* 0x000e280000000000 */
[----:B----4-:R-:W-:Y:S04]  /*19500*/  LDGSTS.E [R11+0x18000], desc[UR48][R234.64], P4 ;  /* 0x18000000ea0b7fae */ /* 0x010fe8000a121870 */
[----:B------:R4:W-:Y:S04]  /*19510*/  LDGSTS.E [R11+0x18400], desc[UR48][R24.64], P4 ;  /* 0x18400000180b7fae */ /* 0x0009e8000a121870 */
[----:B------:R-:W-:Y:S04]  /*19520*/  LDGSTS.E [R11+0x18800], desc[UR48][R32.64], P4 ;  /* 0x18800000200b7fae */ /* 0x000fe8000a121870 */
[----:B------:R-:W-:Y:S04]  /*19530*/  LDGSTS.E [R11+0x18c00], desc[UR48][R40.64], P4 ;  /* 0x18c00000280b7fae */ /* 0x000fe8000a121870 */
[----:B------:R-:W-:Y:S01]  /*19540*/  LDGSTS.E [R11+0x19000], desc[UR48][R48.64], P4 ;  /* 0x19000000300b7fae */ /* 0x000fe2000a121870 */
[----:B------:R-:W-:Y:S01]  /*19550*/  ISETP.GE.U32.AND P3, PT, R233, 0x7ffffec0, PT ;  /* 0x7ffffec0e900780c */ /* 0x000fe20003f66070 */
[----:B----4-:R-:W4:Y:S02]  /*19560*/  LDC R24, c[0x0][0x230] ;  /* 0x00008c00ff187b82 */ /* 0x010f240000000800 */
[----:B------:R-:W-:Y:S04]  /*19570*/  LDGSTS.E [R11+0x19400], desc[UR48][R56.64], P4 ;  /* 0x19400000380b7fae */ /* 0x000fe8000a121870 */
[----:B------:R-:W-:Y:S04]  /*19580*/  LDGSTS.E [R11+0x19800], desc[UR48][R64.64], P4 ;  /* 0x19800000400b7fae */ /* 0x000fe8000a121870 */
[----:B--2---:R2:W-:Y:S01]  /*19590*/  STL.64 [R1+0x1228], R4 ;  /* 0x0012280401007387 */ /* 0x0045e20000100a00 */
[----:B-1----:R-:W-:Y:S01]  /*195a0*/  VIADD R23, R18, 0x100000 ;  /* 0x0010000012177836 */ /* 0x002fe20000000000 */
[----:B------:R-:W-:Y:S01]  /*195b0*/  ISETP.GE.U32.AND P0, PT, R238, 0x7ffffebf, PT ;  /* 0x7ffffebfee00780c */ /* 0x000fe20003f06070 */
[----:B------:R-:W1:Y:S01]  /*195c0*/  LDC R25, c[0x0][0x230] ;  /* 0x00008c00ff197b82 */ /* 0x000e620000000800 */
        /* <DEDUP_REMOVED lines=10> */
[----:B------:R3:W-:Y:S04]  /*19670*/  LDGSTS.E [R5+0x18500], desc[UR48][R26.64], P4 ;  /* 0x185000001a057fae */ /* 0x0007e8000a121870 */
[----:B------:R2:W-:Y:S04]  /*19680*/  LDGSTS.E [R5+0x18900], desc[UR48][R34.64], P4 ;  /* 0x1890000022057fae */ /* 0x0005e8000a121870 */
[----:B------:R4:W-:Y:S04]  /*19690*/  LDGSTS.E [R5+0x18d00], desc[UR48][R42.64], P4 ;  /* 0x18d000002a057fae */ /* 0x0009e8000a121870 */
[----:B------:R1:W-:Y:S04]  /*196a0*/  LDGSTS.E [R5+0x19100], desc[UR48][R50.64], P4 ;  /* 0x1910000032057fae */ /* 0x0003e8000a121870 */
[----:B------:R1:W-:Y:S01]  /*196b0*/  LDGSTS.E [R5+0x19500], desc[UR48][R58.64], P4 ;  /* 0x195000003a057fae */ /* 0x0003e2000a121870 */
[----:B------:R-:W-:Y:S01]  /*196c0*/  IADD3 R233, R18, 0x100000, RZ ;  /* 0x0010000012e97810 */ /* 0x000fe20007ffe0ff */
[----:B---3--:R-:W-:Y:S01]  /*196d0*/  IMAD.WIDE R26, R2, 0x4, R148 ;  /* 0x00000004021a7825 */ /* 0x008fe200078e0294 */
[----:B------:R-:W-:Y:S01]  /*196e0*/  IADD3 R22, R18, 0x100000, RZ ;  /* 0x0010000012167810 */ /* 0x000fe20007ffe0ff */
[----:B------:R3:W-:Y:S01]  /*196f0*/  LDGSTS.E [R5+0x19900], desc[UR48][R66.64], P4 ;  /* 0x1990000042057fae */ /* 0x0007e2000a121870 */
[----:B--2---:R-:W2:Y:S03]  /*19700*/  LDC R34, c[0x0][0x230] ;  /* 0x00008c00ff227b82 */ /* 0x004ea60000000800 */
[----:B------:R3:W-:Y:S04]  /*19710*/  LDGSTS.E [R5+0x19d00], desc[UR48][R74.64], P4 ;  /* 0x19d000004a057fae */ /* 0x0007e8000a121870 */
[----:B------:R3:W-:Y:S01]  /*19720*/  LDGSTS.E [R5+0x1a100], desc[UR48][R82.64], P4 ;  /* 0x1a10000052057fae */ /* 0x0007e2000a121870 */
[C---:B------:R-:W-:Y:S01]  /*19730*/  IMAD.WIDE R250, R2.reuse, 0x4, R222 ;  /* 0x0000000402fa7825 */ /* 0x040fe200078e02de */
[----:B----4-:R-:W4:Y:S02]  /*19740*/  LDC R42, c[0x0][0x230] ;  /* 0x00008c00ff2a7b82 */ /* 0x010f240000000800 */
[----:B------:R3:W-:Y:S04]  /*19750*/  LDGSTS.E [R5+0x1a500], desc[UR48][R90.64], P4 ;  /* 0x1a5000005a057fae */ /* 0x0007e8000a121870 */
[----:B------:R2:W-:Y:S01]  /*19760*/  LDGSTS.E [R5+0x1a900], desc[UR48][R98.64], P4 ;  /* 0x1a90000062057fae */ /* 0x0005e2000a121870 */
[----:B------:R-:W-:-:S04]  /*19770*/  IMAD.WIDE R234, R2, 0x4, R228 ;  /* 0x0000000402ea7825 */ /* 0x000fc800078e02e4 */
[----:B------:R-:W-:Y:S01]  /*19780*/  VIADD R33, R232, 0x100000 ;  /* 0x00100000e8217836 */ /* 0x000fe20000000000 */
[----:B------:R2:W-:Y:S01]  /*19790*/  LDGSTS.E [R5+0x1ad00], desc[UR48][R106.64], P4 ;  /* 0x1ad000006a057fae */ /* 0x0005e2000a121870 */
[----:B------:R-:W-:Y:S01]  /*197a0*/  IMAD.WIDE R230, R2, 0x4, R236 ;  /* 0x0000000402e67825 */ /* 0x000fe200078e02ec */
[C---:B------:R-:W-:Y:S01]  /*197b0*/  IADD3 R32, R232.reuse, 0x100000, RZ ;  /* 0x00100000e8207810 */ /* 0x040fe20007ffe0ff */
[----:B-1----:R-:W1:Y:S01]  /*197c0*/  LDC R50, c[0x0][0x230] ;  /* 0x00008c00ff327b82 */ /* 0x002e620000000800 */
[----:B------:R2:W-:Y:S04]  /*197d0*/  LDGSTS.E [R5+0x1b100], desc[UR48][R114.64], P4 ;  /* 0x1b10000072057fae */ /* 0x0005e8000a121870 */
[----:B------:R4:W-:Y:S01]  /*197e0*/  LDGSTS.E [R5+0x1b500], desc[UR48][R122.64], P4 ;  /* 0x1b5000007a057fae */ /* 0x0009e2000a121870 */
[C---:B------:R-:W-:Y:S01]  /*197f0*/  IADD3 R41, R232.reuse, 0x100000, RZ ;  /* 0x00100000e8297810 */ /* 0x040fe20007ffe0ff */
[----:B------:R-:W-:Y:S01]  /*19800*/  VIADD R40, R232, 0x100000 ;  /* 0x00100000e8287836 */ /* 0x000fe20000000000 */
[----:B------:R-:W1:Y:S01]  /*19810*/  LDC R58, c[0x0][0x230] ;  /* 0x00008c00ff3a7b82 */ /* 0x000e620000000800 */
[----:B------:R4:W-:Y:S04]  /*19820*/  LDGSTS.E [R5+0x1b900], desc[UR48][R130.64], P4 ;  /* 0x1b90000082057fae */ /* 0x0009e8000a121870 */
[----:B------:R4:W-:Y:S03]  /*19830*/  LDGSTS.E [R5+0x1bd00], desc[UR48][R138.64], P4 ;  /* 0x1bd000008a057fae */ /* 0x0009e6000a121870 */
[----:B---3--:R-:W3:Y:S01]  /*19840*/  LDC R66, c[0x0][0x230] ;  /* 0x00008c00ff427b82 */ /* 0x008ee20000000800 */
[----:B------:R-:W-:Y:S04]  /*19850*/  LDGSTS.E [R4+0x18200], desc[UR48][R244.64], P4 ;  /* 0x18200000f4047fae */ /* 0x000fe8000a121870 */
[----:B------:R4:W-:Y:S03]  /*19860*/  LDGSTS.E [R4+0x18600], desc[UR48][R28.64], P4 ;  /* 0x186000001c047fae */ /* 0x0009e6000a121870 */
[----:B------:R-:W3:Y:S01]  /*19870*/  LDC R74, c[0x0][0x230] ;  /* 0x00008c00ff4a7b82 */ /* 0x000ee20000000800 */
[----:B------:R-:W-:Y:S04]  /*19880*/  LDGSTS.E [R4+0x18a00], desc[UR48][R36.64], P4 ;  /* 0x18a0000024047fae */ /* 0x000fe8000a121870 */
[----:B------:R-:W-:Y:S03]  /*19890*/  LDGSTS.E [R4+0x18e00], desc[UR48][R44.64], P4 ;  /* 0x18e000002c047fae */ /* 0x000fe6000a121870 */
[----:B------:R-:W3:Y:S01]  /*198a0*/  LDC R82, c[0x0][0x230] ;  /* 0x00008c00ff527b82 */ /* 0x000ee20000000800 */
[----:B------:R-:W-:Y:S04]  /*198b0*/  LDGSTS.E [R4+0x19200], desc[UR48][R52.64], P4 ;  /* 0x1920000034047fae */ /* 0x000fe8000a121870 */
[----:B------:R-:W-:Y:S03]  /*198c0*/  LDGSTS.E [R4+0x19600], desc[UR48][R60.64], P4 ;  /* 0x196000003c047fae */ /* 0x000fe6000a121870 */
[----:B------:R-:W3:Y:S01]  /*198d0*/  LDC R90, c[0x0][0x230] ;  /* 0x00008c00ff5a7b82 */ /* 0x000ee20000000800 */
[----:B------:R-:W-:Y:S04]  /*198e0*/  LDGSTS.E [R4+0x19a00], desc[UR48][R68.64], P4 ;  /* 0x19a0000044047fae */ /* 0x000fe8000a121870 */
[----:B------:R-:W-:Y:S03]  /*198f0*/  LDGSTS.E [R4+0x19e00], desc[UR48][R76.64], P4 ;  /* 0x19e000004c047fae */ /* 0x000fe6000a121870 */
[----:B--2---:R-:W2:Y:S01]  /*19900*/  LDC R98, c[0x0][0x230] ;  /* 0x00008c00ff627b82 */ /* 0x004ea20000000800 */
[----:B------:R-:W-:Y:S04]  /*19910*/  LDGSTS.E [R4+0x1a200], desc[UR48][R84.64], P4 ;  /* 0x1a20000054047fae */ /* 0x000fe8000a121870 */
[----:B------:R-:W-:Y:S03]  /*19920*/  LDGSTS.E [R4+0x1a600], desc[UR48][R92.64], P4 ;  /* 0x1a6000005c047fae */ /* 0x000fe6000a121870 */
[----:B------:R-:W2:Y:S01]  /*19930*/  LDC R106, c[0x0][0x230] ;  /* 0x00008c00ff6a7b82 */ /* 0x000ea20000000800 */
[----:B------:R-:W-:Y:S04]  /*19940*/  LDGSTS.E [R4+0x1aa00], desc[UR48][R100.64], P4 ;  /* 0x1aa0000064047fae */ /* 0x000fe8000a121870 */
[----:B------:R-:W-:Y:S03]  /*19950*/  LDGSTS.E [R4+0x1ae00], desc[UR48][R108.64], P4 ;  /* 0x1ae000006c047fae */ /* 0x000fe6000a121870 */
[----:B------:R-:W2:Y:S01]  /*19960*/  LDC R114, c[0x0][0x230] ;  /* 0x00008c00ff727b82 */ /* 0x000ea20000000800 */
[----:B------:R-:W-:Y:S04]  /*19970*/  LDGSTS.E [R4+0x1b200], desc[UR48][R116.64], P4 ;  /* 0x1b20000074047fae */ /* 0x000fe8000a121870 */
[----:B------:R-:W-:Y:S03]  /*19980*/  LDGSTS.E [R4+0x1b600], desc[UR48][R124.64], P4 ;  /* 0x1b6000007c047fae */ /* 0x000fe6000a121870 */
[----:B----4-:R-:W4:Y:S01]  /*19990*/  LDC R122, c[0x0][0x230] ;  /* 0x00008c00ff7a7b82 */ /* 0x010f220000000800 */
[----:B------:R-:W-:Y:S04]  /*199a0*/  LDGSTS.E [R4+0x1ba00], desc[UR48][R132.64], P4 ;  /* 0x1ba0000084047fae */ /* 0x000fe8000a121870 */
[----:B------:R-:W-:Y:S03]  /*199b0*/  LDGSTS.E [R4+0x1be00], desc[UR48][R140.64], P4 ;  /* 0x1be000008c047fae */ /* 0x000fe6000a121870 */
[----:B------:R-:W4:Y:S08]  /*199c0*/  LDC R130, c[0x0][0x230] ;  /* 0x00008c00ff827b82 */ /* 0x000f300000000800 */
[----:B------:R-:W4:Y:S01]  /*199d0*/  LDC R138, c[0x0][0x230] ;  /* 0x00008c00ff8a7b82 */ /* 0x000f220000000800 */
[----:B------:R-:W3:Y:S01]  /*199e0*/  LDL.LU.64 R4, [R1+0x9c0] ;  /* 0x0009c00001047983 */ /* 0x000ee20000300a00 */
[----:B------:R-:W-:-:S05]  /*199f0*/  IMAD.WIDE R28, R2, 0x4, R146 ;  /* 0x00000004021c7825 */ /* 0x000fca00078e0292 */
[----:B------:R1:W-:Y:S01]  /*19a00*/  STL.64 [R1+0x1b0], R28 ;  /* 0x0001b01c01007387 */ /* 0x0003e20000100a00 */
[----:B------:R-:W-:Y:S01]  /*19a10*/  IMAD.WIDE R244, R2, 0x4, R224 ;  /* 0x0000000402f47825 */ /* 0x000fe200078e02e0 */
[----:B------:R-:W4:Y:S02]  /*19a20*/  LDC R146, c[0x0][0x230] ;  /* 0x00008c00ff927b82 */ /* 0x000f240000000800 */
[----:B------:R2:W-:Y:S04]  /*19a30*/  STL.64 [R1+0x1a8], R26 ;  /* 0x0001a81a01007387 */ /* 0x0005e80000100a00 */
[----:B---3--:R-:W-:Y:S04]  /*19a40*/  LDGSTS.E [R0+0x18300], desc[UR48][R4.64], P4 ;  /* 0x1830000004007fae */ /* 0x008fe8000a121870 */
        /* <DEDUP_REMOVED lines=15> */
[----:B------:R-:W0:Y:S01]  /*19b40*/  LDGDEPBAR ;  /* 0x00000000000079af */ /* 0x000e220000000000 */
[----:B------:R-:W-:Y:S01]  /*19b50*/  BAR.SYNC.DEFER_BLOCKING 0x0 ;  /* 0x0000000000007b1d */ /* 0x000fe20000010000 */
[C---:B---3--:R-:W-:Y:S01]  /*19b60*/  VIADD R21, R18.reuse, 0x100000 ;  /* 0x0010000012157836 */ /* 0x048fe20000000000 */
[----:B------:R-:W-:Y:S01]  /*19b70*/  IADD3 R20, R18, 0x100000, RZ ;  /* 0x0010000012147810 */ /* 0x000fe20007ffe0ff */
[----:B-1----:R-:W-:-:S05]  /*19b80*/  IMAD.WIDE R8, R2, 0x4, R150 ;  /* 0x0000000402087825 */ /* 0x002fca00078e0296 */
[----:B------:R1:W-:Y:S04]  /*19b90*/  STL.64 [R1+0x1a0], R8 ;  /* 0x0001a00801007387 */ /* 0x0003e80000100a00 */
[----:B------:R-:W-:Y:S01]  /*19ba0*/  @!PT LDS RZ, [RZ] ;  /* 0x00000000fffff984 */ /* 0x000fe20000000800 */
[----:B------:R-:W-:Y:S01]  /*19bb0*/  @!PT LDS RZ, [RZ] ;  /* 0x00000000fffff984 */ /* 0x000fe20000000800 */
[----:B------:R-:W-:Y:S01]  /*19bc0*/  @!PT LDS RZ, [RZ] ;  /* 0x00000000fffff984 */ /* 0x000fe20000000800 */
[----:B------:R3:W-:Y:S04]  /*19bd0*/  LDGSTS.E [R233+-0x80000], desc[UR48][R6.64], !P3 ;  /* 0x8000000006e97fae */ /* 0x0007e8000d921870 */
[----:B------:R2:W-:Y:S04]  /*19be0*/  LDGSTS.E [R23+-0x7c000], desc[UR48][R28.64], !P3 ;  /* 0x840000001c177fae */ /* 0x0005e8000d921870 */
[----:B------:R4:W-:Y:S01]  /*19bf0*/  LDGSTS.E [R22+-0x78000], desc[UR48][R26.64], !P3 ;  /* 0x880000001a167fae */ /* 0x0009e2000d921870 */
[----:B---3--:R-:W-:-:S03]  /*19c00*/  IMAD.WIDE R6, R2, 0x4, R152 ;  /* 0x0000000402067825 */ /* 0x008fc600078e0298 */
[----:B------:R1:W-:Y:S01]  /*19c10*/  LDGSTS.E [R21+-0x74000], desc[UR48][R8.64], !P3 ;  /* 0x8c00000008157fae */ /* 0x0003e2000d921870 */
[----:B--2---:R-:W-:-:S03]  /*19c20*/  VIADD R23, R239, 0xfffffefd ;  /* 0xfffffefdef177836 */ /* 0x004fc60000000000 */
[----:B------:R-:W-:Y:S01]  /*19c30*/  LDGSTS.E [R20+-0x7fffc], desc[UR48][R6.64], !P0 ;  /* 0x8000400006147fae */ /* 0x000fe2000c121870 */
[----:B------:R-:W-:Y:S01]  /*19c40*/  IMAD.WIDE R28, R2, 0x4, R154 ;  /* 0x00000004021c7825 */ /* 0x000fe200078e029a */
[----:B------:R-:W-:Y:S01]  /*19c50*/  IADD3 R30, R232, 0x100000, RZ ;  /* 0x00100000e81e7810 */ /* 0x000fe20007ffe0ff */
[----:B------:R-:W2:Y:S01]  /*19c60*/  LDC R154, c[0x0][0x230] ;  /* 0x00008c00ff9a7b82 */ /* 0x000ea20000000800 */
[----:B------:R-:W-:Y:S02]  /*19c70*/  ISETP.GE.U32.AND P1, PT, R23, 0x7ffffebe, PT ;  /* 0x7ffffebe1700780c */ /* 0x000fe40003f26070 */
[----:B------:R-:W-:Y:S01]  /*19c80*/  IADD3 R23, R18, 0x100000, RZ ;  /* 0x0010000012177810 */ /* 0x000fe20007ffe0ff */
[----:B----4-:R-:W-:-:S04]  /*19c90*/  IMAD.WIDE R26, R2, 0x4, R156 ;  /* 0x00000004021a7825 */ /* 0x010fc800078e029c */
[----:B-1----:R-:W-:Y:S01]  /*19ca0*/  IMAD.WIDE R8, R2, 0x4, R158 ;  /* 0x0000000402087825 */ /* 0x002fe200078e029e */
[----:B------:R1:W-:Y:S04]  /*19cb0*/  LDGSTS.E [R23+-0x7bffc], desc[UR48][R28.64], !P0 ;  /* 0x840040001c177fae */ /* 0x0003e8000c121870 */
[----:B------:R3:W-:Y:S04]  /*19cc0*/  LDGSTS.E [R22+-0x77ffc], desc[UR48][R26.64], !P0 ;  /* 0x880040001a167fae */ /* 0x0007e8000c121870 */
[----:B------:R4:W-:Y:S01]  /*19cd0*/  STL.64 [R1+0x198], R6 ;  /* 0x0001980601007387 */ /* 0x0009e20000100a00 */
[----:B-1----:R-:W-:-:S03]  /*19ce0*/  VIADD R23, R24, 0xfffffefc ;  /* 0xfffffefc18177836 */ /* 0x002fc60000000000 */
[----:B------:R1:W-:Y:S01]  /*19cf0*/  LDGSTS.E [R21+-0x73ffc], desc[UR48][R8.64], !P0 ;  /* 0x8c00400008157fae */ /* 0x0003e2000c121870 */
[----:B------:R-:W2:Y:S03]  /*19d00*/  LDC R24, c[0x0][0x230] ;  /* 0x00008c00ff187b82 */ /* 0x000ea60000000800 */
[----:B------:R3:W-:Y:S01]  /*19d10*/  STL.64 [R1+0x190], R28 ;  /* 0x0001901c01007387 */ /* 0x0007e20000100a00 */
[----:B------:R-:W-:Y:S01]  /*19d20*/  ISETP.GE.U32.AND P0, PT, R23, 0x7ffffebd, PT ;  /* 0x7ffffebd1700780c */ /* 0x000fe20003f06070 */
[----:B----4-:R-:W-:Y:S01]  /*19d30*/  IMAD.WIDE R6, R2, 0x4, R160 ;  /* 0x0000000402067825 */ /* 0x010fe200078e02a0 */
[----:B------:R-:W-:Y:S01]  /*19d40*/  IADD3 R23, R18, 0x100000, RZ ;  /* 0x0010000012177810 */ /* 0x000fe20007ffe0ff */
[----:B------:R4:W-:Y:S04]  /*19d50*/  STL.64 [R1+0x188], R26 ;  /* 0x0001881a01007387 */ /* 0x0009e80000100a00 */
[----:B------:R-:W-:Y:S01]  /*19d60*/  LDGSTS.E [R20+-0x7fff8], desc[UR48][R6.64], !P1 ;  /* 0x8000800006147fae */ /* 0x000fe2000c921870 */
[----:B---3--:R-:W-:-:S03]  /*19d70*/  IMAD.WIDE R28, R2, 0x4, R162 ;  /* 0x00000004021c7825 */ /* 0x008fc600078e02a2 */
[----:B------:R1:W-:Y:S01]  /*19d80*/  STL.64 [R1+0x180], R8 ;  /* 0x0001800801007387 */ /* 0x0003e20000100a00 */
[----:B------:R-:W-:-:S03]  /*19d90*/  VIADD R31, R232, 0x100000 ;  /* 0x00100000e81f7836 */ /* 0x000fc60000000000 */
[----:B------:R3:W-:Y:S01]  /*19da0*/  LDGSTS.E [R23+-0x7bff8], desc[UR48][R28.64], !P1 ;  /* 0x840080001c177fae */ /* 0x0007e2000c921870 */
[----:B----4-:R-:W-:Y:S01]  /*19db0*/  IMAD.WIDE R26, R2, 0x4, R164 ;  /* 0x00000004021a7825 */ /* 0x010fe200078e02a4 */
[----:B------:R-:W-:Y:S01]  /*19dc0*/  IADD3 R39, R232, 0x100000, RZ ;  /* 0x00100000e8277810 */ /* 0x000fe20007ffe0ff */
[----:B------:R-:W4:Y:S02]  /*19dd0*/  LDC R162, c[0x0][0x230] ;  /* 0x00008c00ffa27b82 */ /* 0x000f240000000800 */
[----:B-1----:R-:W-:Y:S01]  /*19de0*/  IMAD.WIDE R8, R2, 0x4, R166 ;  /* 0x0000000402087825 */ /* 0x002fe200078e02a6 */
[----:B------:R1:W-:Y:S03]  /*19df0*/  LDGSTS.E [R22+-0x77ff8], desc[UR48][R26.64], !P1 ;  /* 0x880080001a167fae */ /* 0x0003e6000c921870 */
[----:B---3--:R-:W-:Y:S01]  /*19e00*/  VIADD R23, R25, 0xfffffedf ;  /* 0xfffffedf19177836 */ /* 0x008fe20000000000 */
[----:B------:R3:W-:Y:S01]  /*19e10*/  STL.64 [R1+0x178], R6 ;  /* 0x0001780601007387 */ /* 0x0007e20000100a00 */
[----:B------:R-:W4:Y:S03]  /*19e20*/  LDC R25, c[0x0][0x230] ;  /* 0x00008c00ff197b82 */ /* 0x000f260000000800 */
[----:B------:R2:W-:Y:S01]  /*19e30*/  LDGSTS.E [R21+-0x73ff8], desc[UR48][R8.64], !P1 ;  /* 0x8c00800008157fae */ /* 0x0005e2000c921870 */
[----:B------:R-:W-:-:S02]  /*19e40*/  ISETP.GE.U32.AND P1, PT, R23, 0x7ffffea0, PT ;  /* 0x7ffffea01700780c */ /* 0x000fc40003f26070 */
[----:B------:R-:W-:Y:S01]  /*19e50*/  IADD3 R23, R18, 0x100000, RZ ;  /* 0x0010000012177810 */ /* 0x000fe20007ffe0ff */
[----:B------:R1:W-:Y:S01]  /*19e60*/  STL.64 [R1+0x170], R28 ;  /* 0x0001701c01007387 */ /* 0x0003e20000100a00 */
[----:B---3--:R-:W-:-:S03]  /*19e70*/  IMAD.WIDE R6, R2, 0x4, R168 ;  /* 0x0000000402067825 */ /* 0x008fc600078e02a8 */
[----:B------:R3:W-:Y:S01]  /*19e80*/  STL.64 [R1+0x168], R26 ;  /* 0x0001681a01007387 */ /* 0x0007e20000100a00 */
[----:B-1----:R-:W-:-:S03]  /*19e90*/  IMAD.WIDE R28, R2, 0x4, R170 ;  /* 0x00000004021c7825 */ /* 0x002fc600078e02aa */
[----:B------:R2:W-:Y:S01]  /*19ea0*/  STL.64 [R1+0x160], R8 ;  /* 0x0001600801007387 */ /* 0x0005e20000100a00 */
[----:B------:R-:W1:Y:S03]  /*19eb0*/  LDC R170, c[0x0][0x230] ;  /* 0x00008c00ffaa7b82 */ /* 0x000e660000000800 */
[----:B------:R-:W-:Y:S01]  /*19ec0*/  LDGSTS.E [R20+-0x7fff4], desc[UR48][R6.64], !P0 ;  /* 0x8000c00006147fae */ /* 0x000fe2000c121870 */
[----:B---3--:R-:W-:-:S03]  /*19ed0*/  IMAD.WIDE R26, R2, 0x4, R172 ;  /* 0x00000004021a7825 */ /* 0x008fc600078e02ac */
[----:B------:R3:W-:Y:S01]  /*19ee0*/  LDGSTS.E [R23+-0x7bff4], desc[UR48][R28.64], !P0 ;  /* 0x8400c0001c177fae */ /* 0x0007e2000c121870 */
[----:B--2---:R-:W-:-:S03]  /*19ef0*/  IMAD.WIDE R8, R2, 0x4, R174 ;  /* 0x0000000402087825 */ /* 0x004fc600078e02ae */
[----:B------:R2:W-:Y:S04]  /*19f00*/  LDGSTS.E [R22+-0x77ff4], desc[UR48][R26.64], !P0 ;  /* 0x8800c0001a167fae */ /* 0x0005e8000c121870 */
[----:B------:R4:W-:Y:S01]  /*19f10*/  STL.64 [R1+0x158], R6 ;  /* 0x0001580601007387 */ /* 0x0009e20000100a00 */
[----:B---3--:R-:W-:-:S03]  /*19f20*/  VIADD R23, R24, 0xfffffede ;  /* 0xfffffede18177836 */ /* 0x008fc60000000000 */
[----:B------:R3:W-:Y:S01]  /*19f30*/  LDGSTS.E [R21+-0x73ff4], desc[UR48][R8.64], !P0 ;  /* 0x8c00c00008157fae */ /* 0x0007e2000c121870 */
[----:B------:R-:W1:Y:S03]  /*19f40*/  LDC R24, c[0x0][0x230] ;  /* 0x00008c00ff187b82 */ /* 0x000e660000000800 */
[----:B------:R2:W-:Y:S01]  /*19f50*/  STL.64 [R1+0x150], R28 ;  /* 0x0001501c01007387 */ /* 0x0005e20000100a00 */
[----:B------:R-:W-:Y:S02]  /*19f60*/  ISETP.GE.U32.AND P0, PT, R23, 0x7ffffe9f, PT ;  /* 0x7ffffe9f1700780c */ /* 0x000fe40003f06070 */
[----:B------:R-:W-:Y:S01]  /*19f70*/  IADD3 R23, R18, 0x100000, RZ ;  /* 0x0010000012177810 */ /* 0x000fe20007ffe0ff */
[C---:B----4-:R-:W-:Y:S01]  /*19f80*/  IMAD.WIDE R6, R2.reuse, 0x4, R176 ;  /* 0x0000000402067825 */ /* 0x050fe200078e02b0 */
[----:B------:R4:W-:Y:S04]  /*19f90*/  STL.64 [R1+0x148], R26 ;  /* 0x0001481a01007387 */ /* 0x0009e80000100a00 */
[----:B------:R-:W-:Y:S01]  /*19fa0*/  LDGSTS.E [R20+-0x70000], desc[UR48][R6.64], !P1 ;  /* 0x9000000006147fae */ /* 0x000fe2000c921870 */
[----:B--2---:R-:W-:-:S03]  /*19fb0*/  IMAD.WIDE R28, R2, 0x4, R178 ;  /* 0x00000004021c7825 */ /* 0x004fc600078e02b2 */
[----:B------:R3:W-:Y:S01]  /*19fc0*/  STL.64 [R1+0x140], R8 ;  /* 0x0001400801007387 */ /* 0x0007e20000100a00 */
[----:B------:R-:W2:Y:S01]  /*19fd0*/  LDC R178, c[0x0][0x230] ;  /* 0x00008c00ffb27b82 */ /* 0x000ea20000000800 */
[C---:B----4-:R-:W-:Y:S02]  /*19fe0*/  IMAD.WIDE R26, R2.reuse, 0x4, R180 ;  /* 0x00000004021a7825 */ /* 0x050fe400078e02b4 */
[----:B------:R4:W-:Y:S04]  /*19ff0*/  LDGSTS.E [R23+-0x6c000], desc[UR48][R28.64], !P1 ;  /* 0x940000001c177fae */ /* 0x0009e8000c921870 */
[----:B------:R-:W-:Y:S01]  /*1a000*/  LDGSTS.E [R22+-0x68000], desc[UR48][R26.64], !P1 ;  /* 0x980000001a167fae */ /* 0x000fe2000c921870 */
[----:B---3--:R-:W-:-:S04]  /*1a010*/  IMAD.WIDE R8, R2, 0x4, R182 ;  /* 0x0000000402087825 */ /* 0x008fc800078e02b6 */
[----:B----4-:R-:W-:Y:S01]  /*1a020*/  VIADD R23, R25, 0xfffffedd ;  /* 0xfffffedd19177836 */ /* 0x010fe20000000000 */
[----:B------:R3:W-:Y:S01]  /*1a030*/  STL.64 [R1+0x138], R6 ;  /* 0x0001380601007387 */ /* 0x0007e20000100a00 */
[----:B------:R-:W4:Y:S03]  /*1a040*/  LDC R25, c[0x0][0x230] ;  /* 0x00008c00ff197b82 */ /* 0x000f260000000800 */
[----:B------:R-:W-:Y:S01]  /*1a050*/  LDGSTS.E [R21+-0x64000], desc[UR48][R8.64], !P1 ;  /* 0x9c00000008157fae */ /* 0x000fe2000c921870 */
[----:B------:R-:W-:Y:S02]  /*1a060*/  ISETP.GE.U32.AND P1, PT, R23, 0x7ffffe9e, PT ;  /* 0x7ffffe9e1700780c */ /* 0x000fe40003f26070 */
[----:B------:R-:W-:Y:S01]  /*1a070*/  IADD3 R23, R18, 0x100000, RZ ;  /* 0x0010000012177810 */ /* 0x000fe20007ffe0ff */
[----:B------:R1:W-:Y:S01]  /*1a080*/  STL.64 [R1+0x130], R28 ;  /* 0x0001301c01007387 */ /* 0x0003e20000100a00 */
[----:B---3--:R-:W-:-:S04]  /*1a090*/  IMAD.WIDE R6, R2, 0x4, R184 ;  /* 0x0000000402067825 */ /* 0x008fc800078e02b8 */
[----:B-1----:R-:W-:Y:S01]  /*1a0a0*/  IMAD.WIDE R28, R2, 0x4, R186 ;  /* 0x00000004021c7825 */ /* 0x002fe200078e02ba */
[----:B------:R-:W-:Y:S01]  /*1a0b0*/  LDGSTS.E [R20+-0x6fffc], desc[UR48][R6.64], !P0 ;  /* 0x9000400006147fae */ /* 0x000fe2000c121870 */
[----:B------:R-:W1:Y:S03]  /*1a0c0*/  LDC R186, c[0x0][0x230] ;  /* 0x00008c00ffba7b82 */ /* 0x000e660000000800 */
[----:B------:R3:W-:Y:S04]  /*1a0d0*/  LDGSTS.E [R23+-0x6bffc], desc[UR48][R28.64], !P0 ;  /* 0x940040001c177fae */ /* 0x0007e8000c121870 */
[----:B------:R2:W-:Y:S04]  /*1a0e0*/  STL.64 [R1+0x128], R26 ;  /* 0x0001281a01007387 */ /* 0x0005e80000100a00 */
[----:B------:R2:W-:Y:S01]  /*1a0f0*/  STL.64 [R1+0x118], R8 ;  /* 0x0001180801007387 */ /* 0x0005e20000100a00 */
[----:B---3--:R-:W-:-:S02]  /*1a100*/  VIADD R23, R24, 0xfffffedc ;  /* 0xfffffedc18177836 */ /* 0x008fc40000000000 */
[----:B------:R-:W3:Y:S01]  /*1a110*/  LDC R24, c[0x0][0x230] ;  /* 0x00008c00ff187b82 */ /* 0x000ee20000000800 */
[----:B------:R4:W-:Y:S01]  /*1a120*/  STL.64 [R1+0x110], R6 ;  /* 0x0001100601007387 */ /* 0x0009e20000100a00 */
[C---:B--2---:R-:W-:Y:S01]  /*1a130*/  IMAD.WIDE R26, R2.reuse, 0x4, R188 ;  /* 0x00000004021a7825 */ /* 0x044fe200078e02bc */
[----:B------:R-:W-:Y:S02]  /*1a140*/  ISETP.GE.U32.AND P3, PT, R23, 0x7ffffe9d, PT ;  /* 0x7ffffe9d1700780c */ /* 0x000fe40003f66070 */
[----:B------:R2:W-:Y:S01]  /*1a150*/  STL.64 [R1+0x100], R28 ;  /* 0x0001001c01007387 */ /* 0x0005e20000100a00 */
[----:B------:R-:W-:Y:S01]  /*1a160*/  IMAD.WIDE R8, R2, 0x4, R190 ;  /* 0x0000000402087825 */ /* 0x000fe200078e02be */
[----:B------:R-:W-:Y:S02]  /*1a170*/  IADD3 R23, R18, 0x100000, RZ ;  /* 0x0010000012177810 */ /* 0x000fe40007ffe0ff */
[----:B------:R-:W-:Y:S01]  /*1a180*/  LDGSTS.E [R22+-0x67ffc], desc[UR48][R26.64], !P0 ;  /* 0x980040001a167fae */ /* 0x000fe2000c121870 */
[----:B----4-:R-:W-:-:S03]  /*1a190*/  IMAD.WIDE R6, R2, 0x4, R192 ;  /* 0x0000000402067825 */ /* 0x010fc600078e02c0 */
[----:B------:R-:W-:Y:S01]  /*1a1a0*/  LDGSTS.E [R21+-0x63ffc], desc[UR48][R8.64], !P0 ;  /* 0x9c00400008157fae */ /* 0x000fe2000c121870 */
[----:B--2---:R-:W-:-:S03]  /*1a1b0*/  IMAD.WIDE R28, R2, 0x4, R194 ;  /* 0x00000004021c7825 */ /* 0x004fc600078e02c2 */
[----:B------:R-:W-:Y:S01]  /*1a1c0*/  LDGSTS.E [R20+-0x6fff8], desc[UR48][R6.64], !P1 ;  /* 0x9000800006147fae */ /* 0x000fe2000c921870 */
[----:B------:R-:W2:Y:S03]  /*1a1d0*/  LDC R194, c[0x0][0x230] ;  /* 0x00008c00ffc27b82 */ /* 0x000ea60000000800 */
[----:B------:R4:W-:Y:S04]  /*1a1e0*/  LDGSTS.E [R23+-0x6bff8], desc[UR48][R28.64], !P1 ;  /* 0x940080001c177fae */ /* 0x0009e8000c921870 */
[----:B------:R1:W-:Y:S01]  /*1a1f0*/  STL.64 [R1+0xf8], R26 ;  /* 0x0000f81a01007387 */ /* 0x0003e20000100a00 */
[----:B----4-:R-:W-:Y:S02]  /*1a200*/  VIADD R23, R25, 0xfffffefb ;  /* 0xfffffefb19177836 */ /* 0x010fe40000000000 */
[----:B------:R-:W4:Y:S01]  /*1a210*/  LDC R25, c[0x0][0x230] ;  /* 0x00008c00ff197b82 */ /* 0x000f220000000800 */
[----:B------:R3:W-:Y:S01]  /*1a220*/  STL.64 [R1+0xe8], R8 ;  /* 0x0000e80801007387 */ /* 0x0007e20000100a00 */
[----:B-1----:R-:W-:Y:S01]  /*1a230*/  IMAD.WIDE R26, R2, 0x4, R196 ;  /* 0x00000004021a7825 */ /* 0x002fe200078e02c4 */
[----:B------:R-:W-:-:S02]  /*1a240*/  ISETP.GE.U32.AND P0, PT, R23, 0x7ffffebc, PT ;  /* 0x7ffffebc1700780c */ /* 0x000fc40003f06070 */
[----:B------:R1:W-:Y:S01]  /*1a250*/  STL.64 [R1+0xe0], R6 ;  /* 0x0000e00601007387 */ /* 0x0003e20000100a00 */
[----:B------:R-:W-:-:S03]  /*1a260*/  IADD3 R23, R18, 0x100000, RZ ;  /* 0x0010000012177810 */ /* 0x000fc60007ffe0ff */
[----:B------:R1:W-:Y:S01]  /*1a270*/  STL.64 [R1+0xd0], R28 ;  /* 0x0000d01c01007387 */ /* 0x0003e20000100a00 */
[----:B---3--:R-:W-:-:S03]  /*1a280*/  IMAD.WIDE R8, R2, 0x4, R198 ;  /* 0x0000000402087825 */ /* 0x008fc600078e02c6 */
[----:B------:R3:W-:Y:S01]  /*1a290*/  LDGSTS.E [R22+-0x67ff8], desc[UR48][R26.64], !P1 ;  /* 0x980080001a167fae */ /* 0x0007e2000c921870 */
[----:B-1----:R-:W-:-:S03]  /*1a2a0*/  IMAD.WIDE R6, R2, 0x4, R200 ;  /* 0x0000000402067825 */ /* 0x002fc600078e02c8 */
[----:B------:R3:W-:Y:S01]  /*1a2b0*/  STL.64 [R1+0xc8], R26 ;  /* 0x0000c81a01007387 */ /* 0x0007e20000100a00 */
[----:B------:R-:W-:-:S03]  /*1a2c0*/  IMAD.WIDE R28, R2, 0x4, R202 ;  /* 0x00000004021c7825 */ /* 0x000fc600078e02ca */
[----:B------:R1:W-:Y:S01]  /*1a2d0*/  LDGSTS.E [R21+-0x63ff8], desc[UR48][R8.64], !P1 ;  /* 0x9c00800008157fae */ /* 0x0003e2000c921870 */
[----:B------:R-:W2:Y:S03]  /*1a2e0*/  LDC R202, c[0x0][0x230] ;  /* 0x00008c00ffca7b82 */ /* 0x000ea60000000800 */
[----:B------:R1:W-:Y:S04]  /*1a2f0*/  STL.64 [R1+0xb8], R8 ;  /* 0x0000b80801007387 */ /* 0x0003e80000100a00 */
[----:B------:R1:W-:Y:S01]  /*1a300*/  LDGSTS.E [R20+-0x6fff4], desc[UR48][R6.64], !P3 ;  /* 0x9000c00006147fae */ /* 0x0003e2000d921870 */
[----:B---3--:R-:W-:-:S03]  /*1a310*/  IMAD.WIDE R26, R2, 0x4, R204 ;  /* 0x00000004021a7825 */ /* 0x008fc600078e02cc */
[----:B------:R3:W-:Y:S01]  /*1a320*/  STL.64 [R1+0xa8], R6 ;  /* 0x0000a80601007387 */ /* 0x0007e20000100a00 */
[----:B-1----:R-:W-:-:S03]  /*1a330*/  IMAD.WIDE R8, R2, 0x4, R206 ;  /* 0x0000000402087825 */ /* 0x002fc600078e02ce */
[----:B------:R1:W-:Y:S01]  /*1a340*/  LDGSTS.E [R23+-0x6bff4], desc[UR48][R28.64], !P3 ;  /* 0x9400c0001c177fae */ /* 0x0003e2000d921870 */
[----:B------:R-:W-:-:S03]  /*1a350*/  VIADD R20, R232, 0x100000 ;  /* 0x00100000e8147836 */ /* 0x000fc60000000000 */
[----:B------:R4:W-:Y:S01]  /*1a360*/  STL.64 [R1+0x98], R28 ;  /* 0x0000981c01007387 */ /* 0x0009e20000100a00 */
[----:B---3--:R-:W-:-:S03]  /*1a370*/  IMAD.WIDE R6, R2, 0x4, R208 ;  /* 0x0000000402067825 */ /* 0x008fc600078e02d0 */
[----:B------:R3:W-:Y:S01]  /*1a380*/  STL.64 [R1+0x88], R26 ;  /* 0x0000881a01007387 */ /* 0x0007e20000100a00 */
[----:B-1----:R-:W-:-:S03]  /*1a390*/  IADD3 R23, R24, -0x106, RZ ;  /* 0xfffffefa18177810 */ /* 0x002fc60007ffe0ff */
[----:B------:R3:W-:Y:S01]  /*1a3a0*/  LDGSTS.E [R22+-0x67ff4], desc[UR48][R26.64], !P3 ;  /* 0x9800c0001a167fae */ /* 0x0007e2000d921870 */
[C---:B------:R-:W-:Y:S01]  /*1a3b0*/  IMAD.WIDE R238, R2.reuse, 0x4, R226 ;  /* 0x0000000402ee7825 */ /* 0x040fe200078e02e2 */
[----:B------:R-:W1:Y:S01]  /*1a3c0*/  LDC R24, c[0x0][0x230] ;  /* 0x00008c00ff187b82 */ /* 0x000e620000000800 */
[----:B------:R-:W-:Y:S01]  /*1a3d0*/  ISETP.GE.U32.AND P1, PT, R23, 0x7ffffebb, PT ;  /* 0x7ffffebb1700780c */ /* 0x000fe20003f26070 */
[----:B------:R2:W-:Y:S01]  /*1a3e0*/  STL.64 [R1+0x78], R8 ;  /* 0x0000780801007387 */ /* 0x0005e20000100a00 */
[----:B----4-:R-:W-:-:S03]  /*1a3f0*/  IMAD.WIDE R28, R2, 0x4, R210 ;  /* 0x00000004021c7825 */ /* 0x010fc600078e02d2 */
[----:B------:R2:W-:Y:S01]  /*1a400*/  LDGSTS.E [R21+-0x63ff4], desc[UR48][R8.64], !P3 ;  /* 0x9c00c00008157fae */ /* 0x0005e2000d921870 */
[----:B------:R-:W-:Y:S01]  /*1a410*/  VIADD R23, R232, 0x100000 ;  /* 0x00100000e8177836 */ /* 0x000fe20000000000 */
[----:B------:R-:W4:Y:S01]  /*1a420*/  LDC R210, c[0x0][0x230] ;  /* 0x00008c00ffd27b82 */ /* 0x000f220000000800 */
[----:B---3--:R-:W-:Y:S01]  /*1a430*/  IMAD.WIDE R26, R2, 0x4, R212 ;  /* 0x00000004021a7825 */ /* 0x008fe200078e02d4 */
[----:B------:R3:W-:Y:S01]  /*1a440*/  STL.64 [R1+0x68], R6 ;  /* 0x0000680601007387 */ /* 0x0007e20000100a00 */
[----:B------:R-:W-:-:S03]  /*1a450*/  IADD3 R22, R232, 0x100000, RZ ;  /* 0x00100000e8167810 */ /* 0x000fc60007ffe0ff */
[----:B------:R3:W-:Y:S01]  /*1a460*/  LDGSTS.E [R20+-0x80000], desc[UR48][R6.64], !P0 ;  /* 0x8000000006147fae */ /* 0x0007e2000c121870 */
[----:B------:R-:W-:Y:S01]  /*1a470*/  VIADD R38, R232, 0x100000 ;  /* 0x00100000e8267836 */ /* 0x000fe20000000000 */
[----:B------:R-:W4:Y:S01]  /*1a480*/  LDC R226, c[0x0][0x230] ;  /* 0x00008c00ffe27b82 */ /* 0x000f220000000800 */
[----:B--2---:R-:W-:Y:S01]  /*1a490*/  IMAD.WIDE R8, R2, 0x4, R214 ;  /* 0x0000000402087825 */ /* 0x004fe200078e02d6 */
[----:B------:R2:W-:Y:S03]  /*1a4a0*/  STL.64 [R1+0x58], R28 ;  /* 0x0000581c01007387 */ /* 0x0005e60000100a00 */
[----:B------:R-:W-:Y:S01]  /*1a4b0*/  VIADD R21, R232, 0x100000 ;  /* 0x00100000e8157836 */ /* 0x000fe20000000000 */
[----:B------:R1:W-:Y:S01]  /*1a4c0*/  STL.64 [R1+0x48], R26 ;  /* 0x0000481a01007387 */ /* 0x0003e20000100a00 */
[----:B---3--:R-:W-:-:S03]  /*1a4d0*/  IMAD.WIDE R6, R2, 0x4, R216 ;  /* 0x0000000402067825 */ /* 0x008fc600078e02d8 */
[----:B------:R3:W-:Y:S04]  /*1a4e0*/  LDGSTS.E [R23+-0x7c000], desc[UR48][R28.64], !P0 ;  /* 0x840000001c177fae */ /* 0x0007e8000c121870 */
[----:B------:R1:W-:Y:S04]  /*1a4f0*/  STL.64 [R1+0x38], R8 ;  /* 0x0000380801007387 */ /* 0x0003e80000100a00 */
[----:B------:R1:W-:Y:S01]  /*1a500*/  STL.64 [R1+0x28], R6 ;  /* 0x0000280601007387 */ /* 0x0003e20000100a00 */
[----:B---3--:R-:W-:-:S03]  /*1a510*/  IADD3 R23, R25, -0x107, RZ ;  /* 0xfffffef919177810 */ /* 0x008fc60007ffe0ff */
[----:B--2---:R-:W2:Y:S04]  /*1a520*/  LDL.LU.64 R28, [R1] ;  /* 0x00000000011c7983 */ /* 0x004ea80000300a00 */
[----:B------:R1:W-:Y:S04]  /*1a530*/  LDGSTS.E [R22+-0x78000], desc[UR48][R26.64], !P0 ;  /* 0x880000001a167fae */ /* 0x0003e8000c121870 */
[----:B------:R3:W-:Y:S01]  /*1a540*/  LDGSTS.E [R21+-0x74000], desc[UR48][R8.64], !P0 ;  /* 0x8c00000008157fae */ /* 0x0007e2000c121870 */
[----:B------:R-:W-:Y:S01]  /*1a550*/  ISETP.GE.U32.AND P0, PT, R23, 0x7ffffeba, PT ;  /* 0x7ffffeba1700780c */ /* 0x000fe20003f06070 */
[----:B------:R-:W-:-:S02]  /*1a560*/  VIADD R23, R232, 0x100000 ;  /* 0x00100000e8177836 */ /* 0x000fc40000000000 */
[----:B------:R4:W-:Y:S04]  /*1a570*/  LDGSTS.E [R20+-0x7fffc], desc[UR48][R6.64], !P1 ;  /* 0x8000400006147fae */ /* 0x0009e8000c921870 */
[----:B------:R-:W2:Y:S01]  /*1a580*/  LDL.LU.64 R52, [R1+0x10] ;  /* 0x0000100001347983 */ /* 0x000ea20000300a00 */
[----:B-1----:R-:W1:Y:S01]  /*1a590*/  LDC R26, c[0x0][0x230] ;  /* 0x00008c00ff1a7b82 */ /* 0x002e620000000800 */
[C---:B---3--:R-:W-:Y:S02]  /*1a5a0*/  IMAD.WIDE R8, R2.reuse, 0x4, R218 ;  /* 0x0000000402087825 */ /* 0x048fe400078e02da */
[----:B------:R-:W3:Y:S02]  /*1a5b0*/  LDL.LU.64 R48, [R1+0x20] ;  /* 0x0000200001307983 */ /* 0x000ee40000300a00 */
[----:B----4-:R-:W-:-:S02]  /*1a5c0*/  IMAD.WIDE R6, R2, 0x4, R220 ;  /* 0x0000000402067825 */ /* 0x010fc400078e02dc */
[----:B------:R-:W4:Y:S01]  /*1a5d0*/  LDL.LU.64 R46, [R1+0x30] ;  /* 0x00003000012e7983 */ /* 0x000f220000300a00 */
[----:B------:R-:W3:Y:S03]  /*1a5e0*/  LDC R218, c[0x0][0x230] ;  /* 0x00008c00ffda7b82 */ /* 0x000ee60000000800 */
[----:B------:R-:W-:Y:S04]  /*1a5f0*/  LDGSTS.E [R23+-0x7bffc], desc[UR48][R8.64], !P1 ;  /* 0x8400400008177fae */ /* 0x000fe8000c921870 */
[----:B------:R-:W3:Y:S04]  /*1a600*/  LDL.LU.64 R36, [R1+0x40] ;  /* 0x0000400001247983 */ /* 0x000ee80000300a00 */
[----:B------:R-:W-:Y:S04]  /*1a610*/  LDGSTS.E [R22+-0x77ffc], desc[UR48][R6.64], !P1 ;  /* 0x8800400006167fae */ /* 0x000fe8000c921870 */
[----:B------:R4:W-:Y:S04]  /*1a620*/  STL.64 [R1+0x10a8], R8 ;  /* 0x0010a80801007387 */ /* 0x0009e80000100a00 */
[----:B------:R-:W-:Y:S04]  /*1a630*/  LDGSTS.E [R21+-0x73ffc], desc[UR48][R250.64], !P1 ;  /* 0x8c004000fa157fae */ /* 0x000fe8000c921870 */
[----:B------:R-:W-:Y:S04]  /*1a640*/  STL.64 [R1+0x10b0], R6 ;  /* 0x0010b00601007387 */ /* 0x000fe80000100a00 */
[----:B------:R1:W-:Y:S04]  /*1a650*/  LDGSTS.E [R20+-0x7fff8], desc[UR48][R244.64], !P0 ;  /* 0x80008000f4147fae */ /* 0x0003e8000c121870 */
[----:B------:R-:W-:Y:S04]  /*1a660*/  STL.64 [R1+0x10b8], R250 ;  /* 0x0010b8fa01007387 */ /* 0x000fe80000100a00 */
[----:B------:R4:W-:Y:S01]  /*1a670*/  STL.64 [R1+0x10c0], R244 ;  /* 0x0010c0f401007387 */ /* 0x0009e20000100a00 */
[----:B-1----:R-:W-:-:S03]  /*1a680*/  IMAD.WIDE R20, R2, 0x4, R240 ;  /* 0x0000000402147825 */ /* 0x002fc600078e02f0 */
[----:B------:R-:W-:Y:S01]  /*1a690*/  STL.64 [R1+0x10c8], R238 ;  /* 0x0010c8ee01007387 */ /* 0x000fe20000100a00 */
[----:B------:R-:W-:Y:S01]  /*1a6a0*/  IADD3 R23, R24, -0x108, RZ ;  /* 0xfffffef818177810 */ /* 0x000fe20007ffe0ff */
[----:B------:R-:W1:Y:S02]  /*1a6b0*/  LDC R241, c[0x0][0x230] ;  /* 0x00008c00fff17b82 */ /* 0x000e640000000800 */
[----:B------:R-:W-:Y:S04]  /*1a6c0*/  STL.64 [R1+0x10d0], R234 ;  /* 0x0010d0ea01007387 */ /* 0x000fe80000100a00 */
[----:B------:R1:W-:Y:S04]  /*1a6d0*/  STL.64 [R1+0x10d8], R230 ;  /* 0x0010d8e601007387 */ /* 0x0003e80000100a00 */
[----:B------:R1:W-:Y:S04]  /*1a6e0*/  STL.64 [R1+0x10e0], R20 ;  /* 0x0010e01401007387 */ /* 0x0003e80000100a00 */
[----:B------:R-:W4:Y:S04]  /*1a6f0*/  LDL.LU.64 R60, [R1+0x50] ;  /* 0x00005000013c7983 */ /* 0x000f280000300a00 */
[----:B------:R-:W4:Y:S04]  /*1a700*/  LDL.LU.64 R56, [R1+0x60] ;  /* 0x0000600001387983 */ /* 0x000f280000300a00 */
[----:B------:R-:W4:Y:S04]  /*1a710*/  LDL.LU.64 R54, [R1+0x70] ;  /* 0x0000700001367983 */ /* 0x000f280000300a00 */
[----:B------:R-:W4:Y:S01]  /*1a720*/  LDL.LU.64 R44, [R1+0x80] ;  /* 0x00008000012c7983 */ /* 0x000f220000300a00 */
[----:B------:R-:W-:Y:S01]  /*1a730*/  ISETP.GE.U32.AND P1, PT, R23, 0x7ffffeb9, PT ;  /* 0x7ffffeb91700780c */ /* 0x000fe20003f26070 */
[C---:B------:R-:W-:Y:S01]  /*1a740*/  VIADD R25, R232.reuse, 0x100000 ;  /* 0x00100000e8197836 */ /* 0x040fe20000000000 */
[C---:B------:R-:W-:Y:S01]  /*1a750*/  IADD3 R24, R232.reuse, 0x100000, RZ ;  /* 0x00100000e8187810 */ /* 0x040fe20007ffe0ff */
[----:B------:R-:W-:-:S03]  /*1a760*/  VIADD R23, R232, 0x100000 ;  /* 0x00100000e8177836 */ /* 0x000fc60000000000 */
[----:B------:R1:W-:Y:S04]  /*1a770*/  LDGSTS.E [R25+-0x7bff8], desc[UR48][R238.64], !P0 ;  /* 0x84008000ee197fae */ /* 0x0003e8000c121870 */
[----:B------:R1:W-:Y:S04]  /*1a780*/  LDGSTS.E [R24+-0x77ff8], desc[UR48][R234.64], !P0 ;  /* 0x88008000ea187fae */ /* 0x0003e8000c121870 */
[----:B------:R-:W-:Y:S01]  /*1a790*/  LDGSTS.E [R23+-0x73ff8], desc[UR48][R230.64], !P0 ;  /* 0x8c008000e6177fae */ /* 0x000fe2000c121870 */
[----:B-1----:R-:W-:-:S03]  /*1a7a0*/  IADD3 R25, R26, -0x125, RZ ;  /* 0xfffffedb1a197810 */ /* 0x002fc60007ffe0ff */
[----:B------:R1:W-:Y:S01]  /*1a7b0*/  LDGSTS.E [R22+-0x7fff4], desc[UR48][R20.64], !P1 ;  /* 0x8000c00014167fae */ /* 0x0003e2000c921870 */
[----:B------:R-:W-:Y:S01]  /*1a7c0*/  IMAD.WIDE R26, R2, 0x4, R248 ;  /* 0x00000004021a7825 */ /* 0x000fe200078e02f8 */
[----:B------:R-:W-:-:S03]  /*1a7d0*/  ISETP.GE.U32.AND P0, PT, R25, 0x7ffffe9c, PT ;  /* 0x7ffffe9c1900780c */ /* 0x000fc60003f06070 */
[----:B------:R-:W-:-:S04]  /*1a7e0*/  IMAD.WIDE R24, R2, 0x4, R246 ;  /* 0x0000000402187825 */ /* 0x000fc800078e02f6 */
[----:B--2---:R-:W-:-:S04]  /*1a7f0*/  IMAD.WIDE R28, R2, 0x4, R28 ;  /* 0x00000004021c7825 */ /* 0x004fc800078e021c */
[C---:B---3--:R-:W-:Y:S01]  /*1a800*/  IMAD.WIDE R36, R2.reuse, 0x4, R36 ;  /* 0x0000000402247825 */ /* 0x048fe200078e0224 */
[----:B------:R-:W-:Y:S01]  /*1a810*/  IADD3 R240, R17, 0x100000, RZ ;  /* 0x0010000011f07810 */ /* 0x000fe20007ffe0ff */
[----:B------:R-:W2:Y:S02]  /*1a820*/  LDC R247, c[0x0][0x230] ;  /* 0x00008c00fff77b82 */ /* 0x000ea40000000800 */
[----:B-1----:R-:W-:-:S05]  /*1a830*/  IMAD.WIDE R22, R2, 0x4, R242 ;  /* 0x0000000402167825 */ /* 0x002fca00078e02f2 */
[----:B------:R1:W-:Y:S04]  /*1a840*/  STL.64 [R1+0x10e8], R22 ;  /* 0x0010e81601007387 */ /* 0x0003e80000100a00 */
[----:B------:R3:W-:Y:S04]  /*1a850*/  LDGSTS.E [R33+-0x7bff4], desc[UR48][R22.64], !P1 ;  /* 0x8400c00016217fae */ /* 0x0007e8000c921870 */
[----:B------:R2:W-:Y:S04]  /*1a860*/  STL.64 [R1+0x10f0], R24 ;  /* 0x0010f01801007387 */ /* 0x0005e80000100a00 */
[----:B------:R-:W-:Y:S01]  /*1a870*/  STL.64 [R1+0x10f8], R26 ;  /* 0x0010f81a01007387 */ /* 0x000fe20000100a00 */
[----:B---3--:R-:W-:-:S03]  /*1a880*/  VIADD R33, R34, 0xfffffeda ;  /* 0xfffffeda22217836 */ /* 0x008fc60000000000 */
[----:B------:R-:W-:Y:S04]  /*1a890*/  STL.64 [R1+0x1100], R28 ;  /* 0x0011001c01007387 */ /* 0x000fe80000100a00 */
[----:B------:R-:W3:Y:S04]  /*1a8a0*/  LDL.LU.64 R68, [R1+0x90] ;  /* 0x0000900001447983 */ /* 0x000ee80000300a00 */
[----:B------:R1:W-:Y:S04]  /*1a8b0*/  LDGSTS.E [R32+-0x77ff4], desc[UR48][R24.64], !P1 ;  /* 0x8800c00018207fae */ /* 0x0003e8000c921870 */
[----:B------:R-:W-:Y:S01]  /*1a8c0*/  LDGSTS.E [R31+-0x73ff4], desc[UR48][R26.64], !P1 ;  /* 0x8c00c0001a1f7fae */ /* 0x000fe2000c921870 */
[----:B------:R-:W-:-:S03]  /*1a8d0*/  ISETP.GE.U32.AND P1, PT, R33, 0x7ffffe9b, PT ;  /* 0x7ffffe9b2100780c */ /* 0x000fc60003f26070 */
[----:B------:R2:W-:Y:S01]  /*1a8e0*/  LDGSTS.E [R30+-0x70000], desc[UR48][R28.64], !P0 ;  /* 0x900000001c1e7fae */ /* 0x0005e2000c121870 */
[----:B----4-:R-:W-:-:S03]  /*1a8f0*/  IMAD.WIDE R34, R2, 0x4, R46 ;  /* 0x0000000402227825 */ /* 0x010fc600078e022e */
[----:B------:R-:W4:Y:S01]  /*1a900*/  LDL.LU.64 R64, [R1+0xa0] ;  /* 0x0000a00001407983 */ /* 0x000f220000300a00 */
[----:B-1----:R-:W-:-:S03]  /*1a910*/  IMAD.WIDE R32, R2, 0x4, R48 ;  /* 0x0000000402207825 */ /* 0x002fc600078e0230 */
[----:B------:R-:W4:Y:S01]  /*1a920*/  LDL.LU.64 R62, [R1+0xb0] ;  /* 0x0000b000013e7983 */ /* 0x000f220000300a00 */
[----:B--2---:R-:W-:-:S03]  /*1a930*/  IMAD.WIDE R30, R2, 0x4, R52 ;  /* 0x00000004021e7825 */ /* 0x004fc600078e0234 */
[----:B------:R-:W2:Y:S04]  /*1a940*/  LDL.LU.64 R52, [R1+0xc0] ;  /* 0x0000c00001347983 */ /* 0x000ea80000300a00 */
[----:B------:R-:W-:Y:S04]  /*1a950*/  STL.64 [R1+0x1108], R30 ;  /* 0x0011081e01007387 */ /* 0x000fe80000100a00 */
[----:B------:R1:W-:Y:S04]  /*1a960*/  LDGSTS.E [R41+-0x6c000], desc[UR48][R30.64], !P0 ;  /* 0x940000001e297fae */ /* 0x0003e8000c121870 */
[----:B------:R-:W-:Y:S04]  /*1a970*/  STL.64 [R1+0x1110], R32 ;  /* 0x0011102001007387 */ /* 0x000fe80000100a00 */
[----:B------:R-:W-:Y:S01]  /*1a980*/  STL.64 [R1+0x1118], R34 ;  /* 0x0011182201007387 */ /* 0x000fe20000100a00 */
[----:B-1----:R-:W-:-:S03]  /*1a990*/  IADD3 R41, R42, -0x127, RZ ;  /* 0xfffffed92a297810 */ /* 0x002fc60007ffe0ff */
[----:B------:R1:W-:Y:S04]  /*1a9a0*/  LDGSTS.E [R40+-0x68000], desc[UR48][R32.64], !P0 ;  /* 0x9800000020287fae */ /* 0x0003e8000c121870 */
[----:B------:R-:W-:Y:S04]  /*1a9b0*/  STL.64 [R1+0x1120], R36 ;  /* 0x0011202401007387 */ /* 0x000fe80000100a00 */
[----:B------:R-:W-:Y:S01]  /*1a9c0*/  LDGSTS.E [R39+-0x64000], desc[UR48][R34.64], !P0 ;  /* 0x9c00000022277fae */ /* 0x000fe2000c121870 */
[----:B------:R-:W-:-:S03]  /*1a9d0*/  ISETP.GE.U32.AND P0, PT, R41, 0x7ffffe9a, PT ;  /* 0x7ffffe9a2900780c */ /* 0x000fc60003f06070 */
[----:B------:R-:W2:Y:S01]  /*1a9e0*/  LDL.LU.64 R76, [R1+0xd8] ;  /* 0x0000d800014c7983 */ /* 0x000ea20000300a00 */
[----:B-1----:R-:W-:-:S03]  /*1a9f0*/  IMAD.WIDE R40, R2, 0x4, R56 ;  /* 0x0000000402287825 */ /* 0x002fc600078e0238 */
[----:B------:R1:W-:Y:S01]  /*1aa00*/  LDGSTS.E [R38+-0x6fffc], desc[UR48][R36.64], !P1 ;  /* 0x9000400024267fae */ /* 0x0003e2000c921870 */
[----:B------:R-:W-:-:S03]  /*1aa10*/  IMAD.WIDE R42, R2, 0x4, R54 ;  /* 0x00000004022a7825 */ /* 0x000fc600078e0236 */
[----:B------:R-:W2:Y:S01]  /*1aa20*/  LDL.LU.64 R72, [R1+0xf0] ;  /* 0x0000f00001487983 */ /* 0x000ea20000300a00 */
[----:B------:R-:W-:-:S03]  /*1aa30*/  IMAD.WIDE R44, R2, 0x4, R44 ;  /* 0x00000004022c7825 */ /* 0x000fc600078e022c */
[----:B------:R-:W2:Y:S01]  /*1aa40*/  LDL.LU.64 R70, [R1+0x108] ;  /* 0x0001080001467983 */ /* 0x000ea20000300a00 */
[----:B-1----:R-:W-:-:S03]  /*1aa50*/  IMAD.WIDE R38, R2, 0x4, R60 ;  /* 0x0000000402267825 */ /* 0x002fc600078e023c */
[----:B------:R-:W2:Y:S04]  /*1aa60*/  LDL.LU.64 R60, [R1+0x120] ;  /* 0x00012000013c7983 */ /* 0x000ea80000300a00 */
[----:B------:R-:W-:Y:S04]  /*1aa70*/  STL.64 [R1+0x1128], R38 ;  /* 0x0011282601007387 */ /* 0x000fe80000100a00 */
[----:B------:R-:W-:Y:S04]  /*1aa80*/  STL.64 [R1+0x1130], R40 ;  /* 0x0011302801007387 */ /* 0x000fe80000100a00 */
[----:B------:R-:W-:Y:S04]  /*1aa90*/  STL.64 [R1+0x1138], R42 ;  /* 0x0011382a01007387 */ /* 0x000fe80000100a00 */
[----:B------:R-:W-:Y:S04]  /*1aaa0*/  STL.64 [R1+0x1140], R44 ;  /* 0x0011402c01007387 */ /* 0x000fe80000100a00 */
[----:B------:R-:W2:Y:S01]  /*1aab0*/  LDL.LU.64 R84, [R1+0x950] ;  /* 0x0009500001547983 */ /* 0x000ea20000300a00 */
[C---:B------:R-:W-:Y:S01]  /*1aac0*/  VIADD R49, R232.reuse, 0x100000 ;  /* 0x00100000e8317836 */ /* 0x040fe20000000000 */
[C---:B------:R-:W-:Y:S01]  /*1aad0*/  IADD3 R48, R232.reuse, 0x100000, RZ ;  /* 0x00100000e8307810 */ /* 0x040fe20007ffe0ff */
[C---:B------:R-:W-:Y:S01]  /*1aae0*/  VIADD R47, R232.reuse, 0x100000 ;  /* 0x00100000e82f7836 */ /* 0x040fe20000000000 */
[----:B------:R-:W-:Y:S01]  /*1aaf0*/  IADD3 R46, R232, 0x100000, RZ ;  /* 0x00100000e82e7810 */ /* 0x000fe20007ffe0ff */
[----:B------:R-:W2:Y:S04]  /*1ab00*/  LDL.LU.64 R80, [R1+0x948] ;  /* 0x0009480001507983 */ /* 0x000ea80000300a00 */
[----:B------:R1:W-:Y:S04]  /*1ab10*/  LDGSTS.E [R49+-0x6bffc], desc[UR48][R38.64], !P1 ;  /* 0x9400400026317fae */ /* 0x0003e8000c921870 */
[----:B------:R-:W-:Y:S04]  /*1ab20*/  LDGSTS.E [R48+-0x67ffc], desc[UR48][R40.64], !P1 ;  /* 0x9800400028307fae */ /* 0x000fe8000c921870 */
[----:B------:R-:W-:Y:S01]  /*1ab30*/  LDGSTS.E [R47+-0x63ffc], desc[UR48][R42.64], !P1 ;  /* 0x9c0040002a2f7fae */ /* 0x000fe2000c921870 */
[----:B-1----:R-:W-:-:S03]  /*1ab40*/  VIADD R49, R50, 0xfffffed8 ;  /* 0xfffffed832317836 */ /* 0x002fc60000000000 */
[----:B------:R3:W-:Y:S01]  /*1ab50*/  LDGSTS.E [R46+-0x6fff8], desc[UR48][R44.64], !P0 ;  /* 0x900080002c2e7fae */ /* 0x0007e2000c121870 */
[----:B------:R-:W-:-:S03]  /*1ab60*/  IADD3 R57, R232, 0x100000, RZ ;  /* 0x00100000e8397810 */ /* 0x000fc60007ffe0ff */
[----:B------:R-:W2:Y:S01]  /*1ab70*/  LDL.LU.64 R78, [R1+0x940] ;  /* 0x00094000014e7983 */ /* 0x000ea20000300a00 */
[----:B------:R-:W-:Y:S01]  /*1ab80*/  ISETP.GE.U32.AND P1, PT, R49, 0x7ffffe99, PT ;  /* 0x7ffffe993100780c */ /* 0x000fe20003f26070 */
[C---:B------:R-:W-:Y:S01]  /*1ab90*/  VIADD R56, R232.reuse, 0x100000 ;  /* 0x00100000e8387836 */ /* 0x040fe20000000000 */
[C---:B------:R-:W-:Y:S01]  /*1aba0*/  IADD3 R55, R232.reuse, 0x100000, RZ ;  /* 0x00100000e8377810 */ /* 0x040fe20007ffe0ff */
[----:B------:R-:W-:Y:S02]  /*1abb0*/  VIADD R54, R232, 0x100000 ;  /* 0x00100000e8367836 */ /* 0x000fe40000000000 */
[C---:B---3--:R-:W-:Y:S02]  /*1abc0*/  IMAD.WIDE R46, R2.reuse, 0x4, R68 ;  /* 0x00000004022e7825 */ /* 0x048fe400078e0244 */
[----:B------:R-:W3:Y:S04]  /*1abd0*/  LDL.LU.64 R68, [R1+0x938] ;  /* 0x0009380001447983 */ /* 0x000ee80000300a00 */
[----:B------:R1:W-:Y:S04]  /*1abe0*/  LDGSTS.E [R57+-0x6bff8], desc[UR48][R46.64], !P0 ;  /* 0x940080002e397fae */ /* 0x0003e8000c121870 */
[----:B------:R-:W-:Y:S01]  /*1abf0*/  STL.64 [R1+0x1148], R46 ;  /* 0x0011482e01007387 */ /* 0x000fe20000100a00 */
[----:B----4-:R-:W-:Y:S01]  /*1ac00*/  IMAD.WIDE R48, R2, 0x4, R64 ;  /* 0x0000000402307825 */ /* 0x010fe200078e0240 */
[----:B-1----:R-:W-:-:S03]  /*1ac10*/  IADD3 R57, R58, -0x109, RZ ;  /* 0xfffffef73a397810 */ /* 0x002fc60007ffe0ff */
[C---:B------:R-:W-:Y:S01]  /*1ac20*/  IMAD.WIDE R50, R2.reuse, 0x4, R62 ;  /* 0x0000000402327825 */ /* 0x040fe200078e023e */
[----:B------:R-:W-:Y:S03]  /*1ac30*/  LDGSTS.E [R56+-0x67ff8], desc[UR48][R48.64], !P0 ;  /* 0x9800800030387fae */ /* 0x000fe6000c121870 */
[----:B--2---:R-:W-:Y:S01]  /*1ac40*/  IMAD.WIDE R52, R2, 0x4, R52 ;  /* 0x0000000402347825 */ /* 0x004fe200078e0234 */
[----:B------:R-:W-:Y:S04]  /*1ac50*/  STL.64 [R1+0x1150], R48 ;  /* 0x0011503001007387 */ /* 0x000fe80000100a00 */
[----:B------:R-:W-:Y:S01]  /*1ac60*/  LDGSTS.E [R55+-0x63ff8], desc[UR48][R50.64], !P0 ;  /* 0x9c00800032377fae */ /* 0x000fe2000c121870 */
[----:B------:R-:W-:-:S03]  /*1ac70*/  ISETP.GE.U32.AND P0, PT, R57, 0x7ffffeb8, PT ;  /* 0x7ffffeb83900780c */ /* 0x000fc60003f06070 */
[----:B------:R-:W-:Y:S04]  /*1ac80*/  STL.64 [R1+0x1158], R50 ;  /* 0x0011583201007387 */ /* 0x000fe80000100a00 */
[----:B------:R-:W-:Y:S04]  /*1ac90*/  STL.64 [R1+0x1160], R52 ;  /* 0x0011603401007387 */ /* 0x000fe80000100a00 */
[----:B------:R-:W2:Y:S01]  /*1aca0*/  LDL.LU.64 R92, [R1+0x930] ;  /* 0x00093000015c7983 */ /* 0x000ea20000300a00 */
[----:B------:R-:W-:-:S03]  /*1acb0*/  VIADD R65, R232, 0x100000 ;  /* 0x00100000e8417836 */ /* 0x000fc60000000000 */
[----:B------:R1:W-:Y:S04]  /*1acc0*/  LDGSTS.E [R54+-0x6fff4], desc[UR48][R52.64], !P1 ;  /* 0x9000c00034367fae */ /* 0x0003e8000c921870 */
[----:B------:R-:W4:Y:S01]  /*1acd0*/  LDL.LU.64 R88, [R1+0x928] ;  /* 0x0009280001587983 */ /* 0x000f220000300a00 */
[----:B------:R-:W-:-:S03]  /*1ace0*/  IADD3 R64, R232, 0x100000, RZ ;  /* 0x00100000e8407810 */ /* 0x000fc60007ffe0ff */
[----:B------:R-:W4:Y:S01]  /*1acf0*/  LDL.LU.64 R86, [R1+0x920] ;  /* 0x0009200001567983 */ /* 0x000f220000300a00 */
[----:B-1----:R-:W-:-:S03]  /*1ad00*/  IMAD.WIDE R54, R2, 0x4, R76 ;  /* 0x0000000402367825 */ /* 0x002fc600078e024c */
[----:B------:R-:W4:Y:S01]  /*1ad10*/  LDL.LU.64 R76, [R1+0x918] ;  /* 0x00091800014c7983 */ /* 0x000f220000300a00 */
[----:B------:R-:W-:Y:S01]  /*1ad20*/  IADD3 R62, R19, 0x100000, RZ ;  /* 0x00100000133e7810 */ /* 0x000fe20007ffe0ff */
[----:B------:R-:W-:Y:S02]  /*1ad30*/  VIADD R63, R232, 0x100000 ;  /* 0x00100000e83f7836 */ /* 0x000fe40000000000 */
[C---:B------:R-:W-:Y:S01]  /*1ad40*/  IMAD.WIDE R56, R2.reuse, 0x4, R72 ;  /* 0x0000000402387825 */ /* 0x040fe200078e0248 */
[----:B------:R-:W-:Y:S03]  /*1ad50*/  STL.64 [R1+0x1168], R54 ;  /* 0x0011683601007387 */ /* 0x000fe60000100a00 */
[C---:B------:R-:W-:Y:S01]  /*1ad60*/  IMAD.WIDE R58, R2.reuse, 0x4, R70 ;  /* 0x00000004023a7825 */ /* 0x040fe200078e0246 */
[----:B------:R-:W-:Y:S04]  /*1ad70*/  STL.64 [R1+0x1170], R56 ;  /* 0x0011703801007387 */ /* 0x000fe80000100a00 */
[----:B------:R-:W-:Y:S01]  /*1ad80*/  LDGSTS.E [R65+-0x6bff4], desc[UR48][R54.64], !P1 ;  /* 0x9400c00036417fae */ /* 0x000fe2000c921870 */
[----:B------:R-:W-:-:S03]  /*1ad90*/  IMAD.WIDE R60, R2, 0x4, R60 ;  /* 0x00000004023c7825 */ /* 0x000fc600078e023c */
[----:B------:R-:W-:Y:S04]  /*1ada0*/  STL.64 [R1+0x1178], R58 ;  /* 0x0011783a01007387 */ /* 0x000fe80000100a00 */
[----:B------:R-:W-:Y:S04]  /*1adb0*/  LDGSTS.E [R64+-0x67ff4], desc[UR48][R56.64], !P1 ;  /* 0x9800c00038407fae */ /* 0x000fe8000c921870 */
[----:B------:R-:W-:Y:S04]  /*1adc0*/  STL.64 [R1+0x1180], R60 ;  /* 0x0011803c01007387 */ /* 0x000fe80000100a00 */
[----:B------:R-:W-:Y:S04]  /*1add0*/  LDGSTS.E [R63+-0x63ff4], desc[UR48][R58.64], !P1 ;  /* 0x9c00c0003a3f7fae */ /* 0x000fe8000c921870 */
[----:B------:R-:W4:Y:S04]  /*1ade0*/  LDL.LU.64 R100, [R1+0x910] ;  /* 0x0009100001647983 */ /* 0x000f280000300a00 */
[----:B------:R1:W-:Y:S04]  /*1adf0*/  LDGSTS.E [R62+-0x80000], desc[UR48][R60.64], !P0 ;  /* 0x800000003c3e7fae */ /* 0x0003e8000c121870 */
[----:B------:R-:W4:Y:S04]  /*1ae00*/  LDL.LU.64 R96, [R1+0x908] ;  /* 0x0009080001607983 */ /* 0x000f280000300a00 */
[----:B------:R-:W4:Y:S01]  /*1ae10*/  LDL.LU.64 R94, [R1+0x900] ;  /* 0x00090000015e7983 */ /* 0x000f220000300a00 */
[----:B-1----:R-:W-:-:S03]  /*1ae20*/  IMAD.WIDE R62, R2, 0x4, R84 ;  /* 0x00000004023e7825 */ /* 0x002fc600078e0254 */
[----:B------:R-:W4:Y:S01]  /*1ae30*/  LDL.LU.64 R84, [R1+0x8f8] ;  /* 0x0008f80001547983 */ /* 0x000f220000300a00 */
[----:B------:R-:W-:Y:S01]  /*1ae40*/  VIADD R65, R66, 0xfffffef6 ;  /* 0xfffffef642417836 */ /* 0x000fe20000000000 */
[----:B------:R-:W-:-:S04]  /*1ae50*/  IADD3 R73, R19, 0x100000, RZ ;  /* 0x0010000013497810 */ /* 0x000fc80007ffe0ff */
[----:B------:R-:W-:Y:S01]  /*1ae60*/  ISETP.GE.U32.AND P1, PT, R65, 0x7ffffeb7, PT ;  /* 0x7ffffeb74100780c */ /* 0x000fe20003f26070 */
[C---:B------:R-:W-:Y:S01]  /*1ae70*/  IMAD.WIDE R64, R2.reuse, 0x4, R80 ;  /* 0x0000000402407825 */ /* 0x040fe200078e0250 */
[----:B------:R-:W-:Y:S03]  /*1ae80*/  STL.64 [R1+0x1188], R62 ;  /* 0x0011883e01007387 */ /* 0x000fe60000100a00 */
[----:B------:R-:W-:Y:S01]  /*1ae90*/  IMAD.WIDE R66, R2, 0x4, R78 ;  /* 0x0000000402427825 */ /* 0x000fe200078e024e */
[C---:B------:R-:W-:Y:S01]  /*1aea0*/  IADD3 R71, R19.reuse, 0x100000, RZ ;  /* 0x0010000013477810 */ /* 0x040fe20007ffe0ff */
[----:B------:R-:W-:Y:S02]  /*1aeb0*/  STL.64 [R1+0x1190], R64 ;  /* 0x0011904001007387 */ /* 0x000fe40000100a00 */
[C---:B------:R-:W-:Y:S02]  /*1aec0*/  VIADD R72, R19.reuse, 0x100000 ;  /* 0x0010000013487836 */ /* 0x040fe40000000000 */
[----:B------:R1:W-:Y:S01]  /*1aed0*/  LDGSTS.E [R73+-0x7c000], desc[UR48][R62.64], !P0 ;  /* 0x840000003e497fae */ /* 0x0003e2000c121870 */
[----:B------:R-:W-:-:S03]  /*1aee0*/  VIADD R70, R19, 0x100000 ;  /* 0x0010000013467836 */ /* 0x000fc60000000000 */
[----:B------:R-:W-:Y:S04]  /*1aef0*/  STL.64 [R1+0x1198], R66 ;  /* 0x0011984201007387 */ /* 0x000fe80000100a00 */
[----:B------:R-:W-:Y:S01]  /*1af00*/  LDGSTS.E [R72+-0x78000], desc[UR48][R64.64], !P0 ;  /* 0x8800000040487fae */ /* 0x000fe2000c121870 */
[----:B-1----:R-:W-:-:S03]  /*1af10*/  IADD3 R73, R74, -0x10b, RZ ;  /* 0xfffffef54a497810 */ /* 0x002fc60007ffe0ff */
[----:B------:R-:W-:Y:S01]  /*1af20*/  LDGSTS.E [R71+-0x74000], desc[UR48][R66.64], !P0 ;  /* 0x8c00000042477fae */ /* 0x000fe2000c121870 */
[----:B------:R-:W-:Y:S01]  /*1af30*/  ISETP.GE.U32.AND P0, PT, R73, 0x7ffffeb6, PT ;  /* 0x7ffffeb64900780c */ /* 0x000fe20003f06070 */
[C---:B------:R-:W-:Y:S01]  /*1af40*/  VIADD R81, R19.reuse, 0x100000 ;  /* 0x0010000013517836 */ /* 0x040fe20000000000 */
[C---:B------:R-:W-:Y:S01]  /*1af50*/  IADD3 R80, R19.reuse, 0x100000, RZ ;  /* 0x0010000013507810 */ /* 0x040fe20007ffe0ff */
[C---:B------:R-:W-:Y:S01]  /*1af60*/  VIADD R79, R19.reuse, 0x100000 ;  /* 0x00100000134f7836 */ /* 0x040fe20000000000 */
[----:B------:R-:W-:Y:S01]  /*1af70*/  IADD3 R78, R19, 0x100000, RZ ;  /* 0x00100000134e7810 */ /* 0x000fe20007ffe0ff */
[----:B---3--:R-:W-:-:S05]  /*1af80*/  IMAD.WIDE R68, R2, 0x4, R68 ;  /* 0x0000000402447825 */ /* 0x008fca00078e0244 */
[----:B------:R-:W-:Y:S04]  /*1af90*/  STL.64 [R1+0x11a0], R68 ;  /* 0x0011a04401007387 */ /* 0x000fe80000100a00 */
[----:B------:R-:W3:Y:S04]  /*1afa0*/  LDL.LU.64 R108, [R1+0x8f0] ;  /* 0x0008f000016c7983 */ /* 0x000ee80000300a00 */
[----:B------:R2:W-:Y:S04]  /*1afb0*/  LDGSTS.E [R70+-0x7fffc], desc[UR48][R68.64], !P1 ;  /* 0x8000400044467fae */ /* 0x0005e8000c921870 */
[----:B------:R-:W3:Y:S04]  /*1afc0*/  LDL.LU.64 R104, [R1+0x8e8] ;  /* 0x0008e80001687983 */ /* 0x000ee80000300a00 */
[----:B------:R-:W3:Y:S01]  /*1afd0*/  LDL.LU.64 R102, [R1+0x8e0] ;  /* 0x0008e00001667983 */ /* 0x000ee20000300a00 */
[----:B--2---:R-:W-:-:S03]  /*1afe0*/  IMAD.WIDE R70, R2, 0x4, R92 ;  /* 0x0000000402467825 */ /* 0x004fc600078e025c */
[----:B------:R-:W2:Y:S04]  /*1aff0*/  LDL.LU.64 R92, [R1+0x390] ;  /* 0x00039000015c7983 */ /* 0x000ea80000300a00 */
[----:B------:R1:W-:Y:S01]  /*1b000*/  LDGSTS.E [R81+-0x7bffc], desc[UR48][R70.64], !P1 ;  /* 0x8400400046517fae */ /* 0x0003e2000c921870 */
[----:B----4-:R-:W-:-:S04]  /*1b010*/  IMAD.WIDE R72, R2, 0x4, R88 ;  /* 0x0000000402487825 */ /* 0x010fc800078e0258 */
[C---:B------:R-:W-:Y:S01]  /*1b020*/  IMAD.WIDE R74, R2.reuse, 0x4, R86 ;  /* 0x00000004024a7825 */ /* 0x040fe200078e0256 */
[----:B------:R-:W-:Y:S03]  /*1b030*/  STL.64 [R1+0x11a8], R70 ;  /* 0x0011a84601007387 */ /* 0x000fe60000100a00 */
[----:B------:R-:W-:Y:S01]  /*1b040*/  IMAD.WIDE R76, R2, 0x4, R76 ;  /* 0x00000004024c7825 */ /* 0x000fe200078e024c */
[----:B------:R-:W-:Y:S03]  /*1b050*/  STL.64 [R1+0x11b0], R72 ;  /* 0x0011b04801007387 */ /* 0x000fe60000100a00 */
[----:B-1----:R-:W-:Y:S01]  /*1b060*/  VIADD R81, R82, 0xfffffef4 ;  /* 0xfffffef452517836 */ /* 0x002fe20000000000 */
[----:B------:R-:W-:Y:S04]  /*1b070*/  STL.64 [R1+0x11b8], R74 ;  /* 0x0011b84a01007387 */ /* 0x000fe80000100a00 */
[----:B------:R-:W-:Y:S04]  /*1b080*/  LDGSTS.E [R80+-0x77ffc], desc[UR48][R72.64], !P1 ;  /* 0x8800400048507fae */ /* 0x000fe8000c921870 */
[----:B------:R-:W-:Y:S04]  /*1b090*/  STL.64 [R1+0x11c0], R76 ;  /* 0x0011c04c01007387 */ /* 0x000fe80000100a00 */
[----:B------:R-:W-:Y:S01]  /*1b0a0*/  LDGSTS.E [R79+-0x73ffc], desc[UR48][R74.64], !P1 ;  /* 0x8c0040004a4f7fae */ /* 0x000fe2000c921870 */
[----:B------:R-:W-:-:S03]  /*1b0b0*/  ISETP.GE.U32.AND P1, PT, R81, 0x7ffffeb5, PT ;  /* 0x7ffffeb55100780c */ /* 0x000fc60003f26070 */
[----:B------:R-:W4:Y:S04]  /*1b0c0*/  LDL.LU.64 R116, [R1+0x3a0] ;  /* 0x0003a00001747983 */ /* 0x000f280000300a00 */
[----:B------:R1:W-:Y:S04]  /*1b0d0*/  LDGSTS.E [R78+-0x7fff8], desc[UR48][R76.64], !P0 ;  /* 0x800080004c4e7fae */ /* 0x0003e8000c121870 */
[----:B------:R-:W4:Y:S04]  /*1b0e0*/  LDL.LU.64 R112, [R1+0x3b0] ;  /* 0x0003b00001707983 */ /* 0x000f280000300a00 */
[----:B------:R-:W4:Y:S01]  /*1b0f0*/  LDL.LU.64 R110, [R1+0x3c0] ;  /* 0x0003c000016e7983 */ /* 0x000f220000300a00 */
[----:B-1----:R-:W-:-:S03]  /*1b100*/  IMAD.WIDE R78, R2, 0x4, R100 ;  /* 0x00000004024e7825 */ /* 0x002fc600078e0264 */
[----:B------:R-:W4:Y:S01]  /*1b110*/  LDL.LU.64 R100, [R1+0x3c8] ;  /* 0x0003c80001647983 */ /* 0x000f220000300a00 */
[----:B------:R-:W-:-:S03]  /*1b120*/  IMAD.WIDE R80, R2, 0x4, R96 ;  /* 0x0000000402507825 */ /* 0x000fc600078e0260 */
[----:B------:R-:W-:Y:S01]  /*1b130*/  STL.64 [R1+0x11c8], R78 ;  /* 0x0011c84e01007387 */ /* 0x000fe20000100a00 */
[----:B------:R-:W-:-:S03]  /*1b140*/  IMAD.WIDE R82, R2, 0x4, R94 ;  /* 0x0000000402527825 */ /* 0x000fc600078e025e */
[----:B------:R-:W-:Y:S01]  /*1b150*/  STL.64 [R1+0x11d0], R80 ;  /* 0x0011d05001007387 */ /* 0x000fe20000100a00 */
[----:B------:R-:W-:-:S03]  /*1b160*/  IMAD.WIDE R84, R2, 0x4, R84 ;  /* 0x0000000402547825 */ /* 0x000fc600078e0254 */
[----:B------:R-:W-:Y:S04]  /*1b170*/  STL.64 [R1+0x11d8], R82 ;  /* 0x0011d85201007387 */ /* 0x000fe80000100a00 */
[----:B------:R-:W-:Y:S04]  /*1b180*/  STL.64 [R1+0x11e0], R84 ;  /* 0x0011e05401007387 */ /* 0x000fe80000100a00 */
[----:B------:R-:W4:Y:S01]  /*1b190*/  LDL.LU.64 R124, [R1+0x3d0] ;  /* 0x0003d000017c7983 */ /* 0x000f220000300a00 */
[C---:B------:R-:W-:Y:S01]  /*1b1a0*/  IADD3 R89, R19.reuse, 0x100000, RZ ;  /* 0x0010000013597810 */ /* 0x040fe20007ffe0ff */
[C---:B------:R-:W-:Y:S01]  /*1b1b0*/  VIADD R88, R19.reuse, 0x100000 ;  /* 0x0010000013587836 */ /* 0x040fe20000000000 */
[C---:B------:R-:W-:Y:S01]  /*1b1c0*/  IADD3 R87, R19.reuse, 0x100000, RZ ;  /* 0x0010000013577810 */ /* 0x040fe20007ffe0ff */
[C---:B------:R-:W-:Y:S01]  /*1b1d0*/  VIADD R86, R19.reuse, 0x100000 ;  /* 0x0010000013567836 */ /* 0x040fe20000000000 */
[----:B------:R-:W4:Y:S04]  /*1b1e0*/  LDL.LU.64 R120, [R1+0x3e0] ;  /* 0x0003e00001787983 */ /* 0x000f280000300a00 */
[----:B------:R1:W-:Y:S04]  /*1b1f0*/  LDGSTS.E [R89+-0x7bff8], desc[UR48][R78.64], !P0 ;  /* 0x840080004e597fae */ /* 0x0003e8000c121870 */
[----:B------:R-:W-:Y:S01]  /*1b200*/  LDGSTS.E [R88+-0x77ff8], desc[UR48][R80.64], !P0 ;  /* 0x8800800050587fae */ /* 0x000fe2000c121870 */
[----:B------:R-:W-:-:S03]  /*1b210*/  VIADD R97, R19, 0x100000 ;  /* 0x0010000013617836 */ /* 0x000fc60000000000 */
[----:B------:R-:W-:Y:S01]  /*1b220*/  LDGSTS.E [R87+-0x73ff8], desc[UR48][R82.64], !P0 ;  /* 0x8c00800052577fae */ /* 0x000fe2000c121870 */
[----:B-1----:R-:W-:-:S03]  /*1b230*/  IADD3 R89, R90, -0x129, RZ ;  /* 0xfffffed75a597810 */ /* 0x002fc60007ffe0ff */
[----:B------:R3:W-:Y:S01]  /*1b240*/  LDGSTS.E [R86+-0x7fff4], desc[UR48][R84.64], !P1 ;  /* 0x8000c00054567fae */ /* 0x0007e2000c921870 */
[----:B------:R-:W-:-:S03]  /*1b250*/  ISETP.GE.U32.AND P0, PT, R89, 0x7ffffe98, PT ;  /* 0x7ffffe985900780c */ /* 0x000fc60003f06070 */
[----:B------:R-:W4:Y:S01]  /*1b260*/  LDL.LU.64 R118, [R1+0x3f0] ;  /* 0x0003f00001767983 */ /* 0x000f220000300a00 */
[C---:B------:R-:W-:Y:S01]  /*1b270*/  IADD3 R96, R19.reuse, 0x100000, RZ ;  /* 0x0010000013607810 */ /* 0x040fe20007ffe0ff */
[C---:B------:R-:W-:Y:S01]  /*1b280*/  VIADD R95, R19.reuse, 0x100000 ;  /* 0x00100000135f7836 */ /* 0x040fe20000000000 */
[----:B------:R-:W-:Y:S01]  /*1b290*/  IADD3 R94, R19, 0x100000, RZ ;  /* 0x00100000135e7810 */ /* 0x000fe20007ffe0ff */
[C---:B---3--:R-:W-:Y:S02]  /*1b2a0*/  IMAD.WIDE R86, R2.reuse, 0x4, R108 ;  /* 0x0000000402567825 */ /* 0x048fe400078e026c */
[----:B------:R-:W3:Y:S04]  /*1b2b0*/  LDL.LU.64 R108, [R1+0x3f8] ;  /* 0x0003f800016c7983 */ /* 0x000ee80000300a00 */
[----:B------:R1:W-:Y:S01]  /*1b2c0*/  LDGSTS.E [R97+-0x7bff4], desc[UR48][R86.64], !P1 ;  /* 0x8400c00056617fae */ /* 0x0003e2000c921870 */
[----:B------:R-:W-:-:S04]  /*1b2d0*/  IMAD.WIDE R88, R2, 0x4, R104 ;  /* 0x0000000402587825 */ /* 0x000fc800078e0268 */
[----:B------:R-:W-:Y:S01]  /*1b2e0*/  IMAD.WIDE R90, R2, 0x4, R102 ;  /* 0x00000004025a7825 */ /* 0x000fe200078e0266 */
[----:B------:R-:W-:Y:S04]  /*1b2f0*/  STL.64 [R1+0x11e8], R86 ;  /* 0x0011e85601007387 */ /* 0x000fe80000100a00 */
[----:B------:R-:W-:Y:S01]  /*1b300*/  LDGSTS.E [R96+-0x77ff4], desc[UR48][R88.64], !P1 ;  /* 0x8800c00058607fae */ /* 0x000fe2000c921870 */
[----:B-1----:R-:W-:-:S03]  /*1b310*/  VIADD R97, R98, 0xfffffed6 ;  /* 0xfffffed662617836 */ /* 0x002fc60000000000 */
[----:B------:R-:W-:Y:S04]  /*1b320*/  STL.64 [R1+0x11f0], R88 ;  /* 0x0011f05801007387 */ /* 0x000fe80000100a00 */
[----:B------:R-:W-:Y:S01]  /*1b330*/  LDGSTS.E [R95+-0x73ff4], desc[UR48][R90.64], !P1 ;  /* 0x8c00c0005a5f7fae */ /* 0x000fe2000c921870 */
[----:B------:R-:W-:-:S03]  /*1b340*/  ISETP.GE.U32.AND P1, PT, R97, 0x7ffffe97, PT ;  /* 0x7ffffe976100780c */ /* 0x000fc60003f26070 */
[----:B------:R-:W-:Y:S01]  /*1b350*/  STL.64 [R1+0x11f8], R90 ;  /* 0x0011f85a01007387 */ /* 0x000fe20000100a00 */
[----:B--2---:R-:W-:Y:S01]  /*1b360*/  IMAD.WIDE R92, R2, 0x4, R92 ;  /* 0x00000004025c7825 */ /* 0x004fe200078e025c */
[----:B------:R-:W-:-:S04]  /*1b370*/  IADD3 R105, R19, 0x100000, RZ ;  /* 0x0010000013697810 */ /* 0x000fc80007ffe0ff */
[----:B------:R-:W-:Y:S04]  /*1b380*/  STL.64 [R1+0x1200], R92 ;  /* 0x0012005c01007387 */ /* 0x000fe80000100a00 */
[----:B------:R4:W-:Y:S04]  /*1b390*/  LDGSTS.E [R94+-0x70000], desc[UR48][R92.64], !P0 ;  /* 0x900000005c5e7fae */ /* 0x0009e8000c121870 */
[----:B------:R-:W2:Y:S01]  /*1b3a0*/  LDL.LU.64 R132, [R1+0x400] ;  /* 0x0004000001847983 */ /* 0x000ea20000300a00 */
[----:B------:R-:W-:-:S03]  /*1b3b0*/  VIADD R104, R19, 0x100000 ;  /* 0x0010000013687836 */ /* 0x000fc60000000000 */
[----:B------:R-:W2:Y:S01]  /*1b3c0*/  LDL.LU.64 R128, [R1+0x418] ;  /* 0x0004180001807983 */ /* 0x000ea20000300a00 */
[----:B------:R-:W-:-:S03]  /*1b3d0*/  IADD3 R103, R19, 0x100000, RZ ;  /* 0x0010000013677810 */ /* 0x000fc60007ffe0ff */
[----:B------:R-:W2:Y:S01]  /*1b3e0*/  LDL.LU.64 R126, [R1+0x420] ;  /* 0x00042000017e7983 */ /* 0x000ea20000300a00 */
[----:B------:R-:W-:Y:S02]  /*1b3f0*/  VIADD R102, R19, 0x100000 ;  /* 0x0010000013667836 */ /* 0x000fe40000000000 */
[C---:B----4-:R-:W-:Y:S02]  /*1b400*/  IMAD.WIDE R94, R2.reuse, 0x4, R116 ;  /* 0x00000004025e7825 */ /* 0x050fe400078e0274 */
[----:B------:R-:W4:Y:S02]  /*1b410*/  LDL.LU.64 R116, [R1+0x428] ;  /* 0x0004280001747983 */ /* 0x000f240000300a00 */
[C---:B------:R-:W-:Y:S02]  /*1b420*/  IMAD.WIDE R96, R2.reuse, 0x4, R112 ;  /* 0x0000000402607825 */ /* 0x040fe400078e0270 */
[----:B------:R-:W-:Y:S02]  /*1b430*/  STL.64 [R1+0x1208], R94 ;  /* 0x0012085e01007387 */ /* 0x000fe40000100a00 */
[----:B------:R-:W-:-:S02]  /*1b440*/  IMAD.WIDE R98, R2, 0x4, R110 ;  /* 0x0000000402627825 */ /* 0x000fc400078e026e */
        /* <DEDUP_REMOVED lines=13> */
[----:B------:R-:W-:Y:S01]  /*1b520*/  IADD3 R105, R106, -0x12b, RZ ;  /* 0xfffffed56a697810 */ /* 0x000fe20007ffe0ff */
[----:B------:R-:W-:-:S03]  /*1b530*/  VIADD R113, R19, 0x100000 ;  /* 0x0010000013717836 */ /* 0x000fc60000000000 */
[----:B------:R-:W-:Y:S01]  /*1b540*/  ISETP.GE.U32.AND P0, PT, R105, 0x7ffffe96, PT ;  /* 0x7ffffe966900780c */ /* 0x000fe20003f06070 */
[C---:B------:R-:W-:Y:S01]  /*1b550*/  IMAD.WIDE R104, R2.reuse, 0x4, R120 ;  /* 0x0000000402687825 */ /* 0x040fe200078e0278 */
[C---:B------:R-:W-:Y:S01]  /*1b560*/  IADD3 R112, R19.reuse, 0x100000, RZ ;  /* 0x0010000013707810 */ /* 0x040fe20007ffe0ff */
[----:B------:R-:W-:Y:S02]  /*1b570*/  STL.64 [R1+0x1230], R102 ;  /* 0x0012306601007387 */ /* 0x000fe40000100a00 */
[----:B------:R-:W-:Y:S02]  /*1b580*/  IMAD.WIDE R106, R2, 0x4, R118 ;  /* 0x00000004026a7825 */ /* 0x000fe400078e0276 */
[----:B------:R1:W-:Y:S02]  /*1b590*/  LDGSTS.E [R113+-0x6bffc], desc[UR48][R102.64], !P1 ;  /* 0x9400400066717fae */ /* 0x0003e4000c921870 */
[C---:B------:R-:W-:Y:S02]  /*1b5a0*/  VIADD R111, R19.reuse, 0x100000 ;  /* 0x00100000136f7836 */ /* 0x040fe40000000000 */
[----:B------:R-:W-:Y:S01]  /*1b5b0*/  STL.64 [R1+0x1238], R104 ;  /* 0x0012386801007387 */ /* 0x000fe20000100a00 */
[----:B------:R-:W-:-:S03]  /*1b5c0*/  IADD3 R110, R19, 0x100000, RZ ;  /* 0x00100000136e7810 */ /* 0x000fc60007ffe0ff */
[----:B------:R-:W-:Y:S01]  /*1b5d0*/  STL.64 [R1+0x1240], R106 ;  /* 0x0012406a01007387 */ /* 0x000fe20000100a00 */
[----:B-1----:R-:W-:-:S03]  /*1b5e0*/  VIADD R113, R114, 0xfffffed4 ;  /* 0xfffffed472717836 */ /* 0x002fc60000000000 */
[----:B------:R-:W-:Y:S04]  /*1b5f0*/  LDGSTS.E [R112+-0x67ffc], desc[UR48][R104.64], !P1 ;  /* 0x9800400068707fae */ /* 0x000fe8000c921870 */
[----:B------:R-:W-:Y:S01]  /*1b600*/  LDGSTS.E [R111+-0x63ffc], desc[UR48][R106.64], !P1 ;  /* 0x9c0040006a6f7fae */ /* 0x000fe2000c921870 */
[----:B------:R-:W-:Y:S02]  /*1b610*/  ISETP.GE.U32.AND P1, PT, R113, 0x7ffffe95, PT ;  /* 0x7ffffe957100780c */ /* 0x000fe40003f26070 */
[C---:B------:R-:W-:Y:S01]  /*1b620*/  IADD3 R121, R19.reuse, 0x100000, RZ ;  /* 0x0010000013797810 */ /* 0x040fe20007ffe0ff */
[C---:B------:R-:W-:Y:S01]  /*1b630*/  VIADD R120, R19.reuse, 0x100000 ;  /* 0x0010000013787836 */ /* 0x040fe20000000000 */
[C---:B------:R-:W-:Y:S01]  /*1b640*/  IADD3 R119, R19.reuse, 0x100000, RZ ;  /* 0x0010000013777810 */ /* 0x040fe20007ffe0ff */
[----:B------:R-:W-:-:S02]  /*1b650*/  VIADD R118, R19, 0x100000 ;  /* 0x0010000013767836 */ /* 0x000fc40000000000 */
[----:B---3--:R-:W-:-:S05]  /*1b660*/  IMAD.WIDE R108, R2, 0x4, R108 ;  /* 0x00000004026c7825 */ /* 0x008fca00078e026c */
[----:B------:R-:W-:Y:S04]  /*1b670*/  STL.64 [R1+0x1248], R108 ;  /* 0x0012486c01007387 */ /* 0x000fe80000100a00 */
[----:B------:R-:W3:Y:S04]  /*1b680*/  LDL.LU.64 R148, [R1+0x8d0] ;  /* 0x0008d00001947983 */ /* 0x000ee80000300a00 */
[----:B------:R-:W3:Y:S04]  /*1b690*/  LDL.LU.64 R144, [R1+0x8c8] ;  /* 0x0008c80001907983 */ /* 0x000ee80000300a00 */
[----:B------:R-:W3:Y:S04]  /*1b6a0*/  LDL.LU.64 R142, [R1+0x8c0] ;  /* 0x0008c000018e7983 */ /* 0x000ee80000300a00 */
[----:B------:R2:W-:Y:S02]  /*1b6b0*/  LDGSTS.E [R110+-0x6fff8], desc[UR48][R108.64], !P0 ;  /* 0x900080006c6e7fae */ /* 0x0005e4000c121870 */
[----:B--2---:R-:W-:-:S02]  /*1b6c0*/  IMAD.WIDE R110, R2, 0x4, R132 ;  /* 0x00000004026e7825 */ /* 0x004fc400078e0284 */
[----:B------:R-:W2:Y:S02]  /*1b6d0*/  LDL.LU.64 R132, [R1+0x8b8] ;  /* 0x0008b80001847983 */ /* 0x000ea40000300a00 */
[C---:B------:R-:W-:Y:S02]  /*1b6e0*/  IMAD.WIDE R112, R2.reuse, 0x4, R128 ;  /* 0x0000000402707825 */ /* 0x040fe400078e0280 */
[----:B------:R1:W-:Y:S02]  /*1b6f0*/  LDGSTS.E [R121+-0x6bff8], desc[UR48][R110.64], !P0 ;  /* 0x940080006e797fae */ /* 0x0003e4000c121870 */
[----:B------:R-:W-:Y:S02]  /*1b700*/  IMAD.WIDE R114, R2, 0x4, R126 ;  /* 0x0000000402727825 */ /* 0x000fe400078e027e */
[----:B------:R-:W-:Y:S04]  /*1b710*/  STL.64 [R1+0x1250], R110 ;  /* 0x0012506e01007387 */ /* 0x000fe80000100a00 */
[----:B------:R-:W-:Y:S01]  /*1b720*/  STL.64 [R1+0x1258], R112 ;  /* 0x0012587001007387 */ /* 0x000fe20000100a00 */
[----:B-1----:R-:W-:-:S03]  /*1b730*/  IADD3 R121, R122, -0x10d, RZ ;  /* 0xfffffef37a797810 */ /* 0x002fc60007ffe0ff */
[----:B------:R-:W-:Y:S01]  /*1b740*/  LDGSTS.E [R120+-0x67ff8], desc[UR48][R112.64], !P0 ;  /* 0x9800800070787fae */ /* 0x000fe2000c121870 */
[----:B----4-:R-:W-:-:S03]  /*1b750*/  IMAD.WIDE R116, R2, 0x4, R116 ;  /* 0x0000000402747825 */ /* 0x010fc600078e0274 */
[----:B------:R-:W-:Y:S04]  /*1b760*/  STL.64 [R1+0x1260], R114 ;  /* 0x0012607201007387 */ /* 0x000fe80000100a00 */
[----:B------:R-:W-:Y:S01]  /*1b770*/  LDGSTS.E [R119+-0x63ff8], desc[UR48][R114.64], !P0 ;  /* 0x9c00800072777fae */ /* 0x000fe2000c121870 */
[----:B------:R-:W-:-:S03]  /*1b780*/  ISETP.GE.U32.AND P0, PT, R121, 0x7ffffeb4, PT ;  /* 0x7ffffeb47900780c */ /* 0x000fc60003f06070 */
[----:B------:R-:W-:Y:S04]  /*1b790*/  STL.64 [R1+0x1268], R116 ;  /* 0x0012687401007387 */ /* 0x000fe80000100a00 */
[----:B------:R1:W-:Y:S04]  /*1b7a0*/  LDGSTS.E [R118+-0x6fff4], desc[UR48][R116.64], !P1 ;  /* 0x9000c00074767fae */ /* 0x0003e8000c921870 */
[----:B------:R-:W4:Y:S04]  /*1b7b0*/  LDL.LU.64 R156, [R1+0x8b0] ;  /* 0x0008b000019c7983 */ /* 0x000f280000300a00 */
        /* <DEDUP_REMOVED lines=12> */
[C---:B------:R-:W-:Y:S01]  /*1b880*/  VIADD R129, R19.reuse, 0x100000 ;  /* 0x0010000013817836 */ /* 0x040fe20000000000 */
[C---:B------:R-:W-:Y:S01]  /*1b890*/  IADD3 R128, R19.reuse, 0x100000, RZ ;  /* 0x0010000013807810 */ /* 0x040fe20007ffe0ff */
[----:B------:R-:W-:Y:S01]  /*1b8a0*/  VIADD R127, R19, 0x100000 ;  /* 0x00100000137f7836 */ /* 0x000fe20000000000 */
[----:B------:R-:W-:Y:S01]  /*1b8b0*/  IADD3 R126, R15, 0x100000, RZ ;  /* 0x001000000f7e7810 */ /* 0x000fe20007ffe0ff */
[----:B------:R-:W4:Y:S04]  /*1b8c0*/  LDL.LU.64 R160, [R1+0x888] ;  /* 0x0008880001a07983 */ /* 0x000f280000300a00 */
[----:B------:R1:W-:Y:S04]  /*1b8d0*/  LDGSTS.E [R129+-0x6bff4], desc[UR48][R118.64], !P1 ;  /* 0x9400c00076817fae */ /* 0x0003e8000c921870 */
[----:B------:R-:W-:Y:S04]  /*1b8e0*/  LDGSTS.E [R128+-0x67ff4], desc[UR48][R120.64], !P1 ;  /* 0x9800c00078807fae */ /* 0x000fe8000c921870 */
[----:B------:R-:W-:Y:S01]  /*1b8f0*/  LDGSTS.E [R127+-0x63ff4], desc[UR48][R122.64], !P1 ;  /* 0x9c00c0007a7f7fae */ /* 0x000fe2000c921870 */
[----:B-1----:R-:W-:-:S03]  /*1b900*/  VIADD R129, R130, 0xfffffef2 ;  /* 0xfffffef282817836 */ /* 0x002fc60000000000 */
[----:B------:R3:W-:Y:S01]  /*1b910*/  LDGSTS.E [R126+-0x80000], desc[UR48][R124.64], !P0 ;  /* 0x800000007c7e7fae */ /* 0x0007e2000c121870 */
[----:B------:R-:W-:Y:S02]  /*1b920*/  IADD3 R137, R15, 0x100000, RZ ;  /* 0x001000000f897810 */ /* 0x000fe40007ffe0ff */
[----:B------:R-:W-:Y:S01]  /*1b930*/  ISETP.GE.U32.AND P1, PT, R129, 0x7ffffeb3, PT ;  /* 0x7ffffeb38100780c */ /* 0x000fe20003f26070 */
[----:B------:R-:W4:Y:S01]  /*1b940*/  LDL.LU.64 R158, [R1+0x880] ;  /* 0x00088000019e7983 */ /* 0x000f220000300a00 */
[C---:B------:R-:W-:Y:S01]  /*1b950*/  VIADD R136, R15.reuse, 0x100000 ;  /* 0x001000000f887836 */ /* 0x040fe20000000000 */
[C---:B------:R-:W-:Y:S01]  /*1b960*/  IADD3 R135, R15.reuse, 0x100000, RZ ;  /* 0x001000000f877810 */ /* 0x040fe20007ffe0ff */
[----:B------:R-:W-:Y:S02]  /*1b970*/  VIADD R134, R15, 0x100000 ;  /* 0x001000000f867836 */ /* 0x000fe40000000000 */
[C---:B---3--:R-:W-:Y:S02]  /*1b980*/  IMAD.WIDE R126, R2.reuse, 0x4, R148 ;  /* 0x00000004027e7825 */ /* 0x048fe400078e0294 */
[----:B------:R-:W3:Y:S02]  /*1b990*/  LDL.LU.64 R148, [R1+0x878] ;  /* 0x0008780001947983 */ /* 0x000ee40000300a00 */
[----:B------:R-:W-:-:S04]  /*1b9a0*/  IMAD.WIDE R128, R2, 0x4, R144 ;  /* 0x0000000402807825 */ /* 0x000fc800078e0290 */
[----:B------:R-:W-:Y:S01]  /*1b9b0*/  IMAD.WIDE R130, R2, 0x4, R142 ;  /* 0x0000000402827825 */ /* 0x000fe200078e028e */
[----:B------:R-:W-:Y:S04]  /*1b9c0*/  STL.64 [R1+0x1290], R126 ;  /* 0x0012907e01007387 */ /* 0x000fe80000100a00 */
[----:B------:R-:W-:Y:S04]  /*1b9d0*/  STL.64 [R1+0x1298], R128 ;  /* 0x0012988001007387 */ /* 0x000fe80000100a00 */
[----:B------:R1:W-:Y:S04]  /*1b9e0*/  LDGSTS.E [R137+-0x7c000], desc[UR48][R126.64], !P0 ;  /* 0x840000007e897fae */ /* 0x0003e8000c121870 */
[----:B------:R-:W-:Y:S04]  /*1b9f0*/  STL.64 [R1+0x12a0], R130 ;  /* 0x0012a08201007387 */ /* 0x000fe80000100a00 */
[----:B------:R-:W3:Y:S01]  /*1ba00*/  LDL.LU.64 R172, [R1+0x870] ;  /* 0x0008700001ac7983 */ /* 0x000ee20000300a00 */
[----:B-1----:R-:W-:-:S03]  /*1ba10*/  IADD3 R137, R138, -0x10f, RZ ;  /* 0xfffffef18a897810 */ /* 0x002fc60007ffe0ff */
[----:B------:R-:W-:Y:S04]  /*1ba20*/  LDGSTS.E [R136+-0x78000], desc[UR48][R128.64], !P0 ;  /* 0x8800000080887fae */ /* 0x000fe8000c121870 */
[----:B------:R-:W-:Y:S01]  /*1ba30*/  LDGSTS.E [R135+-0x74000], desc[UR48][R130.64], !P0 ;  /* 0x8c00000082877fae */ /* 0x000fe2000c121870 */
[----:B------:R-:W-:Y:S01]  /*1ba40*/  ISETP.GE.U32.AND P0, PT, R137, 0x7ffffeb2, PT ;  /* 0x7ffffeb28900780c */ /* 0x000fe20003f06070 */
[----:B--2---:R-:W-:Y:S02]  /*1ba50*/  IMAD.WIDE R132, R2, 0x4, R132 ;  /* 0x0000000402847825 */ /* 0x004fe400078e0284 */
[----:B------:R-:W2:Y:S04]  /*1ba60*/  LDL.LU.64 R168, [R1+0x868] ;  /* 0x0008680001a87983 */ /* 0x000ea80000300a00 */
[----:B------:R-:W2:Y:S01]  /*1ba70*/  LDL.LU.64 R166, [R1+0x860] ;  /* 0x0008600001a67983 */ /* 0x000ea20000300a00 */
[----:B------:R-:W-:-:S03]  /*1ba80*/  VIADD R145, R15, 0x100000 ;  /* 0x001000000f917836 */ /* 0x000fc60000000000 */
[----:B------:R4:W-:Y:S01]  /*1ba90*/  LDGSTS.E [R134+-0x7fffc], desc[UR48][R132.64], !P1 ;  /* 0x8000400084867fae */ /* 0x0009e2000c921870 */
[C---:B------:R-:W-:Y:S01]  /*1baa0*/  IADD3 R144, R15.reuse, 0x100000, RZ ;  /* 0x001000000f907810 */ /* 0x040fe20007ffe0ff */
[C---:B------:R-:W-:Y:S01]  /*1bab0*/  VIADD R143, R15.reuse, 0x100000 ;  /* 0x001000000f8f7836 */ /* 0x040fe20000000000 */
[----:B------:R-:W-:Y:S01]  /*1bac0*/  IADD3 R142, R15, 0x100000, RZ ;  /* 0x001000000f8e7810 */ /* 0x000fe20007ffe0ff */
[C---:B----4-:R-:W-:Y:S02]  /*1bad0*/  IMAD.WIDE R134, R2.reuse, 0x4, R156 ;  /* 0x0000000402867825 */ /* 0x050fe400078e029c */
[----:B------:R-:W4:Y:S02]  /*1bae0*/  LDL.LU.64 R156, [R1+0x700] ;  /* 0x00070000019c7983 */ /* 0x000f240000300a00 */
[C---:B------:R-:W-:Y:S02]  /*1baf0*/  IMAD.WIDE R136, R2.reuse, 0x4, R152 ;  /* 0x0000000402887825 */ /* 0x040fe400078e0298 */
[----:B------:R-:W-:Y:S02]  /*1bb00*/  LDGSTS.E [R145+-0x7bffc], desc[UR48][R134.64], !P1 ;  /* 0x8400400086917fae */ /* 0x000fe4000c921870 */
[----:B------:R-:W-:-:S02]  /*1bb10*/  IMAD.WIDE R138, R2, 0x4, R150 ;  /* 0x00000004028a7825 */ /* 0x000fc400078e0296 */
[----:B------:R-:W-:Y:S04]  /*1bb20*/  LDGSTS.E [R144+-0x77ffc], desc[UR48][R136.64], !P1 ;  /* 0x8800400088907fae */ /* 0x000fe8000c921870 */
[----:B------:R-:W4:Y:S04]  /*1bb30*/  LDL.LU.64 R180, [R1+0x6f8] ;  /* 0x0006f80001b47983 */ /* 0x000f280000300a00 */
[----:B------:R-:W-:Y:S01]  /*1bb40*/  LDGSTS.E [R143+-0x73ffc], desc[UR48][R138.64], !P1 ;  /* 0x8c0040008a8f7fae */ /* 0x000fe2000c921870 */
[----:B------:R-:W-:-:S03]  /*1bb50*/  IMAD.WIDE R140, R2, 0x4, R140 ;  /* 0x00000004028c7825 */ /* 0x000fc600078e028c */
[----:B------:R-:W4:Y:S04]  /*1bb60*/  LDL.LU.64 R176, [R1+0x6f0] ;  /* 0x0006f00001b07983 */ /* 0x000f280000300a00 */
[----:B------:R1:W-:Y:S04]  /*1bb70*/  LDGSTS.E [R142+-0x7fff8], desc[UR48][R140.64], !P0 ;  /* 0x800080008c8e7fae */ /* 0x0003e8000c121870 */
[----:B------:R-:W4:Y:S01]  /*1bb80*/  LDL.LU.64 R174, [R1+0x6e8] ;  /* 0x0006e80001ae7983 */ /* 0x000f220000300a00 */
[----:B-1----:R-:W-:-:S03]  /*1bb90*/  IMAD.WIDE R142, R2, 0x4, R164 ;  /* 0x00000004028e7825 */ /* 0x002fc600078e02a4 */
[----:B------:R-:W4:Y:S04]  /*1bba0*/  LDL.LU.64 R164, [R1+0x6e0] ;  /* 0x0006e00001a47983 */ /* 0x000f280000300a00 */
[----:B------:R-:W4:Y:S01]  /*1bbb0*/  LDL.LU.64 R188, [R1+0x6d8] ;  /* 0x0006d80001bc7983 */ /* 0x000f220000300a00 */
[----:B------:R-:W-:Y:S01]  /*1bbc0*/  VIADD R145, R146, 0xfffffef0 ;  /* 0xfffffef092917836 */ /* 0x000fe20000000000 */
[C---:B------:R-:W-:Y:S01]  /*1bbd0*/  IADD3 R153, R15.reuse, 0x100000, RZ ;  /* 0x001000000f997810 */ /* 0x040fe20007ffe0ff */
[C---:B------:R-:W-:Y:S01]  /*1bbe0*/  VIADD R152, R15.reuse, 0x100000 ;  /* 0x001000000f987836 */ /* 0x040fe20000000000 */
[C---:B------:R-:W-:Y:S01]  /*1bbf0*/  IADD3 R151, R15.reuse, 0x100000, RZ ;  /* 0x001000000f977810 */ /* 0x040fe20007ffe0ff */
[----:B------:R-:W-:Y:S01]  /*1bc00*/  VIADD R150, R15, 0x100000 ;  /* 0x001000000f967836 */ /* 0x000fe20000000000 */
[----:B------:R-:W-:Y:S01]  /*1bc10*/  ISETP.GE.U32.AND P1, PT, R145, 0x7ffffeb1, PT ;  /* 0x7ffffeb19100780c */ /* 0x000fe20003f26070 */
[----:B------:R-:W-:Y:S01]  /*1bc20*/  IMAD.WIDE R144, R2, 0x4, R160 ;  /* 0x0000000402907825 */ /* 0x000fe200078e02a0 */
[----:B------:R1:W-:Y:S04]  /*1bc30*/  LDGSTS.E [R153+-0x7bff8], desc[UR48][R142.64], !P0 ;  /* 0x840080008e997fae */ /* 0x0003e8000c121870 */
[----:B------:R-:W-:Y:S01]  /*1bc40*/  LDGSTS.E [R152+-0x77ff8], desc[UR48][R144.64], !P0 ;  /* 0x8800800090987fae */ /* 0x000fe2000c121870 */
[----:B------:R-:W-:-:S03]  /*1bc50*/  VIADD R161, R15, 0x100000 ;  /* 0x001000000fa17836 */ /* 0x000fc60000000000 */
[----:B------:R-:W4:Y:S01]  /*1bc60*/  LDL.LU.64 R184, [R1+0x6d0] ;  /* 0x0006d00001b87983 */ /* 0x000f220000300a00 */
[----:B------:R-:W-:Y:S01]  /*1bc70*/  IMAD.WIDE R146, R2, 0x4, R158 ;  /* 0x0000000402927825 */ /* 0x000fe200078e029e */
[----:B-1----:R-:W-:Y:S02]  /*1bc80*/  IADD3 R153, R154, -0x12d, RZ ;  /* 0xfffffed39a997810 */ /* 0x002fe40007ffe0ff */
[----:B------:R-:W4:Y:S04]  /*1bc90*/  LDL.LU.64 R182, [R1+0x6c8] ;  /* 0x0006c80001b67983 */ /* 0x000f280000300a00 */
[----:B------:R-:W-:Y:S01]  /*1bca0*/  LDGSTS.E [R151+-0x73ff8], desc[UR48][R146.64], !P0 ;  /* 0x8c00800092977fae */ /* 0x000fe2000c121870 */
[----:B------:R-:W-:Y:S01]  /*1bcb0*/  ISETP.GE.U32.AND P0, PT, R153, 0x7ffffe94, PT ;  /* 0x7ffffe949900780c */ /* 0x000fe20003f06070 */
[C---:B------:R-:W-:Y:S01]  /*1bcc0*/  VIADD R159, R15.reuse, 0x100000 ;  /* 0x001000000f9f7836 */ /* 0x040fe20000000000 */
[----:B------:R-:W-:-:S02]  /*1bcd0*/  IADD3 R160, R15, 0x100000, RZ ;  /* 0x001000000fa07810 */ /* 0x000fc40007ffe0ff */
[----:B------:R-:W-:Y:S01]  /*1bce0*/  IADD3 R158, R15, 0x100000, RZ ;  /* 0x001000000f9e7810 */ /* 0x000fe20007ffe0ff */
[----:B---3--:R-:W-:-:S05]  /*1bcf0*/  IMAD.WIDE R148, R2, 0x4, R148 ;  /* 0x0000000402947825 */ /* 0x008fca00078e0294 */
[----:B------:R1:W-:Y:S02]  /*1bd00*/  LDGSTS.E [R150+-0x7fff4], desc[UR48][R148.64], !P1 ;  /* 0x8000c00094967fae */ /* 0x0003e4000c921870 */
[C---:B-1----:R-:W-:Y:S02]  /*1bd10*/  IMAD.WIDE R150, R2.reuse, 0x4, R172 ;  /* 0x0000000402967825 */ /* 0x042fe400078e02ac */
[----:B------:R-:W3:Y:S04]  /*1bd20*/  LDL.LU.64 R172, [R1+0x6c0] ;  /* 0x0006c00001ac7983 */ /* 0x000ee80000300a00 */
[----:B------:R1:W-:Y:S04]  /*1bd30*/  LDGSTS.E [R161+-0x7bff4], desc[UR48][R150.64], !P1 ;  /* 0x8400c00096a17fae */ /* 0x0003e8000c921870 */
[----:B------:R-:W3:Y:S01]  /*1bd40*/  LDL.LU.64 R196, [R1+0x6b8] ;  /* 0x0006b80001c47983 */ /* 0x000ee20000300a00 */
[----:B--2---:R-:W-:-:S03]  /*1bd50*/  IMAD.WIDE R152, R2, 0x4, R168 ;  /* 0x0000000402987825 */ /* 0x004fc600078e02a8 */
[----:B------:R-:W2:Y:S01]  /*1bd60*/  LDL.LU.64 R192, [R1+0x6b0] ;  /* 0x0006b00001c07983 */ /* 0x000ea20000300a00 */
[----:B------:R-:W-:-:S03]  /*1bd70*/  IMAD.WIDE R154, R2, 0x4, R166 ;  /* 0x00000004029a7825 */ /* 0x000fc600078e02a6 */
[----:B------:R-:W-:Y:S01]  /*1bd80*/  LDGSTS.E [R160+-0x77ff4], desc[UR48][R152.64], !P1 ;  /* 0x8800c00098a07fae */ /* 0x000fe2000c921870 */
[----:B-1----:R-:W-:-:S03]  /*1bd90*/  VIADD R161, R162, 0xfffffed2 ;  /* 0xfffffed2a2a17836 */ /* 0x002fc60000000000 */
[----:B------:R-:W-:Y:S02]  /*1bda0*/  LDGSTS.E [R159+-0x73ff4], desc[UR48][R154.64], !P1 ;  /* 0x8c00c0009a9f7fae */ /* 0x000fe4000c921870 */
[----:B------:R-:W-:Y:S02]  /*1bdb0*/  ISETP.GE.U32.AND P1, PT, R161, 0x7ffffe93, PT ;  /* 0x7ffffe93a100780c */ /* 0x000fe40003f26070 */
[----:B------:R-:W2:Y:S01]  /*1bdc0*/  LDL.LU.64 R190, [R1+0x6a8] ;  /* 0x0006a80001be7983 */ /* 0x000ea20000300a00 */
[C---:B------:R-:W-:Y:S01]  /*1bdd0*/  IADD3 R169, R15.reuse, 0x100000, RZ ;  /* 0x001000000fa97810 */ /* 0x040fe20007ffe0ff */
[C---:B------:R-:W-:Y:S01]  /*1bde0*/  VIADD R168, R15.reuse, 0x100000 ;  /* 0x001000000fa87836 */ /* 0x040fe20000000000 */
[C---:B------:R-:W-:Y:S01]  /*1bdf0*/  IADD3 R167, R15.reuse, 0x100000, RZ ;  /* 0x001000000fa77810 */ /* 0x040fe20007ffe0ff */
[----:B------:R-:W-:Y:S02]  /*1be00*/  VIADD R166, R15, 0x100000 ;  /* 0x001000000fa67836 */ /* 0x000fe40000000000 */
[----:B----4-:R-:W-:-:S05]  /*1be10*/  IMAD.WIDE R156, R2, 0x4, R156 ;  /* 0x00000004029c7825 */ /* 0x010fca00078e029c */
[----:B------:R1:W-:Y:S02]  /*1be20*/  LDGSTS.E [R158+-0x70000], desc[UR48][R156.64], !P0 ;  /* 0x900000009c9e7fae */ /* 0x0003e4000c121870 */
[C---:B-1----:R-:W-:Y:S02]  /*1be30*/  IMAD.WIDE R158, R2.reuse, 0x4, R180 ;  /* 0x00000004029e7825 */ /* 0x042fe400078e02b4 */
[----:B------:R-:W4:Y:S02]  /*1be40*/  LDL.LU.64 R180, [R1+0x6a0] ;  /* 0x0006a00001b47983 */ /* 0x000f240000300a00 */
[C---:B------:R-:W-:Y:S02]  /*1be50*/  IMAD.WIDE R160, R2.reuse, 0x4, R176 ;  /* 0x0000000402a07825 */ /* 0x040fe400078e02b0 */
[----:B------:R-:W-:Y:S04]  /*1be60*/  LDGSTS.E [R169+-0x6c000], desc[UR48][R158.64], !P0 ;  /* 0x940000009ea97fae */ /* 0x000fe8000c121870 */
[----:B------:R-:W-:Y:S01]  /*1be70*/  LDGSTS.E [R168+-0x68000], desc[UR48][R160.64], !P0 ;  /* 0x98000000a0a87fae */ /* 0x000fe2000c121870 */
[----:B------:R-:W-:-:S03]  /*1be80*/  IMAD.WIDE R162, R2, 0x4, R174 ;  /* 0x0000000402a27825 */ /* 0x000fc600078e02ae */
[----:B------:R-:W4:Y:S04]  /*1be90*/  LDL.LU.64 R204, [R1+0x698] ;  /* 0x0006980001cc7983 */ /* 0x000f280000300a00 */
[----:B------:R-:W-:Y:S04]  /*1bea0*/  LDGSTS.E [R167+-0x64000], desc[UR48][R162.64], !P0 ;  /* 0x9c000000a2a77fae */ /* 0x000fe8000c121870 */
[----:B------:R-:W4:Y:S04]  /*1beb0*/  LDL.LU.64 R200, [R1+0x690] ;  /* 0x0006900001c87983 */ /* 0x000f280000300a00 */
[----:B------:R-:W4:Y:S01]  /*1bec0*/  LDL.LU.64 R198, [R1+0x688] ;  /* 0x0006880001c67983 */ /* 0x000f220000300a00 */
[----:B------:R-:W-:-:S05]  /*1bed0*/  IMAD.WIDE R164, R2, 0x4, R164 ;  /* 0x0000000402a47825 */ /* 0x000fca00078e02a4 */
[----:B------:R1:W-:Y:S02]  /*1bee0*/  LDGSTS.E [R166+-0x6fffc], desc[UR48][R164.64], !P1 ;  /* 0x90004000a4a67fae */ /* 0x0003e4000c921870 */
[----:B-1----:R-:W-:Y:S02]  /*1bef0*/  IMAD.WIDE R166, R2, 0x4, R188 ;  /* 0x0000000402a67825 */ /* 0x002fe400078e02bc */
[----:B------:R-:W4:Y:S04]  /*1bf00*/  LDL.LU.64 R188, [R1+0x858] ;  /* 0x0008580001bc7983 */ /* 0x000f280000300a00 */
[----:B------:R-:W4:Y:S01]  /*1bf10*/  LDL.LU.64 R212, [R1+0x850] ;  /* 0x0008500001d47983 */ /* 0x000f220000300a00 */
[----:B------:R-:W-:Y:S01]  /*1bf20*/  IADD3 R169, R170, -0x12f, RZ ;  /* 0xfffffed1aaa97810 */ /* 0x000fe20007ffe0ff */
[C---:B------:R-:W-:Y:S01]  /*1bf30*/  VIADD R177, R15.reuse, 0x100000 ;  /* 0x001000000fb17836 */ /* 0x040fe20000000000 */
[C---:B------:R-:W-:Y:S01]  /*1bf40*/  IADD3 R176, R15.reuse, 0x100000, RZ ;  /* 0x001000000fb07810 */ /* 0x040fe20007ffe0ff */
[----:B------:R-:W-:Y:S01]  /*1bf50*/  VIADD R175, R15, 0x100000 ;  /* 0x001000000faf7836 */ /* 0x000fe20000000000 */
[----:B------:R-:W-:Y:S01]  /*1bf60*/  ISETP.GE.U32.AND P0, PT, R169, 0x7ffffe92, PT ;  /* 0x7ffffe92a900780c */ /* 0x000fe20003f06070 */
[C---:B------:R-:W-:Y:S01]  /*1bf70*/  IMAD.WIDE R168, R2.reuse, 0x4, R184 ;  /* 0x0000000402a87825 */ /* 0x040fe200078e02b8 */
[----:B------:R-:W-:Y:S01]  /*1bf80*/  IADD3 R174, R15, 0x100000, RZ ;  /* 0x001000000fae7810 */ /* 0x000fe20007ffe0ff */
[----:B------:R1:W-:Y:S02]  /*1bf90*/  LDGSTS.E [R177+-0x6bffc], desc[UR48][R166.64], !P1 ;  /* 0x94004000a6b17fae */ /* 0x0003e4000c921870 */
[----:B------:R-:W-:-:S02]  /*1bfa0*/  IMAD.WIDE R170, R2, 0x4, R182 ;  /* 0x0000000402aa7825 */ /* 0x000fc400078e02b6 */
[----:B------:R2:W-:Y:S01]  /*1bfb0*/  LDGSTS.E [R176+-0x67ffc], desc[UR48][R168.64], !P1 ;  /* 0x98004000a8b07fae */ /* 0x0005e2000c921870 */
[----:B------:R-:W-:-:S03]  /*1bfc0*/  IADD3 R185, R15, 0x100000, RZ ;  /* 0x001000000fb97810 */ /* 0x000fc60007ffe0ff */
[----:B------:R-:W-:Y:S01]  /*1bfd0*/  LDGSTS.E [R175+-0x63ffc], desc[UR48][R170.64], !P1 ;  /* 0x9c004000aaaf7fae */ /* 0x000fe2000c921870 */
[----:B-1----:R-:W-:-:S03]  /*1bfe0*/  VIADD R177, R178, 0xfffffed0 ;  /* 0xfffffed0b2b17836 */ /* 0x002fc60000000000 */
[----:B------:R-:W4:Y:S04]  /*1bff0*/  LDL.LU.64 R208, [R1+0x848] ;  /* 0x0008480001d07983 */ /* 0x000f280000300a00 */
[----:B------:R-:W4:Y:S01]  /*1c000*/  LDL.LU.64 R206, [R1+0x840] ;  /* 0x0008400001ce7983 */ /* 0x000f220000300a00 */
[----:B------:R-:W-:Y:S01]  /*1c010*/  ISETP.GE.U32.AND P1, PT, R177, 0x7ffffe91, PT ;  /* 0x7ffffe91b100780c */ /* 0x000fe20003f26070 */
[C---:B------:R-:W-:Y:S01]  /*1c020*/  VIADD R184, R15.reuse, 0x100000 ;  /* 0x001000000fb87836 */ /* 0x040fe20000000000 */
[C---:B------:R-:W-:Y:S01]  /*1c030*/  IADD3 R183, R15.reuse, 0x100000, RZ ;  /* 0x001000000fb77810 */ /* 0x040fe20007ffe0ff */
[----:B------:R-:W-:Y:S02]  /*1c040*/  VIADD R182, R15, 0x100000 ;  /* 0x001000000fb67836 */ /* 0x000fe40000000000 */
[----:B---3--:R-:W-:-:S05]  /*1c050*/  IMAD.WIDE R172, R2, 0x4, R172 ;  /* 0x0000000402ac7825 */ /* 0x008fca00078e02ac */
[----:B------:R1:W-:Y:S01]  /*1c060*/  LDGSTS.E [R174+-0x6fff8], desc[UR48][R172.64], !P0 ;  /* 0x90008000acae7fae */ /* 0x0003e2000c121870 */
[----:B--2---:R-:W-:-:S04]  /*1c070*/  IMAD.WIDE R176, R2, 0x4, R192 ;  /* 0x0000000402b07825 */ /* 0x004fc800078e02c0 */
[C---:B-1----:R-:W-:Y:S02]  /*1c080*/  IMAD.WIDE R174, R2.reuse, 0x4, R196 ;  /* 0x0000000402ae7825 */ /* 0x042fe400078e02c4 */
[----:B------:R-:W2:Y:S04]  /*1c090*/  LDL.LU.64 R196, [R1+0x838] ;  /* 0x0008380001c47983 */ /* 0x000ea80000300a00 */
[----:B------:R1:W-:Y:S01]  /*1c0a0*/  LDGSTS.E [R185+-0x6bff8], desc[UR48][R174.64], !P0 ;  /* 0x94008000aeb97fae */ /* 0x0003e2000c121870 */
[----:B------:R-:W-:-:S03]  /*1c0b0*/  IMAD.WIDE R178, R2, 0x4, R190 ;  /* 0x0000000402b27825 */ /* 0x000fc600078e02be */
[----:B------:R-:W3:Y:S04]  /*1c0c0*/  LDL.LU.64 R220, [R1+0x830] ;  /* 0x0008300001dc7983 */ /* 0x000ee80000300a00 */
[----:B------:R-:W-:Y:S01]  /*1c0d0*/  LDGSTS.E [R184+-0x67ff8], desc[UR48][R176.64], !P0 ;  /* 0x98008000b0b87fae */ /* 0x000fe2000c121870 */
[----:B-1----:R-:W-:-:S03]  /*1c0e0*/  IADD3 R185, R186, -0x111, RZ ;  /* 0xfffffeefbab97810 */ /* 0x002fc60007ffe0ff */
[----:B------:R-:W-:Y:S01]  /*1c0f0*/  LDGSTS.E [R183+-0x63ff8], desc[UR48][R178.64], !P0 ;  /* 0x9c008000b2b77fae */ /* 0x000fe2000c121870 */
[----:B------:R-:W-:-:S03]  /*1c100*/  ISETP.GE.U32.AND P0, PT, R185, 0x7ffffeb0, PT ;  /* 0x7ffffeb0b900780c */ /* 0x000fc60003f06070 */
[----:B------:R-:W3:Y:S04]  /*1c110*/  LDL.LU.64 R216, [R1+0x828] ;  /* 0x0008280001d87983 */ /* 0x000ee80000300a00 */
[----:B------:R-:W3:Y:S01]  /*1c120*/  LDL.LU.64 R214, [R1+0x820] ;  /* 0x0008200001d67983 */ /* 0x000ee20000300a00 */
[C---:B------:R-:W-:Y:S01]  /*1c130*/  VIADD R193, R15.reuse, 0x100000 ;  /* 0x001000000fc17836 */ /* 0x040fe20000000000 */
[C---:B------:R-:W-:Y:S01]  /*1c140*/  IADD3 R192, R15.reuse, 0x100000, RZ ;  /* 0x001000000fc07810 */ /* 0x040fe20007ffe0ff */
[----:B------:R-:W-:Y:S01]  /*1c150*/  VIADD R191, R15, 0x100000 ;  /* 0x001000000fbf7836 */ /* 0x000fe20000000000 */
[----:B------:R-:W-:Y:S01]  /*1c160*/  IADD3 R190, R17, 0x100000, RZ ;  /* 0x0010000011be7810 */ /* 0x000fe20007ffe0ff */
[----:B----4-:R-:W-:-:S05]  /*1c170*/  IMAD.WIDE R180, R2, 0x4, R180 ;  /* 0x0000000402b47825 */ /* 0x010fca00078e02b4 */
[----:B------:R1:W-:Y:S02]  /*1c180*/  LDGSTS.E [R182+-0x6fff4], desc[UR48][R180.64], !P1 ;  /* 0x9000c000b4b67fae */ /* 0x0003e4000c921870 */
[C---:B-1----:R-:W-:Y:S02]  /*1c190*/  IMAD.WIDE R182, R2.reuse, 0x4, R204 ;  /* 0x0000000402b67825 */ /* 0x042fe400078e02cc */
[----:B------:R-:W4:Y:S02]  /*1c1a0*/  LDL.LU.64 R204, [R1+0x818] ;  /* 0x0008180001cc7983 */ /* 0x000f240000300a00 */
[C---:B------:R-:W-:Y:S02]  /*1c1b0*/  IMAD.WIDE R184, R2.reuse, 0x4, R200 ;  /* 0x0000000402b87825 */ /* 0x040fe400078e02c8 */
[----:B------:R-:W-:Y:S02]  /*1c1c0*/  LDGSTS.E [R193+-0x6bff4], desc[UR48][R182.64], !P1 ;  /* 0x9400c000b6c17fae */ /* 0x000fe4000c921870 */
[----:B------:R-:W-:-:S02]  /*1c1d0*/  IMAD.WIDE R186, R2, 0x4, R198 ;  /* 0x0000000402ba7825 */ /* 0x000fc400078e02c6 */
[----:B------:R-:W-:Y:S04]  /*1c1e0*/  LDGSTS.E [R192+-0x67ff4], desc[UR48][R184.64], !P1 ;  /* 0x9800c000b8c07fae */ /* 0x000fe8000c921870 */
        /* <DEDUP_REMOVED lines=8> */
[----:B------:R-:W4:Y:S04]  /*1c270*/  LDL.LU.64 R244, [R1+0x7f0] ;  /* 0x0007f00001f47983 */ /* 0x000f280000300a00 */
[----:B------:R-:W4:Y:S04]  /*1c280*/  LDL.LU.64 R250, [R1+0x7e8] ;  /* 0x0007e80001fa7983 */ /* 0x000f280000300a00 */
[----:B------:R-:W4:Y:S01]  /*1c290*/  LDL.LU.64 R6, [R1+0x7e0] ;  /* 0x0007e00001067983 */ /* 0x000f220000300a00 */
[----:B------:R-:W-:-:S05]  /*1c2a0*/  VIADD R193, R194, 0xfffffeee ;  /* 0xfffffeeec2c17836 */ /* 0x000fca0000000000 */
[----:B------:R-:W-:Y:S01]  /*1c2b0*/  ISETP.GE.U32.AND P1, PT, R193, 0x7ffffeaf, PT ;  /* 0x7ffffeafc100780c */ /* 0x000fe20003f26070 */
[C---:B------:R-:W-:Y:S01]  /*1c2c0*/  VIADD R200, R17.reuse, 0x100000 ;  /* 0x0010000011c87836 */ /* 0x040fe20000000000 */
[C---:B------:R-:W-:Y:S01]  /*1c2d0*/  IADD3 R201, R17.reuse, 0x100000, RZ ;  /* 0x0010000011c97810 */ /* 0x040fe20007ffe0ff */
[----:B------:R-:W-:Y:S01]  /*1c2e0*/  IMAD.WIDE R192, R2, 0x4, R208 ;  /* 0x0000000402c07825 */ /* 0x000fe200078e02d0 */
[----:B------:R-:W-:-:S03]  /*1c2f0*/  IADD3 R199, R17, 0x100000, RZ ;  /* 0x0010000011c77810 */ /* 0x000fc60007ffe0ff */
[----:B------:R-:W-:Y:S01]  /*1c300*/  IMAD.WIDE R194, R2, 0x4, R206 ;  /* 0x0000000402c27825 */ /* 0x000fe200078e02ce */
[----:B------:R1:W-:Y:S03]  /*1c310*/  LDGSTS.E [R201+-0x7c000], desc[UR48][R190.64], !P0 ;  /* 0x84000000bec97fae */ /* 0x0003e6000c121870 */
[C---:B------:R-:W-:Y:S01]  /*1c320*/  VIADD R198, R17.reuse, 0x100000 ;  /* 0x0010000011c67836 */ /* 0x040fe20000000000 */
[----:B------:R-:W-:Y:S01]  /*1c330*/  LDGSTS.E [R200+-0x78000], desc[UR48][R192.64], !P0 ;  /* 0x88000000c0c87fae */ /* 0x000fe2000c121870 */
[----:B------:R-:W-:-:S03]  /*1c340*/  VIADD R209, R17, 0x100000 ;  /* 0x0010000011d17836 */ /* 0x000fc60000000000 */
[----:B------:R-:W-:Y:S01]  /*1c350*/  LDGSTS.E [R199+-0x74000], desc[UR48][R194.64], !P0 ;  /* 0x8c000000c2c77fae */ /* 0x000fe2000c121870 */
[----:B-1----:R-:W-:-:S04]  /*1c360*/  IADD3 R201, R202, -0x113, RZ ;  /* 0xfffffeedcac97810 */ /* 0x002fc80007ffe0ff */
[----:B------:R-:W-:Y:S01]  /*1c370*/  ISETP.GE.U32.AND P0, PT, R201, 0x7ffffeae, PT ;  /* 0x7ffffeaec900780c */ /* 0x000fe20003f06070 */
[C---:B------:R-:W-:Y:S01]  /*1c380*/  VIADD R207, R17.reuse, 0x100000 ;  /* 0x0010000011cf7836 */ /* 0x040fe20000000000 */
[C---:B------:R-:W-:Y:S02]  /*1c390*/  IADD3 R208, R17.reuse, 0x100000, RZ ;  /* 0x0010000011d07810 */ /* 0x040fe40007ffe0ff */
[----:B------:R-:W-:Y:S01]  /*1c3a0*/  IADD3 R206, R17, 0x100000, RZ ;  /* 0x0010000011ce7810 */ /* 0x000fe20007ffe0ff */
[----:B--2---:R-:W-:-:S05]  /*1c3b0*/  IMAD.WIDE R196, R2, 0x4, R196 ;  /* 0x0000000402c47825 */ /* 0x004fca00078e02c4 */
[----:B------:R3:W-:Y:S02]  /*1c3c0*/  LDGSTS.E [R198+-0x7fffc], desc[UR48][R196.64], !P1 ;  /* 0x80004000c4c67fae */ /* 0x0007e4000c921870 */
[C---:B---3--:R-:W-:Y:S02]  /*1c3d0*/  IMAD.WIDE R198, R2.reuse, 0x4, R220 ;  /* 0x0000000402c67825 */ /* 0x048fe400078e02dc */
[----:B------:R-:W2:Y:S02]  /*1c3e0*/  LDL.LU.64 R220, [R1+0x650] ;  /* 0x0006500001dc7983 */ /* 0x000ea40000300a00 */
[C---:B------:R-:W-:Y:S02]  /*1c3f0*/  IMAD.WIDE R200, R2.reuse, 0x4, R216 ;  /* 0x0000000402c87825 */ /* 0x040fe400078e02d8 */
[----:B------:R1:W-:Y:S02]  /*1c400*/  LDGSTS.E [R209+-0x7bffc], desc[UR48][R198.64], !P1 ;  /* 0x84004000c6d17fae */ /* 0x0003e4000c921870 */
[----:B------:R-:W-:-:S02]  /*1c410*/  IMAD.WIDE R202, R2, 0x4, R214 ;  /* 0x0000000402ca7825 */ /* 0x000fc400078e02d6 */
[----:B------:R-:W-:Y:S04]  /*1c420*/  LDGSTS.E [R208+-0x77ffc], desc[UR48][R200.64], !P1 ;  /* 0x88004000c8d07fae */ /* 0x000fe8000c921870 */
[----:B------:R-:W-:Y:S01]  /*1c430*/  LDGSTS.E [R207+-0x73ffc], desc[UR48][R202.64], !P1 ;  /* 0x8c004000cacf7fae */ /* 0x000fe2000c921870 */
[----:B-1----:R-:W-:-:S03]  /*1c440*/  VIADD R209, R210, 0xfffffeec ;  /* 0xfffffeecd2d17836 */ /* 0x002fc60000000000 */
[----:B------:R-:W3:Y:S02]  /*1c450*/  LDL.LU.64 R230, [R1+0x648] ;  /* 0x0006480001e67983 */ /* 0x000ee40000300a00 */
[----:B------:R-:W-:Y:S02]  /*1c460*/  ISETP.GE.U32.AND P1, PT, R209, 0x7ffffead, PT ;  /* 0x7ffffeadd100780c */ /* 0x000fe40003f26070 */
[----:B------:R-:W3:Y:S01]  /*1c470*/  LDL.LU.64 R234, [R1+0x640] ;  /* 0x0006400001ea7983 */ /* 0x000ee20000300a00 */
[C---:B------:R-:W-:Y:S01]  /*1c480*/  IADD3 R217, R17.reuse, 0x100000, RZ ;  /* 0x0010000011d97810 */ /* 0x040fe20007ffe0ff */
[C---:B------:R-:W-:Y:S02]  /*1c490*/  VIADD R216, R17.reuse, 0x100000 ;  /* 0x0010000011d87836 */ /* 0x040fe40000000000 */
[----:B------:R-:W3:Y:S01]  /*1c4a0*/  LDL.LU.64 R228, [R1+0x638] ;  /* 0x0006380001e47983 */ /* 0x000ee20000300a00 */
[C---:B------:R-:W-:Y:S01]  /*1c4b0*/  IADD3 R215, R17.reuse, 0x100000, RZ ;  /* 0x0010000011d77810 */ /* 0x040fe20007ffe0ff */
[----:B------:R-:W-:-:S02]  /*1c4c0*/  VIADD R214, R17, 0x100000 ;  /* 0x0010000011d67836 */ /* 0x000fc40000000000 */
[----:B----4-:R-:W-:-:S05]  /*1c4d0*/  IMAD.WIDE R204, R2, 0x4, R204 ;  /* 0x0000000402cc7825 */ /* 0x010fca00078e02cc */
[----:B------:R1:W-:Y:S02]  /*1c4e0*/  LDGSTS.E [R206+-0x7fff8], desc[UR48][R204.64], !P0 ;  /* 0x80008000ccce7fae */ /* 0x0003e4000c121870 */
[C---:B-1----:R-:W-:Y:S02]  /*1c4f0*/  IMAD.WIDE R206, R2.reuse, 0x4, R8 ;  /* 0x0000000402ce7825 */ /* 0x042fe400078e0208 */
[----:B------:R-:W4:Y:S02]  /*1c500*/  LDL.LU.64 R8, [R1+0x630] ;  /* 0x0006300001087983 */ /* 0x000f240000300a00 */
[C---:B------:R-:W-:Y:S02]  /*1c510*/  IMAD.WIDE R208, R2.reuse, 0x4, R224 ;  /* 0x0000000402d07825 */ /* 0x040fe400078e02e0 */
[----:B------:R1:W-:Y:S02]  /*1c520*/  LDGSTS.E [R217+-0x7bff8], desc[UR48][R206.64], !P0 ;  /* 0x84008000ced97fae */ /* 0x0003e4000c121870 */
[----:B------:R-:W-:-:S02]  /*1c530*/  IMAD.WIDE R210, R2, 0x4, R222 ;  /* 0x0000000402d27825 */ /* 0x000fc400078e02de */
[----:B------:R1:W-:Y:S04]  /*1c540*/  LDGSTS.E [R216+-0x77ff8], desc[UR48][R208.64], !P0 ;  /* 0x88008000d0d87fae */ /* 0x0003e8000c121870 */
[----:B------:R-:W-:Y:S01]  /*1c550*/  LDGSTS.E [R215+-0x73ff8], desc[UR48][R210.64], !P0 ;  /* 0x8c008000d2d77fae */ /* 0x000fe2000c121870 */
[----:B-1----:R-:W-:-:S03]  /*1c560*/  IADD3 R217, R218, -0x131, RZ ;  /* 0xfffffecfdad97810 */ /* 0x002fc60007ffe0ff */
[----:B------:R-:W4:Y:S01]  /*1c570*/  LDL.LU.64 R238, [R1+0x628] ;  /* 0x0006280001ee7983 */ /* 0x000f220000300a00 */
[----:B------:R-:W-:Y:S01]  /*1c580*/  ISETP.GE.U32.AND P0, PT, R217, 0x7ffffe90, PT ;  /* 0x7ffffe90d900780c */ /* 0x000fe20003f06070 */
[----:B------:R-:W-:-:S05]  /*1c590*/  IMAD.WIDE R212, R2, 0x4, R212 ;  /* 0x0000000402d47825 */ /* 0x000fca00078e02d4 */
[----:B------:R1:W-:Y:S01]  /*1c5a0*/  LDGSTS.E [R214+-0x7fff4], desc[UR48][R212.64], !P1 ;  /* 0x8000c000d4d67fae */ /* 0x0003e2000c921870 */
[----:B------:R-:W-:-:S04]  /*1c5b0*/  IMAD.WIDE R216, R2, 0x4, R250 ;  /* 0x0000000402d87825 */ /* 0x000fc800078e02fa */
[----:B------:R-:W-:-:S04]  /*1c5c0*/  IMAD.WIDE R218, R2, 0x4, R6 ;  /* 0x0000000402da7825 */ /* 0x000fc800078e0206 */
[----:B-1----:R-:W-:Y:S02]  /*1c5d0*/  IMAD.WIDE R214, R2, 0x4, R244 ;  /* 0x0000000402d67825 */ /* 0x002fe400078e02f4 */
[----:B------:R-:W4:Y:S04]  /*1c5e0*/  LDL.LU.64 R244, [R1+0x620] ;  /* 0x0006200001f47983 */ /* 0x000f280000300a00 */
[----:B------:R-:W4:Y:S04]  /*1c5f0*/  LDL.LU.64 R250, [R1+0x618] ;  /* 0x0006180001fa7983 */ /* 0x000f280000300a00 */
[----:B------:R-:W4:Y:S01]  /*1c600*/  LDL.LU.64 R6, [R1+0x610] ;  /* 0x0006100001067983 */ /* 0x000f220000300a00 */
[C---:B------:R-:W-:Y:S01]  /*1c610*/  VIADD R225, R17.reuse, 0x100000 ;  /* 0x0010000011e17836 */ /* 0x040fe20000000000 */
[C---:B------:R-:W-:Y:S01]  /*1c620*/  IADD3 R224, R17.reuse, 0x100000, RZ ;  /* 0x0010000011e07810 */ /* 0x040fe20007ffe0ff */
[C---:B------:R-:W-:Y:S01]  /*1c630*/  VIADD R223, R17.reuse, 0x100000 ;  /* 0x0010000011df7836 */ /* 0x040fe20000000000 */
[----:B------:R-:W-:Y:S01]  /*1c640*/  IADD3 R222, R17, 0x100000, RZ ;  /* 0x0010000011de7810 */ /* 0x000fe20007ffe0ff */
[----:B------:R-:W4:Y:S04]  /*1c650*/  LDL.LU.64 R20, [R1+0x608] ;  /* 0x0006080001147983 */ /* 0x000f280000300a00 */
[----:B------:R1:W-:Y:S04]  /*1c660*/  LDGSTS.E [R225+-0x7bff4], desc[UR48][R214.64], !P1 ;  /* 0x8400c000d6e17fae */ /* 0x0003e8000c921870 */
[----:B------:R-:W-:Y:S04]  /*1c670*/  LDGSTS.E [R224+-0x77ff4], desc[UR48][R216.64], !P1 ;  /* 0x8800c000d8e07fae */ /* 0x000fe8000c921870 */
[----:B------:R-:W-:Y:S01]  /*1c680*/  LDGSTS.E [R223+-0x73ff4], desc[UR48][R218.64], !P1 ;  /* 0x8c00c000dadf7fae */ /* 0x000fe2000c921870 */
[----:B-1----:R-:W-:-:S05]  /*1c690*/  VIADD R225, R226, 0xfffffece ;  /* 0xfffffecee2e17836 */ /* 0x002fca0000000000 */
[----:B------:R-:W-:Y:S01]  /*1c6a0*/  ISETP.GE.U32.AND P1, PT, R225, 0x7ffffe8f, PT ;  /* 0x7ffffe8fe100780c */ /* 0x000fe20003f26070 */
[C---:B------:R-:W-:Y:S01]  /*1c6b0*/  VIADD R237, R17.reuse, 0x100000 ;  /* 0x0010000011ed7836 */ /* 0x040fe20000000000 */
[----:B------:R-:W-:Y:S01]  /*1c6c0*/  IADD3 R236, R17, 0x100000, RZ ;  /* 0x0010000011ec7810 */ /* 0x000fe20007ffe0ff */
[----:B--2---:R-:W-:-:S05]  /*1c6d0*/  IMAD.WIDE R220, R2, 0x4, R220 ;  /* 0x0000000402dc7825 */ /* 0x004fca00078e02dc */
[----:B------:R3:W-:Y:S02]  /*1c6e0*/  LDGSTS.E [R222+-0x70000], desc[UR48][R220.64], !P0 ;  /* 0x90000000dcde7fae */ /* 0x0007e4000c121870 */
[----:B---3--:R-:W-:-:S04]  /*1c6f0*/  IMAD.WIDE R222, R2, 0x4, R230 ;  /* 0x0000000402de7825 */ /* 0x008fc800078e02e6 */
[C---:B------:R-:W-:Y:S01]  /*1c700*/  IMAD.WIDE R224, R2.reuse, 0x4, R234 ;  /* 0x0000000402e07825 */ /* 0x040fe200078e02ea */
[----:B------:R-:W-:Y:S03]  /*1c710*/  LDGSTS.E [R240+-0x6c000], desc[UR48][R222.64], !P0 ;  /* 0x94000000def07fae */ /* 0x000fe6000c121870 */
[C---:B------:R-:W-:Y:S01]  /*1c720*/  IMAD.WIDE R226, R2.reuse, 0x4, R228 ;  /* 0x0000000402e27825 */ /* 0x040fe200078e02e4 */
[----:B------:R-:W-:Y:S04]  /*1c730*/  LDGSTS.E [R237+-0x68000], desc[UR48][R224.64], !P0 ;  /* 0x98000000e0ed7fae */ /* 0x000fe8000c121870 */
[----:B------:R1:W-:Y:S01]  /*1c740*/  LDGSTS.E [R236+-0x64000], desc[UR48][R226.64], !P0 ;  /* 0x9c000000e2ec7fae */ /* 0x0003e2000c121870 */
[----:B----4-:R-:W-:-:S03]  /*1c750*/  IMAD.WIDE R228, R2, 0x4, R8 ;  /* 0x0000000402e47825 */ /* 0x010fc600078e0208 */
[----:B------:R-:W2:Y:S04]  /*1c760*/  LDL.LU.64 R8, [R1+0x600] ;  /* 0x0006000001087983 */ /* 0x000ea80000300a00 */
[----:B------:R-:W3:Y:S04]  /*1c770*/  LDL.LU.64 R230, [R1+0x5f8] ;  /* 0x0005f80001e67983 */ /* 0x000ee80000300a00 */
[----:B------:R-:W4:Y:S01]  /*1c780*/  LDL.LU.64 R234, [R1+0x5f0] ;  /* 0x0005f00001ea7983 */ /* 0x000f220000300a00 */
[----:B-1----:R-:W-:-:S03]  /*1c790*/  IMAD.WIDE R236, R2, 0x4, R238 ;  /* 0x0000000402ec7825 */ /* 0x002fc600078e02ee */
[----:B------:R-:W4:Y:S01]  /*1c7a0*/  LDL.LU.64 R238, [R1+0x4f8] ;  /* 0x0004f80001ee7983 */ /* 0x000f220000300a00 */
[----:B------:R-:W-:-:S04]  /*1c7b0*/  IMAD.WIDE R242, R2, 0x4, R244 ;  /* 0x0000000402f27825 */ /* 0x000fc800078e02f4 */
[C---:B------:R-:W-:Y:S02]  /*1c7c0*/  IMAD.WIDE R22, R2.reuse, 0x4, R6 ;  /* 0x0000000402167825 */ /* 0x040fe400078e0206 */
[----:B------:R-:W4:Y:S02]  /*1c7d0*/  LDL.LU.64 R6, [R1+0x470] ;  /* 0x0004700001067983 */ /* 0x000f240000300a00 */
[----:B------:R-:W-:Y:S02]  /*1c7e0*/  IMAD.WIDE R248, R2, 0x4, R250 ;  /* 0x0000000402f87825 */ /* 0x000fe400078e02fa */
[----:B------:R-:W4:Y:S04]  /*1c7f0*/  LDL.LU.64 R244, [R1+0x458] ;  /* 0x0004580001f47983 */ /* 0x000f280000300a00 */
[----:B------:R4:W-:Y:S04]  /*1c800*/  STL.64 [R1+0x378], R22 ;  /* 0x0003781601007387 */ /* 0x0009e80000100a00 */
[----:B------:R-:W4:Y:S01]  /*1c810*/  LDL.LU.64 R250, [R1+0x7d8] ;  /* 0x0007d80001fa7983 */ /* 0x000f220000300a00 */
[----:B------:R-:W-:Y:S01]  /*1c820*/  IADD3 R240, R241, -0x133, RZ ;  /* 0xfffffecdf1f07810 */ /* 0x000fe20007ffe0ff */
[----:B------:R-:W-:-:S02]  /*1c830*/  VIADD R233, R17, 0x100000 ;  /* 0x0010000011e97836 */ /* 0x000fc40000000000 */
[C---:B------:R-:W-:Y:S01]  /*1c840*/  VIADD R246, R17.reuse, 0x100000 ;  /* 0x0010000011f67836 */ /* 0x040fe20000000000 */
[----:B------:R-:W-:Y:S01]  /*1c850*/  ISETP.GE.U32.AND P0, PT, R240, 0x7ffffe8e, PT ;  /* 0x7ffffe8ef000780c */ /* 0x000fe20003f06070 */
[C---:B------:R-:W-:Y:S01]  /*1c860*/  VIADD R240, R17.reuse, 0x100000 ;  /* 0x0010000011f07836 */ /* 0x040fe20000000000 */
[----:B------:R-:W-:Y:S01]  /*1c870*/  IADD3 R241, R17, 0x100000, RZ ;  /* 0x0010000011f17810 */ /* 0x000fe20007ffe0ff */
[----:B------:R-:W-:Y:S04]  /*1c880*/  LDGSTS.E [R233+-0x6fffc], desc[UR48][R228.64], !P1 ;  /* 0x90004000e4e97fae */ /* 0x000fe8000c921870 */
[----:B------:R1:W-:Y:S01]  /*1c890*/  LDGSTS.E [R246+-0x6bffc], desc[UR48][R236.64], !P1 ;  /* 0x94004000ecf67fae */ /* 0x0003e2000c921870 */
[----:B------:R-:W-:-:S03]  /*1c8a0*/  IMAD.WIDE R20, R2, 0x4, R20 ;  /* 0x0000000402147825 */ /* 0x000fc600078e0214 */
[----:B------:R-:W-:Y:S04]  /*1c8b0*/  LDGSTS.E [R241+-0x67ffc], desc[UR48][R242.64], !P1 ;  /* 0x98004000f2f17fae */ /* 0x000fe8000c921870 */
[----:B------:R-:W-:Y:S01]  /*1c8c0*/  LDGSTS.E [R240+-0x63ffc], desc[UR48][R248.64], !P1 ;  /* 0x9c004000f8f07fae */ /* 0x000fe2000c921870 */
[----:B-1----:R-:W-:-:S03]  /*1c8d0*/  IADD3 R246, R247, -0x134, RZ ;  /* 0xfffffeccf7f67810 */ /* 0x002fc60007ffe0ff */
[----:B------:R-:W-:Y:S01]  /*1c8e0*/  LDGSTS.E [R233+-0x6fff8], desc[UR48][R22.64], !P0 ;  /* 0x9000800016e97fae */ /* 0x000fe2000c121870 */
[----:B------:R-:W1:Y:S01]  /*1c8f0*/  LDC R247, c[0x0][0x230] ;  /* 0x00008c00fff77b82 */ /* 0x000e620000000800 */
[----:B------:R-:W-:Y:S01]  /*1c900*/  ISETP.GE.U32.AND P1, PT, R246, 0x7ffffe8d, PT ;  /* 0x7ffffe8df600780c */ /* 0x000fe20003f26070 */
[----:B------:R-:W-:Y:S01]  /*1c910*/  VIADD R246, R17, 0x100000 ;  /* 0x0010000011f67836 */ /* 0x000fe20000000000 */
[----:B------:R4:W-:Y:S04]  /*1c920*/  STL.64 [R1+0x388], R20 ;  /* 0x0003881401007387 */ /* 0x0009e80000100a00 */
[----:B------:R1:W-:Y:S02]  /*1c930*/  LDGSTS.E [R246+-0x6bff8], desc[UR48][R20.64], !P0 ;  /* 0x9400800014f67fae */ /* 0x0003e4000c121870 */
[----:B-1----:R-:W-:-:S02]  /*1c940*/  IADD3 R246, R252, -0x115, RZ ;  /* 0xfffffeebfcf67810 */ /* 0x002fc40007ffe0ff */
[----:B------:R-:W1:Y:S01]  /*1c950*/  LDC R252, c[0x0][0x230] ;  /* 0x00008c00fffc7b82 */ /* 0x000e620000000800 */
[----:B--2---:R-:W-:-:S04]  /*1c960*/  IMAD.WIDE R8, R2, 0x4, R8 ;  /* 0x0000000402087825 */ /* 0x004fc800078e0208 */
[C---:B---3--:R-:W-:Y:S01]  /*1c970*/  IMAD.WIDE R24, R2.reuse, 0x4, R230 ;  /* 0x0000000402187825 */ /* 0x048fe200078e02e6 */
[----:B------:R2:W-:Y:S03]  /*1c980*/  STL.64 [R1+0x390], R8 ;  /* 0x0003900801007387 */ /* 0x0005e60000100a00 */
[C---:B----4-:R-:W-:Y:S01]  /*1c990*/  IMAD.WIDE R22, R2.reuse, 0x4, R234 ;  /* 0x0000000402167825 */ /* 0x050fe200078e02ea */
[----:B------:R-:W3:Y:S04]  /*1c9a0*/  LDL.LU.64 R20, [R1+0x7d0] ;  /* 0x0007d00001147983 */ /* 0x000ee80000300a00 */
[----:B------:R4:W-:Y:S04]  /*1c9b0*/  STL.64 [R1+0x3a0], R24 ;  /* 0x0003a01801007387 */ /* 0x0009e80000100a00 */
[----:B------:R1:W-:Y:S04]  /*1c9c0*/  STL.64 [R1+0x3b0], R22 ;  /* 0x0003b01601007387 */ /* 0x0003e80000100a00 */
[----:B------:R-:W-:Y:S01]  /*1c9d0*/  LDGSTS.E [R241+-0x67ff8], desc[UR48][R8.64], !P0 ;  /* 0x9800800008f17fae */ /* 0x000fe2000c121870 */
[----:B------:R-:W-:-:S03]  /*1c9e0*/  IMAD.WIDE R26, R2, 0x4, R238 ;  /* 0x00000004021a7825 */ /* 0x000fc600078e02ee */
[----:B------:R4:W-:Y:S01]  /*1c9f0*/  LDGSTS.E [R240+-0x63ff8], desc[UR48][R24.64], !P0 ;  /* 0x9c00800018f07fae */ /* 0x0009e2000c121870 */
[----:B------:R-:W-:-:S03]  /*1ca00*/  ISETP.GE.U32.AND P0, PT, R246, 0x7ffffeac, PT ;  /* 0x7ffffeacf600780c */ /* 0x000fc60003f06070 */
[----:B--2---:R-:W2:Y:S04]  /*1ca10*/  LDL.LU.64 R8, [R1+0x7c8] ;  /* 0x0007c80001087983 */ /* 0x004ea80000300a00 */
[----:B------:R-:W2:Y:S04]  /*1ca20*/  LDL.LU.64 R230, [R1+0x7c0] ;  /* 0x0007c00001e67983 */ /* 0x000ea80000300a00 */
[----:B------:R-:W2:Y:S01]  /*1ca30*/  LDL.LU.64 R234, [R1+0x7b8] ;  /* 0x0007b80001ea7983 */ /* 0x000ea20000300a00 */
[----:B------:R-:W-:-:S03]  /*1ca40*/  VIADD R246, R17, 0x100000 ;  /* 0x0010000011f67836 */ /* 0x000fc60000000000 */
[----:B------:R1:W-:Y:S04]  /*1ca50*/  LDGSTS.E [R233+-0x6fff4], desc[UR48][R22.64], !P1 ;  /* 0x9000c00016e97fae */ /* 0x0003e8000c921870 */
[----:B------:R-:W-:Y:S01]  /*1ca60*/  STL.64 [R1+0x3b8], R26 ;  /* 0x0003b81a01007387 */ /* 0x000fe20000100a00 */
[----:B------:R-:W-:-:S03]  /*1ca70*/  IMAD.WIDE R6, R2, 0x4, R6 ;  /* 0x0000000402067825 */ /* 0x000fc600078e0206 */
[----:B------:R1:W-:Y:S01]  /*1ca80*/  LDGSTS.E [R246+-0x6bff4], desc[UR48][R26.64], !P1 ;  /* 0x9400c0001af67fae */ /* 0x0003e2000c921870 */
[----:B----4-:R-:W-:-:S03]  /*1ca90*/  IMAD.WIDE R24, R2, 0x4, R244 ;  /* 0x0000000402187825 */ /* 0x010fc600078e02f4 */
[----:B------:R4:W-:Y:S04]  /*1caa0*/  STL.64 [R1+0x3c0], R6 ;  /* 0x0003c00601007387 */ /* 0x0009e80000100a00 */
[----:B------:R-:W2:Y:S01]  /*1cab0*/  LDL.LU.64 R238, [R1+0x7b0] ;  /* 0x0007b00001ee7983 */ /* 0x000ea20000300a00 */
[----:B-1----:R-:W-:-:S03]  /*1cac0*/  IMAD.WIDE R22, R2, 0x4, R250 ;  /* 0x0000000402167825 */ /* 0x002fc600078e02fa */
[----:B------:R1:W-:Y:S04]  /*1cad0*/  STL.64 [R1+0x3c8], R24 ;  /* 0x0003c81801007387 */ /* 0x0003e80000100a00 */
[----:B------:R1:W-:Y:S04]  /*1cae0*/  STL.64 [R1+0x3d0], R22 ;  /* 0x0003d01601007387 */ /* 0x0003e80000100a00 */
[----:B------:R1:W-:Y:S01]  /*1caf0*/  LDGSTS.E [R241+-0x67ff4], desc[UR48][R6.64], !P1 ;  /* 0x9800c00006f17fae */ /* 0x0003e2000c921870 */
[----:B------:R-:W-:Y:S01]  /*1cb00*/  VIADD R246, R247, 0xfffffeea ;  /* 0xfffffeeaf7f67836 */ /* 0x000fe20000000000 */
[----:B------:R-:W-:Y:S01]  /*1cb10*/  IADD3 R233, R16, 0x100000, RZ ;  /* 0x0010000010e97810 */ /* 0x000fe20007ffe0ff */
[----:B------:R-:W2:Y:S01]  /*1cb20*/  LDC R247, c[0x0][0x230] ;  /* 0x00008c00fff77b82 */ /* 0x000ea20000000800 */
[----:B------:R1:W-:Y:S04]  /*1cb30*/  LDGSTS.E [R240+-0x63ff4], desc[UR48][R24.64], !P1 ;  /* 0x9c00c00018f07fae */ /* 0x0003e8000c921870 */
[----:B----4-:R-:W4:Y:S04]  /*1cb40*/  LDL.LU.64 R6, [R1+0x7a8] ;  /* 0x0007a80001067983 */ /* 0x010f280000300a00 */
[----:B------:R-:W4:Y:S04]  /*1cb50*/  LDL.LU.64 R244, [R1+0x7a0] ;  /* 0x0007a00001f47983 */ /* 0x000f280000300a00 */
[----:B------:R-:W4:Y:S01]  /*1cb60*/  LDL.LU.64 R250, [R1+0x798] ;  /* 0x0007980001fa7983 */ /* 0x000f220000300a00 */
[----:B------:R-:W-:-:S02]  /*1cb70*/  ISETP.GE.U32.AND P1, PT, R246, 0x7ffffeab, PT ;  /* 0x7ffffeabf600780c */ /* 0x000fc40003f26070 */
[C---:B------:R-:W-:Y:S01]  /*1cb80*/  IADD3 R246, R16.reuse, 0x100000, RZ ;  /* 0x0010000010f67810 */ /* 0x040fe20007ffe0ff */
[----:B------:R2:W-:Y:S01]  /*1cb90*/  LDGSTS.E [R233+-0x80000], desc[UR48][R22.64], !P0 ;  /* 0x8000000016e97fae */ /* 0x0005e2000c121870 */
[C---:B-1----:R-:W-:Y:S01]  /*1cba0*/  VIADD R241, R16.reuse, 0x100000 ;  /* 0x0010000010f17836 */ /* 0x042fe20000000000 */
[----:B------:R-:W-:Y:S01]  /*1cbb0*/  IADD3 R240, R16, 0x100000, RZ ;  /* 0x0010000010f07810 */ /* 0x000fe20007ffe0ff */
[----:B---3--:R-:W-:-:S05]  /*1cbc0*/  IMAD.WIDE R20, R2, 0x4, R20 ;  /* 0x0000000402147825 */ /* 0x008fca00078e0214 */
[----:B------:R1:W-:Y:S04]  /*1cbd0*/  STL.64 [R1+0x3e0], R20 ;  /* 0x0003e01401007387 */ /* 0x0003e80000100a00 */
[----:B------:R3:W-:Y:S01]  /*1cbe0*/  LDGSTS.E [R246+-0x7c000], desc[UR48][R20.64], !P0 ;  /* 0x8400000014f67fae */ /* 0x0007e2000c121870 */
[----:B--2---:R-:W-:-:S04]  /*1cbf0*/  IMAD.WIDE R8, R2, 0x4, R8 ;  /* 0x0000000402087825 */ /* 0x004fc800078e0208 */
[C---:B------:R-:W-:Y:S01]  /*1cc00*/  IMAD.WIDE R24, R2.reuse, 0x4, R230 ;  /* 0x0000000402187825 */ /* 0x040fe200078e02e6 */
[----:B------:R2:W-:Y:S03]  /*1cc10*/  STL.64 [R1+0x3f0], R8 ;  /* 0x0003f00801007387 */ /* 0x0005e60000100a00 */
[----:B------:R-:W-:Y:S01]  /*1cc20*/  IMAD.WIDE R22, R2, 0x4, R234 ;  /* 0x0000000402167825 */ /* 0x000fe200078e02ea */
[----:B-1----:R-:W4:Y:S04]  /*1cc30*/  LDL.LU.64 R20, [R1+0x790] ;  /* 0x0007900001147983 */ /* 0x002f280000300a00 */
[----:B------:R1:W-:Y:S01]  /*1cc40*/  STL.64 [R1+0x3f8], R24 ;  /* 0x0003f81801007387 */ /* 0x0003e20000100a00 */
[----:B---3--:R-:W-:-:S02]  /*1cc50*/  VIADD R246, R252, 0xfffffee9 ;  /* 0xfffffee9fcf67836 */ /* 0x008fc40000000000 */
[----:B------:R-:W3:Y:S01]  /*1cc60*/  LDC R252, c[0x0][0x230] ;  /* 0x00008c00fffc7b82 */ /* 0x000ee20000000800 */
[----:B------:R1:W-:Y:S04]  /*1cc70*/  STL.64 [R1+0x400], R22 ;  /* 0x0004001601007387 */ /* 0x0003e80000100a00 */
[----:B------:R-:W-:Y:S04]  /*1cc80*/  LDGSTS.E [R241+-0x78000], desc[UR48][R8.64], !P0 ;  /* 0x8800000008f17fae */ /* 0x000fe8000c121870 */
[----:B------:R1:W-:Y:S01]  /*1cc90*/  LDGSTS.E [R240+-0x74000], desc[UR48][R24.64], !P0 ;  /* 0x8c00000018f07fae */ /* 0x0003e2000c121870 */
[----:B------:R-:W-:Y:S01]  /*1cca0*/  ISETP.GE.U32.AND P0, PT, R246, 0x7ffffeaa, PT ;  /* 0x7ffffeaaf600780c */ /* 0x000fe20003f06070 */
[----:B------:R-:W-:-:S02]  /*1ccb0*/  IMAD.WIDE R26, R2, 0x4, R238 ;  /* 0x00000004021a7825 */ /* 0x000fc400078e02ee */
[----:B------:R1:W-:Y:S04]  /*1ccc0*/  LDGSTS.E [R233+-0x7fffc], desc[UR48][R22.64], !P1 ;  /* 0x8000400016e97fae */ /* 0x0003e8000c921870 */
[----:B--2---:R-:W2:Y:S04]  /*1ccd0*/  LDL.LU.64 R8, [R1+0x788] ;  /* 0x0007880001087983 */ /* 0x004ea80000300a00 */
[----:B------:R-:W3:Y:S04]  /*1cce0*/  LDL.LU.64 R230, [R1+0x780] ;  /* 0x0007800001e67983 */ /* 0x000ee80000300a00 */
[----:B------:R-:W3:Y:S01]  /*1ccf0*/  LDL.LU.64 R234, [R1+0x778] ;  /* 0x0007780001ea7983 */ /* 0x000ee20000300a00 */
[----:B------:R-:W-:-:S03]  /*1cd00*/  IADD3 R246, R16, 0x100000, RZ ;  /* 0x0010000010f67810 */ /* 0x000fc60007ffe0ff */
[----:B------:R-:W-:Y:S04]  /*1cd10*/  STL.64 [R1+0x418], R26 ;  /* 0x0004181a01007387 */ /* 0x000fe80000100a00 */
[----:B------:R1:W-:Y:S01]  /*1cd20*/  LDGSTS.E [R246+-0x7bffc], desc[UR48][R26.64], !P1 ;  /* 0x840040001af67fae */ /* 0x0003e2000c921870 */
[----:B----4-:R-:W-:-:S04]  /*1cd30*/  IMAD.WIDE R6, R2, 0x4, R6 ;  /* 0x0000000402067825 */ /* 0x010fc800078e0206 */
[C---:B-1----:R-:W-:Y:S01]  /*1cd40*/  IMAD.WIDE R24, R2.reuse, 0x4, R244 ;  /* 0x0000000402187825 */ /* 0x042fe200078e02f4 */
[----:B------:R1:W-:Y:S03]  /*1cd50*/  STL.64 [R1+0x420], R6 ;  /* 0x0004200601007387 */ /* 0x0003e60000100a00 */
[----:B------:R-:W-:Y:S01]  /*1cd60*/  IMAD.WIDE R22, R2, 0x4, R250 ;  /* 0x0000000402167825 */ /* 0x000fe200078e02fa */
[----:B------:R-:W4:Y:S04]  /*1cd70*/  LDL.LU.64 R238, [R1+0x770] ;  /* 0x0007700001ee7983 */ /* 0x000f280000300a00 */
[----:B------:R3:W-:Y:S04]  /*1cd80*/  STL.64 [R1+0x428], R24 ;  /* 0x0004281801007387 */ /* 0x0007e80000100a00 */
[----:B------:R3:W-:Y:S04]  /*1cd90*/  STL.64 [R1+0x438], R22 ;  /* 0x0004381601007387 */ /* 0x0007e80000100a00 */
[----:B------:R-:W-:Y:S01]  /*1cda0*/  LDGSTS.E [R241+-0x77ffc], desc[UR48][R6.64], !P1 ;  /* 0x8800400006f17fae */ /* 0x000fe2000c921870 */
[----:B------:R-:W-:-:S02]  /*1cdb0*/  VIADD R246, R247, 0xfffffee8 ;  /* 0xfffffee8f7f67836 */ /* 0x000fc40000000000 */
[----:B------:R-:W4:Y:S01]  /*1cdc0*/  LDC R247, c[0x0][0x230] ;  /* 0x00008c00fff77b82 */ /* 0x000f220000000800 */
[----:B------:R3:W-:Y:S04]  /*1cdd0*/  LDGSTS.E [R240+-0x73ffc], desc[UR48][R24.64], !P1 ;  /* 0x8c00400018f07fae */ /* 0x0007e8000c921870 */
[----:B-1----:R-:W4:Y:S04]  /*1cde0*/  LDL.LU.64 R6, [R1+0x768] ;  /* 0x0007680001067983 */ /* 0x002f280000300a00 */
[----:B------:R-:W4:Y:S04]  /*1cdf0*/  LDL.LU.64 R244, [R1+0x760] ;  /* 0x0007600001f47983 */ /* 0x000f280000300a00 */
[----:B------:R-:W4:Y:S01]  /*1ce00*/  LDL.LU.64 R250, [R1+0x508] ;  /* 0x0005080001fa7983 */ /* 0x000f220000300a00 */
[----:B------:R-:W-:-:S02]  /*1ce10*/  ISETP.GE.U32.AND P1, PT, R246, 0x7ffffea9, PT ;  /* 0x7ffffea9f600780c */ /* 0x000fc40003f26070 */
[----:B------:R-:W-:Y:S01]  /*1ce20*/  IADD3 R246, R16, 0x100000, RZ ;  /* 0x0010000010f67810 */ /* 0x000fe20007ffe0ff */
[----:B------:R1:W-:Y:S01]  /*1ce30*/  LDGSTS.E [R233+-0x7fff8], desc[UR48][R22.64], !P0 ;  /* 0x8000800016e97fae */ /* 0x0003e2000c121870 */
[----:B------:R-:W-:-:S05]  /*1ce40*/  IMAD.WIDE R20, R2, 0x4, R20 ;  /* 0x0000000402147825 */ /* 0x000fca00078e0214 */
[----:B------:R1:W-:Y:S04]  /*1ce50*/  STL.64 [R1+0x448], R20 ;  /* 0x0004481401007387 */ /* 0x0003e80000100a00 */
[----:B------:R1:W-:Y:S01]  /*1ce60*/  LDGSTS.E [R246+-0x7bff8], desc[UR48][R20.64], !P0 ;  /* 0x8400800014f67fae */ /* 0x0003e2000c121870 */
[----:B--2---:R-:W-:-:S04]  /*1ce70*/  IMAD.WIDE R8, R2, 0x4, R8 ;  /* 0x0000000402087825 */ /* 0x004fc800078e0208 */
[C---:B---3--:R-:W-:Y:S01]  /*1ce80*/  IMAD.WIDE R24, R2.reuse, 0x4, R230 ;  /* 0x0000000402187825 */ /* 0x048fe200078e02e6 */
[----:B------:R2:W-:Y:S03]  /*1ce90*/  STL.64 [R1+0x450], R8 ;  /* 0x0004500801007387 */ /* 0x0005e60000100a00 */
[----:B-1----:R-:W-:Y:S01]  /*1cea0*/  IMAD.WIDE R22, R2, 0x4, R234 ;  /* 0x0000000402167825 */ /* 0x002fe200078e02ea */
[----:B------:R-:W3:Y:S04]  /*1ceb0*/  LDL.LU.64 R20, [R1+0x518] ;  /* 0x0005180001147983 */ /* 0x000ee80000300a00 */
[----:B------:R1:W-:Y:S01]  /*1cec0*/  STL.64 [R1+0x458], R24 ;  /* 0x0004581801007387 */ /* 0x0003e20000100a00 */
[----:B------:R-:W-:-:S02]  /*1ced0*/  VIADD R246, R252, 0xfffffecb ;  /* 0xfffffecbfcf67836 */ /* 0x000fc40000000000 */
[----:B------:R-:W3:Y:S01]  /*1cee0*/  LDC R252, c[0x0][0x230] ;  /* 0x00008c00fffc7b82 */ /* 0x000ee20000000800 */
[----:B------:R1:W-:Y:S04]  /*1cef0*/  STL.64 [R1+0x460], R22 ;  /* 0x0004601601007387 */ /* 0x0003e80000100a00 */
[----:B------:R-:W-:Y:S04]  /*1cf00*/  LDGSTS.E [R241+-0x77ff8], desc[UR48][R8.64], !P0 ;  /* 0x8800800008f17fae */ /* 0x000fe8000c121870 */
[----:B------:R1:W-:Y:S01]  /*1cf10*/  LDGSTS.E [R240+-0x73ff8], desc[UR48][R24.64], !P0 ;  /* 0x8c00800018f07fae */ /* 0x0003e2000c121870 */
[----:B------:R-:W-:Y:S01]  /*1cf20*/  ISETP.GE.U32.AND P0, PT, R246, 0x7ffffe8c, PT ;  /* 0x7ffffe8cf600780c */ /* 0x000fe20003f06070 */
[----:B----4-:R-:W-:-:S02]  /*1cf30*/  IMAD.WIDE R26, R2, 0x4, R238 ;  /* 0x00000004021a7825 */ /* 0x010fc400078e02ee */
[----:B------:R4:W-:Y:S04]  /*1cf40*/  LDGSTS.E [R233+-0x7fff4], desc[UR48][R22.64], !P1 ;  /* 0x8000c00016e97fae */ /* 0x0009e8000c921870 */
[----:B--2---:R-:W2:Y:S04]  /*1cf50*/  LDL.LU.64 R8, [R1+0x528] ;  /* 0x0005280001087983 */ /* 0x004ea80000300a00 */
[----:B------:R-:W2:Y:S04]  /*1cf60*/  LDL.LU.64 R230, [R1+0x538] ;  /* 0x0005380001e67983 */ /* 0x000ea80000300a00 */
[----:B------:R-:W2:Y:S01]  /*1cf70*/  LDL.LU.64 R234, [R1+0x548] ;  /* 0x0005480001ea7983 */ /* 0x000ea20000300a00 */
[----:B------:R-:W-:-:S03]  /*1cf80*/  IADD3 R246, R16, 0x100000, RZ ;  /* 0x0010000010f67810 */ /* 0x000fc60007ffe0ff */
[----:B------:R-:W-:Y:S04]  /*1cf90*/  STL.64 [R1+0x468], R26 ;  /* 0x0004681a01007387 */ /* 0x000fe80000100a00 */
[----:B------:R4:W-:Y:S01]  /*1cfa0*/  LDGSTS.E [R246+-0x7bff4], desc[UR48][R26.64], !P1 ;  /* 0x8400c0001af67fae */ /* 0x0009e2000c921870 */
[----:B------:R-:W-:-:S04]  /*1cfb0*/  IMAD.WIDE R6, R2, 0x4, R6 ;  /* 0x0000000402067825 */ /* 0x000fc800078e0206 */
[C---:B-1----:R-:W-:Y:S01]  /*1cfc0*/  IMAD.WIDE R24, R2.reuse, 0x4, R244 ;  /* 0x0000000402187825 */ /* 0x042fe200078e02f4 */
[----:B------:R1:W-:Y:S03]  /*1cfd0*/  STL.64 [R1+0x470], R6 ;  /* 0x0004700601007387 */ /* 0x0003e60000100a00 */
[----:B----4-:R-:W-:Y:S01]  /*1cfe0*/  IMAD.WIDE R22, R2, 0x4, R250 ;  /* 0x0000000402167825 */ /* 0x010fe200078e02fa */
        /* <DEDUP_REMOVED lines=13> */
[----:B---3--:R-:W-:-:S05]  /*1d0c0*/  IMAD.WIDE R20, R2, 0x4, R20 ;  /* 0x0000000402147825 */ /* 0x008fca00078e0214 */
[----:B------:R3:W-:Y:S04]  /*1d0d0*/  STL.64 [R1+0x518], R20 ;  /* 0x0005181401007387 */ /* 0x0007e80000100a00 */
[----:B------:R3:W-:Y:S01]  /*1d0e0*/  LDGSTS.E [R246+-0x6c000], desc[UR48][R20.64], !P0 ;  /* 0x9400000014f67fae */ /* 0x0007e2000c121870 */
[----:B--2---:R-:W-:-:S04]  /*1d0f0*/  IMAD.WIDE R8, R2, 0x4, R8 ;  /* 0x0000000402087825 */ /* 0x004fc800078e0208 */
[C---:B------:R-:W-:Y:S01]  /*1d100*/  IMAD.WIDE R24, R2.reuse, 0x4, R230 ;  /* 0x0000000402187825 */ /* 0x040fe200078e02e6 */
[----:B------:R2:W-:Y:S03]  /*1d110*/  STL.64 [R1+0x528], R8 ;  /* 0x0005280801007387 */ /* 0x0005e60000100a00 */
[----:B-1----:R-:W-:Y:S01]  /*1d120*/  IMAD.WIDE R22, R2, 0x4, R234 ;  /* 0x0000000402167825 */ /* 0x002fe200078e02ea */
[----:B---3--:R-:W3:Y:S04]  /*1d130*/  LDL.LU.64 R20, [R1+0x598] ;  /* 0x0005980001147983 */ /* 0x008ee80000300a00 */
        /* <DEDUP_REMOVED lines=62> */
[----:B------:R1:W-:Y:S01]  /*1d520*/  LDGSTS.E [R241+-0x67ff4], desc[UR48][R6.64], !P1 ;  /* 0x9800c00006f17fae */ /* 0x0003e2000c921870 */
[----:B------:R-:W-:Y:S01]  /*1d530*/  IADD3 R246, R247, -0x11a, RZ ;  /* 0xfffffee6f7f67810 */ /* 0x000fe20007ffe0ff */
[----:B------:R-:W-:Y:S01]  /*1d540*/  VIADD R233, R14, 0x100000 ;  /* 0x001000000ee97836 */ /* 0x000fe20000000000 */
[----:B------:R-:W4:Y:S01]  /*1d550*/  LDC R247, c[0x0][0x230] ;  /* 0x00008c00fff77b82 */ /* 0x000f220000000800 */
[----:B------:R1:W-:Y:S04]  /*1d560*/  LDGSTS.E [R240+-0x63ff4], desc[UR48][R24.64], !P1 ;  /* 0x9c00c00018f07fae */ /* 0x0003e8000c921870 */
[----:B-1----:R-:W4:Y:S04]  /*1d570*/  LDL.LU.64 R6, [R1+0x728] ;  /* 0x0007280001067983 */ /* 0x002f280000300a00 */
[----:B------:R-:W4:Y:S04]  /*1d580*/  LDL.LU.64 R244, [R1+0x720] ;  /* 0x0007200001f47983 */ /* 0x000f280000300a00 */
[----:B------:R-:W4:Y:S01]  /*1d590*/  LDL.LU.64 R250, [R1+0x718] ;  /* 0x0007180001fa7983 */ /* 0x000f220000300a00 */
[----:B------:R-:W-:Y:S01]  /*1d5a0*/  ISETP.GE.U32.AND P1, PT, R246, 0x7ffffea7, PT ;  /* 0x7ffffea7f600780c */ /* 0x000fe20003f26070 */
[C---:B------:R-:W-:Y:S01]  /*1d5b0*/  VIADD R246, R14.reuse, 0x100000 ;  /* 0x001000000ef67836 */ /* 0x040fe20000000000 */
[C---:B------:R-:W-:Y:S01]  /*1d5c0*/  IADD3 R241, R14.reuse, 0x100000, RZ ;  /* 0x001000000ef17810 */ /* 0x040fe20007ffe0ff */
[----:B------:R1:W-:Y:S01]  /*1d5d0*/  LDGSTS.E [R233+-0x80000], desc[UR48][R22.64], !P0 ;  /* 0x8000000016e97fae */ /* 0x0003e2000c121870 */
[----:B------:R-:W-:-:S02]  /*1d5e0*/  VIADD R240, R14, 0x100000 ;  /* 0x001000000ef07836 */ /* 0x000fc40000000000 */
        /* <DEDUP_REMOVED lines=9> */
[----:B------:R-:W-:-:S02]  /*1d680*/  IADD3 R246, R252, -0x11b, RZ ;  /* 0xfffffee5fcf67810 */ /* 0x000fc40007ffe0ff */
        /* <DEDUP_REMOVED lines=10> */
[----:B------:R-:W-:-:S03]  /*1d730*/  VIADD R246, R14, 0x100000 ;  /* 0x001000000ef67836 */ /* 0x000fc60000000000 */
        /* <DEDUP_REMOVED lines=10> */
[----:B------:R-:W-:-:S02]  /*1d7e0*/  IADD3 R246, R247, -0x11c, RZ ;  /* 0xfffffee4f7f67810 */ /* 0x000fc40007ffe0ff */
[----:B------:R-:W4:Y:S01]  /*1d7f0*/  LDC R247, c[0x0][0x230] ;  /* 0x00008c00fff77b82 */ /* 0x000f220000000800 */
[----:B------:R2:W-:Y:S04]  /*1d800*/  LDGSTS.E [R240+-0x73ffc], desc[UR48][R24.64], !P1 ;  /* 0x8c00400018f07fae */ /* 0x0005e8000c921870 */
[----:B-1----:R-:W4:Y:S04]  /*1d810*/  LDL.LU.64 R6, [R1+0x660] ;  /* 0x0006600001067983 */ /* 0x002f280000300a00 */
[----:B------:R-:W4:Y:S04]  /*1d820*/  LDL.LU.64 R244, [R1+0x668] ;  /* 0x0006680001f47983 */ /* 0x000f280000300a00 */
[----:B------:R-:W4:Y:S01]  /*1d830*/  LDL.LU.64 R250, [R1+0x5d0] ;  /* 0x0005d00001fa7983 */ /* 0x000f220000300a00 */
[----:B------:R-:W-:Y:S01]  /*1d840*/  ISETP.GE.U32.AND P1, PT, R246, 0x7ffffea5, PT ;  /* 0x7ffffea5f600780c */ /* 0x000fe20003f26070 */
[----:B------:R-:W-:-:S02]  /*1d850*/  VIADD R246, R14, 0x100000 ;  /* 0x001000000ef67836 */ /* 0x000fc40000000000 */
        /* <DEDUP_REMOVED lines=49> */
[----:B------:R1:W-:Y:S04]  /*1db70*/  STL.64 [R1+0x5a0], R24 ;  /* 0x0005a01801007387 */ /* 0x0003e80000100a00 */
[----:B------:R1:W-:Y:S04]  /*1db80*/  STL.64 [R1+0x590], R22 ;  /* 0x0005901601007387 */ /* 0x0003e80000100a00 */
[----:B------:R-:W-:Y:S01]  /*1db90*/  LDGSTS.E [R241+-0x68000], desc[UR48][R8.64], !P0 ;  /* 0x9800000008f17fae */ /* 0x000fe2000c121870 */
[----:B------:R-:W-:-:S02]  /*1dba0*/  IADD3 R246, R252, -0x13b, RZ ;  /* 0xfffffec5fcf67810 */ /* 0x000fc40007ffe0ff */
[----:B------:R-:W3:Y:S01]  /*1dbb0*/  LDC R252, c[0x0][0x230] ;  /* 0x00008c00fffc7b82 */ /* 0x000ee20000000800 */
[----:B------:R1:W-:Y:S01]  /*1dbc0*/  LDGSTS.E [R240+-0x64000], desc[UR48][R24.64], !P0 ;  /* 0x9c00000018f07fae */ /* 0x0003e2000c121870 */
[----:B----4-:R-:W-:-:S03]  /*1dbd0*/  IMAD.WIDE R26, R2, 0x4, R238 ;  /* 0x00000004021a7825 */ /* 0x010fc600078e02ee */
[----:B------:R4:W-:Y:S04]  /*1dbe0*/  LDGSTS.E [R233+-0x6fffc], desc[UR48][R22.64], !P1 ;  /* 0x9000400016e97fae */ /* 0x0009e8000c921870 */
[----:B--2---:R-:W2:Y:S04]  /*1dbf0*/  LDL.LU.64 R8, [R1+0x530] ;  /* 0x0005300001087983 */ /* 0x004ea80000300a00 */
[----:B------:R-:W2:Y:S04]  /*1dc00*/  LDL.LU.64 R230, [R1+0x520] ;  /* 0x0005200001e67983 */ /* 0x000ea80000300a00 */
[----:B------:R-:W2:Y:S01]  /*1dc10*/  LDL.LU.64 R234, [R1+0x510] ;  /* 0x0005100001ea7983 */ /* 0x000ea20000300a00 */
[----:B------:R-:W-:Y:S01]  /*1dc20*/  ISETP.GE.U32.AND P0, PT, R246, 0x7ffffe86, PT ;  /* 0x7ffffe86f600780c */ /* 0x000fe20003f06070 */
[----:B------:R-:W-:-:S02]  /*1dc30*/  VIADD R246, R14, 0x100000 ;  /* 0x001000000ef67836 */ /* 0x000fc40000000000 */
[----:B------:R-:W-:Y:S04]  /*1dc40*/  STL.64 [R1+0x580], R26 ;  /* 0x0005801a01007387 */ /* 0x000fe80000100a00 */
[----:B------:R4:W-:Y:S01]  /*1dc50*/  LDGSTS.E [R246+-0x6bffc], desc[UR48][R26.64], !P1 ;  /* 0x940040001af67fae */ /* 0x0009e2000c921870 */
[----:B------:R-:W-:-:S04]  /*1dc60*/  IMAD.WIDE R6, R2, 0x4, R6 ;  /* 0x0000000402067825 */ /* 0x000fc800078e0206 */
[C---:B-1----:R-:W-:Y:S01]  /*1dc70*/  IMAD.WIDE R24, R2.reuse, 0x4, R244 ;  /* 0x0000000402187825 */ /* 0x042fe200078e02f4 */
[----:B------:R1:W-:Y:S03]  /*1dc80*/  STL.64 [R1+0x570], R6 ;  /* 0x0005700601007387 */ /* 0x0003e60000100a00 */
[----:B----4-:R-:W-:Y:S01]  /*1dc90*/  IMAD.WIDE R22, R2, 0x4, R250 ;  /* 0x0000000402167825 */ /* 0x010fe200078e02fa */
[----:B------:R-:W4:Y:S04]  /*1dca0*/  LDL.LU.64 R238, [R1+0x500] ;  /* 0x0005000001ee7983 */ /* 0x000f280000300a00 */
[----:B------:R-:W-:Y:S04]  /*1dcb0*/  STL.64 [R1+0x560], R24 ;  /* 0x0005601801007387 */ /* 0x000fe80000100a00 */
[----:B------:R3:W-:Y:S04]  /*1dcc0*/  STL.64 [R1+0x550], R22 ;  /* 0x0005501601007387 */ /* 0x0007e80000100a00 */
[----:B------:R-:W4:Y:S04]  /*1dcd0*/  LDL.LU.64 R244, [R1+0x4f0] ;  /* 0x0004f00001f47983 */ /* 0x000f280000300a00 */
[----:B------:R-:W-:Y:S01]  /*1dce0*/  LDGSTS.E [R241+-0x67ffc], desc[UR48][R6.64], !P1 ;  /* 0x9800400006f17fae */ /* 0x000fe2000c921870 */
[----:B------:R-:W-:-:S02]  /*1dcf0*/  IADD3 R246, R247, -0x13c, RZ ;  /* 0xfffffec4f7f67810 */ /* 0x000fc40007ffe0ff */
[----:B------:R-:W4:Y:S01]  /*1dd00*/  LDC R247, c[0x0][0x230] ;  /* 0x00008c00fff77b82 */ /* 0x000f220000000800 */
[----:B------:R-:W-:Y:S04]  /*1dd10*/  LDGSTS.E [R240+-0x63ffc], desc[UR48][R24.64], !P1 ;  /* 0x9c00400018f07fae */ /* 0x000fe8000c921870 */
[----:B-1----:R-:W4:Y:S04]  /*1dd20*/  LDL.LU.64 R6, [R1+0x4e8] ;  /* 0x0004e80001067983 */ /* 0x002f280000300a00 */
[----:B------:R-:W4:Y:S01]  /*1dd30*/  LDL.LU.64 R250, [R1+0x670] ;  /* 0x0006700001fa7983 */ /* 0x000f220000300a00 */
[----:B------:R-:W-:Y:S01]  /*1dd40*/  ISETP.GE.U32.AND P1, PT, R246, 0x7ffffe85, PT ;  /* 0x7ffffe85f600780c */ /* 0x000fe20003f26070 */
[----:B------:R-:W-:-:S02]  /*1dd50*/  VIADD R246, R14, 0x100000 ;  /* 0x001000000ef67836 */ /* 0x000fc40000000000 */
[----:B------:R3:W-:Y:S02]  /*1dd60*/  LDGSTS.E [R233+-0x6fff8], desc[UR48][R22.64], !P0 ;  /* 0x9000800016e97fae */ /* 0x0007e4000c121870 */
[----:B---3--:R-:W-:-:S05]  /*1dd70*/  IMAD.WIDE R22, R2, 0x4, R20 ;  /* 0x0000000402167825 */ /* 0x008fca00078e0214 */
[----:B------:R1:W-:Y:S04]  /*1dd80*/  STL.64 [R1+0x540], R22 ;  /* 0x0005401601007387 */ /* 0x0003e80000100a00 */
[----:B------:R3:W-:Y:S01]  /*1dd90*/  LDGSTS.E [R246+-0x6bff8], desc[UR48][R22.64], !P0 ;  /* 0x9400800016f67fae */ /* 0x0007e2000c121870 */
[----:B--2---:R-:W-:-:S04]  /*1dda0*/  IMAD.WIDE R8, R2, 0x4, R8 ;  /* 0x0000000402087825 */ /* 0x004fc800078e0208 */
[C---:B------:R-:W-:Y:S01]  /*1ddb0*/  IMAD.WIDE R24, R2.reuse, 0x4, R230 ;  /* 0x0000000402187825 */ /* 0x040fe200078e02e6 */
[----:B------:R2:W-:Y:S03]  /*1ddc0*/  STL.64 [R1+0x530], R8 ;  /* 0x0005300801007387 */ /* 0x0005e60000100a00 */
[----:B------:R-:W-:Y:S01]  /*1ddd0*/  IMAD.WIDE R20, R2, 0x4, R234 ;  /* 0x0000000402147825 */ /* 0x000fe200078e02ea */
[----:B-1----:R-:W2:Y:S04]  /*1dde0*/  LDL.LU.64 R22, [R1+0x4e0] ;  /* 0x0004e00001167983 */ /* 0x002ea80000300a00 */
[----:B------:R1:W-:Y:S04]  /*1ddf0*/  STL.64 [R1+0x520], R24 ;  /* 0x0005201801007387 */ /* 0x0003e80000100a00 */
[----:B------:R1:W-:Y:S04]  /*1de00*/  STL.64 [R1+0x510], R20 ;  /* 0x0005101401007387 */ /* 0x0003e80000100a00 */
[----:B------:R-:W-:Y:S01]  /*1de10*/  LDGSTS.E [R241+-0x67ff8], desc[UR48][R8.64], !P0 ;  /* 0x9800800008f17fae */ /* 0x000fe2000c121870 */
[----:B---3--:R-:W-:-:S02]  /*1de20*/  IADD3 R246, R252, -0x11d, RZ ;  /* 0xfffffee3fcf67810 */ /* 0x008fc40007ffe0ff */
[----:B------:R-:W3:Y:S01]  /*1de30*/  LDC R252, c[0x0][0x230] ;  /* 0x00008c00fffc7b82 */ /* 0x000ee20000000800 */
[----:B------:R1:W-:Y:S01]  /*1de40*/  LDGSTS.E [R240+-0x63ff8], desc[UR48][R24.64], !P0 ;  /* 0x9c00800018f07fae */ /* 0x0003e2000c121870 */
[----:B----4-:R-:W-:-:S03]  /*1de50*/  IMAD.WIDE R28, R2, 0x4, R238 ;  /* 0x00000004021c7825 */ /* 0x010fc600078e02ee */
[----:B--2---:R-:W2:Y:S04]  /*1de60*/  LDL.LU.64 R8, [R1+0x4d8] ;  /* 0x0004d80001087983 */ /* 0x004ea80000300a00 */
[----:B------:R-:W4:Y:S04]  /*1de70*/  LDL.LU.64 R230, [R1+0x4d0] ;  /* 0x0004d00001e67983 */ /* 0x000f280000300a00 */
[----:B------:R-:W3:Y:S01]  /*1de80*/  LDL.LU.64 R234, [R1+0x970] ;  /* 0x0009700001ea7983 */ /* 0x000ee20000300a00 */
[----:B------:R-:W-:Y:S01]  /*1de90*/  IMAD.WIDE R26, R2, 0x4, R244 ;  /* 0x00000004021a7825 */ /* 0x000fe200078e02f4 */
[----:B------:R-:W-:-:S02]  /*1dea0*/  ISETP.GE.U32.AND P0, PT, R246, 0x7ffffea4, PT ;  /* 0x7ffffea4f600780c */ /* 0x000fc40003f06070 */
[----:B------:R1:W-:Y:S01]  /*1deb0*/  STL.64 [R1+0x500], R28 ;  /* 0x0005001c01007387 */ /* 0x0003e20000100a00 */
[----:B------:R-:W-:-:S03]  /*1dec0*/  VIADD R246, R14, 0x100000 ;  /* 0x001000000ef67836 */ /* 0x000fc60000000000 */
[----:B------:R-:W-:Y:S04]  /*1ded0*/  STL.64 [R1+0x4f0], R26 ;  /* 0x0004f01a01007387 */ /* 0x000fe80000100a00 */
[----:B------:R-:W3:Y:S01]  /*1dee0*/  LDL.LU.64 R238, [R1+0x4c8] ;  /* 0x0004c80001ee7983 */ /* 0x000ee20000300a00 */
[----:B------:R-:W-:-:S03]  /*1def0*/  IMAD.WIDE R6, R2, 0x4, R6 ;  /* 0x0000000402067825 */ /* 0x000fc600078e0206 */
[----:B------:R1:W-:Y:S02]  /*1df00*/  LDGSTS.E [R233+-0x6fff4], desc[UR48][R20.64], !P1 ;  /* 0x9000c00014e97fae */ /* 0x0003e4000c921870 */
[----:B-1----:R-:W-:Y:S02]  /*1df10*/  IMAD.WIDE R24, R2, 0x4, R250 ;  /* 0x0000000402187825 */ /* 0x002fe400078e02fa */
[----:B------:R1:W-:Y:S04]  /*1df20*/  STL.64 [R1+0x4e8], R6 ;  /* 0x0004e80601007387 */ /* 0x0003e80000100a00 */
[----:B------:R1:W-:Y:S04]  /*1df30*/  LDGSTS.E [R246+-0x6bff4], desc[UR48][R28.64], !P1 ;  /* 0x9400c0001cf67fae */ /* 0x0003e8000c921870 */
[----:B------:R4:W-:Y:S01]  /*1df40*/  STL.64 [R1+0x670], R24 ;  /* 0x0006701801007387 */ /* 0x0009e20000100a00 */
[----:B------:R-:W3:Y:S03]  /*1df50*/  LDC R20, c[0x0][0x230] ;  /* 0x00008c00ff147b82 */ /* 0x000ee60000000800 */
[----:B------:R1:W-:Y:S04]  /*1df60*/  LDGSTS.E [R241+-0x67ff4], desc[UR48][R26.64], !P1 ;  /* 0x9800c0001af17fae */ /* 0x0003e8000c921870 */
[----:B------:R-:W3:Y:S01]  /*1df70*/  LDL.LU.64 R244, [R1+0x4c0] ;  /* 0x0004c00001f47983 */ /* 0x000ee20000300a00 */
[----:B-1----:R-:W-:Y:S01]  /*1df80*/  VIADD R246, R247, 0xfffffee2 ;  /* 0xfffffee2f7f67836 */ /* 0x002fe20000000000 */
[----:B------:R-:W-:Y:S01]  /*1df90*/  IADD3 R233, R13, 0x100000, RZ ;  /* 0x001000000de97810 */ /* 0x000fe20007ffe0ff */
[----:B------:R-:W1:Y:S01]  /*1dfa0*/  LDC R247, c[0x0][0x230] ;  /* 0x00008c00fff77b82 */ /* 0x000e620000000800 */
[----:B------:R-:W3:Y:S04]  /*1dfb0*/  LDL.LU.64 R250, [R1+0x4b8] ;  /* 0x0004b80001fa7983 */ /* 0x000ee80000300a00 */
[----:B------:R1:W-:Y:S03]  /*1dfc0*/  LDGSTS.E [R240+-0x63ff4], desc[UR48][R6.64], !P1 ;  /* 0x9c00c00006f07fae */ /* 0x0003e6000c921870 */
[----:B------:R-:W3:Y:S01]  /*1dfd0*/  LDC R28, c[0x0][0x230] ;  /* 0x00008c00ff1c7b82 */ /* 0x000ee20000000800 */
[----:B------:R-:W3:Y:S01]  /*1dfe0*/  LDL.LU.64 R6, [R1+0x4b0] ;  /* 0x0004b00001067983 */ /* 0x000ee20000300a00 */
[----:B------:R-:W-:-:S02]  /*1dff0*/  ISETP.GE.U32.AND P1, PT, R246, 0x7ffffea3, PT ;  /* 0x7ffffea3f600780c */ /* 0x000fc40003f26070 */
[C---:B------:R-:W-:Y:S01]  /*1e000*/  IADD3 R246, R13.reuse, 0x100000, RZ ;  /* 0x001000000df67810 */ /* 0x040fe20007ffe0ff */
[----:B------:R4:W-:Y:S01]  /*1e010*/  LDGSTS.E [R233+-0x80000], desc[UR48][R24.64], !P0 ;  /* 0x8000000018e97fae */ /* 0x0009e2000c121870 */
[C---:B------:R-:W-:Y:S01]  /*1e020*/  VIADD R241, R13.reuse, 0x100000 ;  /* 0x001000000df17836 */ /* 0x040fe20000000000 */
[----:B-1----:R-:W-:Y:S01]  /*1e030*/  IADD3 R240, R13, 0x100000, RZ ;  /* 0x001000000df07810 */ /* 0x002fe20007ffe0ff */
[----:B------:R-:W-:-:S05]  /*1e040*/  IMAD.WIDE R26, R2, 0x4, R22 ;  /* 0x00000004021a7825 */ /* 0x000fca00078e0216 */
[----:B------:R-:W-:Y:S04]  /*1e050*/  STL.64 [R1+0x4e0], R26 ;  /* 0x0004e01a01007387 */ /* 0x000fe80000100a00 */
[----:B------:R1:W-:Y:S01]  /*1e060*/  LDGSTS.E [R246+-0x7c000], desc[UR48][R26.64], !P0 ;  /* 0x840000001af67fae */ /* 0x0003e2000c121870 */
[----:B--2---:R-:W-:-:S04]  /*1e070*/  IMAD.WIDE R8, R2, 0x4, R8 ;  /* 0x0000000402087825 */ /* 0x004fc800078e0208 */
[C---:B----4-:R-:W-:Y:S01]  /*1e080*/  IMAD.WIDE R24, R2.reuse, 0x4, R230 ;  /* 0x0000000402187825 */ /* 0x050fe200078e02e6 */
[----:B------:R2:W-:Y:S03]  /*1e090*/  STL.64 [R1+0x4d8], R8 ;  /* 0x0004d80801007387 */ /* 0x0005e60000100a00 */
[----:B---3--:R-:W-:Y:S01]  /*1e0a0*/  IMAD.WIDE R22, R2, 0x4, R234 ;  /* 0x0000000402167825 */ /* 0x008fe200078e02ea */
[----:B------:R3:W-:Y:S03]  /*1e0b0*/  STL.64 [R1+0x4d0], R24 ;  /* 0x0004d01801007387 */ /* 0x0007e60000100a00 */
[----:B-1----:R-:W-:Y:S01]  /*1e0c0*/  VIADD R246, R20, 0xfffffee1 ;  /* 0xfffffee114f67836 */ /* 0x002fe20000000000 */
[----:B------:R-:W-:Y:S04]  /*1e0d0*/  LDGSTS.E [R241+-0x78000], desc[UR48][R8.64], !P0 ;  /* 0x8800000008f17fae */ /* 0x000fe8000c121870 */
[----:B------:R-:W4:Y:S04]  /*1e0e0*/  LDL.LU.64 R20, [R1+0x4a8] ;  /* 0x0004a80001147983 */ /* 0x000f280000300a00 */
[----:B------:R1:W-:Y:S04]  /*1e0f0*/  STL.64 [R1+0x748], R22 ;  /* 0x0007481601007387 */ /* 0x0003e80000100a00 */
[----:B--2---:R-:W2:Y:S01]  /*1e100*/  LDL.LU.64 R8, [R1+0x4a0] ;  /* 0x0004a00001087983 */ /* 0x004ea20000300a00 */
[----:B------:R-:W-:-:S03]  /*1e110*/  IMAD.WIDE R26, R2, 0x4, R238 ;  /* 0x00000004021a7825 */ /* 0x000fc600078e02ee */
[----:B------:R-:W2:Y:S04]  /*1e120*/  LDL.LU.64 R230, [R1+0x498] ;  /* 0x0004980001e67983 */ /* 0x000ea80000300a00 */
[----:B------:R-:W2:Y:S04]  /*1e130*/  LDL.LU.64 R234, [R1+0x490] ;  /* 0x0004900001ea7983 */ /* 0x000ea80000300a00 */
[----:B------:R3:W-:Y:S01]  /*1e140*/  LDGSTS.E [R240+-0x74000], desc[UR48][R24.64], !P0 ;  /* 0x8c00000018f07fae */ /* 0x0007e2000c121870 */
[----:B------:R-:W-:-:S03]  /*1e150*/  ISETP.GE.U32.AND P0, PT, R246, 0x7ffffea2, PT ;  /* 0x7ffffea2f600780c */ /* 0x000fc60003f06070 */
[----:B------:R1:W-:Y:S04]  /*1e160*/  LDGSTS.E [R233+-0x7fffc], desc[UR48][R22.64], !P1 ;  /* 0x8000400016e97fae */ /* 0x0003e8000c921870 */
[----:B------:R-:W-:Y:S01]  /*1e170*/  STL.64 [R1+0x740], R26 ;  /* 0x0007401a01007387 */ /* 0x000fe20000100a00 */
[----:B---3--:R-:W-:-:S04]  /*1e180*/  IMAD.WIDE R24, R2, 0x4, R244 ;  /* 0x0000000402187825 */ /* 0x008fc800078e02f4 */
[----:B-1----:R-:W-:Y:S01]  /*1e190*/  IMAD.WIDE R22, R2, 0x4, R250 ;  /* 0x0000000402167825 */ /* 0x002fe200078e02fa */
[----:B------:R-:W-:Y:S01]  /*1e1a0*/  STL.64 [R1+0x738], R24 ;  /* 0x0007381801007387 */ /* 0x000fe20000100a00 */
[----:B------:R-:W-:-:S03]  /*1e1b0*/  IADD3 R246, R13, 0x100000, RZ ;  /* 0x001000000df67810 */ /* 0x000fc60007ffe0ff */
[----:B------:R-:W-:Y:S04]  /*1e1c0*/  STL.64 [R1+0x730], R22 ;  /* 0x0007301601007387 */ /* 0x000fe80000100a00 */
[----:B------:R1:W-:Y:S01]  /*1e1d0*/  LDGSTS.E [R246+-0x7bffc], desc[UR48][R26.64], !P1 ;  /* 0x840040001af67fae */ /* 0x0003e2000c921870 */
[----:B------:R-:W-:-:S03]  /*1e1e0*/  IMAD.WIDE R6, R2, 0x4, R6 ;  /* 0x0000000402067825 */ /* 0x000fc600078e0206 */
[----:B------:R3:W-:Y:S04]  /*1e1f0*/  LDGSTS.E [R241+-0x77ffc], desc[UR48][R24.64], !P1 ;  /* 0x8800400018f17fae */ /* 0x0007e8000c921870 */
[----:B------:R1:W-:Y:S04]  /*1e200*/  STL.64 [R1+0x728], R6 ;  /* 0x0007280601007387 */ /* 0x0003e80000100a00 */
[----:B------:R-:W3:Y:S04]  /*1e210*/  LDL.LU.64 R238, [R1+0x488] ;  /* 0x0004880001ee7983 */ /* 0x000ee80000300a00 */
[----:B------:R-:W3:Y:S04]  /*1e220*/  LDL.LU.64 R244, [R1+0x480] ;  /* 0x0004800001f47983 */ /* 0x000ee80000300a00 */
[----:B------:R-:W3:Y:S04]  /*1e230*/  LDL.LU.64 R250, [R1+0x478] ;  /* 0x0004780001fa7983 */ /* 0x000ee80000300a00 */
[----:B------:R3:W-:Y:S04]  /*1e240*/  LDGSTS.E [R240+-0x73ffc], desc[UR48][R22.64], !P1 ;  /* 0x8c00400016f07fae */ /* 0x0007e8000c921870 */
[----:B------:R-:W-:Y:S04]  /*1e250*/  LDGSTS.E [R233+-0x7fff8], desc[UR48][R6.64], !P0 ;  /* 0x8000800006e97fae */ /* 0x000fe8000c121870 */
[----:B-1----:R-:W3:Y:S01]  /*1e260*/  LDL.LU.64 R6, [R1+0x238] ;  /* 0x0002380001067983 */ /* 0x002ee20000300a00 */
[----:B------:R-:W-:-:S02]  /*1e270*/  VIADD R246, R252, 0xfffffee0 ;  /* 0xfffffee0fcf67836 */ /* 0x000fc40000000000 */
[----:B------:R-:W1:Y:S03]  /*1e280*/  LDC R252, c[0x0][0x230] ;  /* 0x00008c00fffc7b82 */ /* 0x000e660000000800 */
[----:B------:R-:W-:Y:S02]  /*1e290*/  ISETP.GE.U32.AND P1, PT, R246, 0x7ffffea1, PT ;  /* 0x7ffffea1f600780c */ /* 0x000fe40003f26070 */
[----:B------:R-:W-:Y:S01]  /*1e2a0*/  IADD3 R246, R13, 0x100000, RZ ;  /* 0x001000000df67810 */ /* 0x000fe20007ffe0ff */
[----:B----4-:R-:W-:-:S04]  /*1e2b0*/  IMAD.WIDE R20, R2, 0x4, R20 ;  /* 0x0000000402147825 */ /* 0x010fc800078e0214 */
[C---:B--2---:R-:W-:Y:S01]  /*1e2c0*/  IMAD.WIDE R8, R2.reuse, 0x4, R8 ;  /* 0x0000000402087825 */ /* 0x044fe200078e0208 */
[----:B------:R2:W-:Y:S03]  /*1e2d0*/  STL.64 [R1+0x720], R20 ;  /* 0x0007201401007387 */ /* 0x0005e60000100a00 */
[C---:B---3--:R-:W-:Y:S01]  /*1e2e0*/  IMAD.WIDE R24, R2.reuse, 0x4, R230 ;  /* 0x0000000402187825 */ /* 0x048fe200078e02e6 */
[----:B------:R-:W-:Y:S03]  /*1e2f0*/  LDGSTS.E [R246+-0x7bff8], desc[UR48][R20.64], !P0 ;  /* 0x8400800014f67fae */ /* 0x000fe6000c121870 */
[C---:B------:R-:W-:Y:S01]  /*1e300*/  IMAD.WIDE R22, R2.reuse, 0x4, R234 ;  /* 0x0000000402167825 */ /* 0x040fe200078e02ea */
[----:B------:R3:W-:Y:S04]  /*1e310*/  STL.64 [R1+0x718], R8 ;  /* 0x0007180801007387 */ /* 0x0007e80000100a00 */
[----:B------:R-:W-:Y:S04]  /*1e320*/  LDGSTS.E [R241+-0x77ff8], desc[UR48][R8.64], !P0 ;  /* 0x8800800008f17fae */ /* 0x000fe8000c121870 */
[----:B--2---:R-:W2:Y:S04]  /*1e330*/  LDL.LU.64 R20, [R1+0x230] ;  /* 0x0002300001147983 */ /* 0x004ea80000300a00 */
[----:B------:R4:W-:Y:S04]  /*1e340*/  STL.64 [R1+0x710], R24 ;  /* 0x0007101801007387 */ /* 0x0009e80000100a00 */
[----:B------:R1:W-:Y:S04]  /*1e350*/  STL.64 [R1+0x708], R22 ;  /* 0x0007081601007387 */ /* 0x0003e80000100a00 */
[----:B---3--:R-:W3:Y:S04]  /*1e360*/  LDL.LU.64 R8, [R1+0x228] ;  /* 0x0002280001087983 */ /* 0x008ee80000300a00 */
[----:B------:R-:W3:Y:S04]  /*1e370*/  LDL.LU.64 R230, [R1+0x220] ;  /* 0x0002200001e67983 */ /* 0x000ee80000300a00 */
[----:B------:R-:W3:Y:S04]  /*1e380*/  LDL.LU.64 R234, [R1+0x218] ;  /* 0x0002180001ea7983 */ /* 0x000ee80000300a00 */
[----:B------:R4:W-:Y:S04]  /*1e390*/  LDGSTS.E [R240+-0x73ff8], desc[UR48][R24.64], !P0 ;  /* 0x8c00800018f07fae */ /* 0x0009e8000c121870 */
[----:B------:R1:W-:Y:S01]  /*1e3a0*/  LDGSTS.E [R233+-0x7fff4], desc[UR48][R22.64], !P1 ;  /* 0x8000c00016e97fae */ /* 0x0003e2000c921870 */
[----:B------:R-:W-:-:S04]  /*1e3b0*/  IMAD.WIDE R30, R2, 0x4, R238 ;  /* 0x00000004021e7825 */ /* 0x000fc800078e02ee */
[C---:B------:R-:W-:Y:S01]  /*1e3c0*/  IMAD.WIDE R26, R2.reuse, 0x4, R244 ;  /* 0x00000004021a7825 */ /* 0x040fe200078e02f4 */
[----:B------:R-:W-:Y:S03]  /*1e3d0*/  STL.64 [R1+0x700], R30 ;  /* 0x0007001e01007387 */ /* 0x000fe60000100a00 */
[C---:B----4-:R-:W-:Y:S01]  /*1e3e0*/  IMAD.WIDE R24, R2.reuse, 0x4, R250 ;  /* 0x0000000402187825 */ /* 0x050fe200078e02fa */
[----:B------:R-:W4:Y:S04]  /*1e3f0*/  LDL.LU.64 R238, [R1+0x210] ;  /* 0x0002100001ee7983 */ /* 0x000f280000300a00 */
[----:B------:R1:W-:Y:S04]  /*1e400*/  STL.64 [R1+0x6f8], R26 ;  /* 0x0006f81a01007387 */ /* 0x0003e80000100a00 */
[----:B------:R-:W4:Y:S04]  /*1e410*/  LDL.LU.64 R244, [R1+0x208] ;  /* 0x0002080001f47983 */ /* 0x000f280000300a00 */
[----:B------:R2:W-:Y:S01]  /*1e420*/  STL.64 [R1+0x6f0], R24 ;  /* 0x0006f01801007387 */ /* 0x0005e20000100a00 */
[----:B-1----:R-:W-:-:S03]  /*1e430*/  IMAD.WIDE R22, R2, 0x4, R6 ;  /* 0x0000000402167825 */ /* 0x002fc600078e0206 */
[----:B------:R-:W4:Y:S04]  /*1e440*/  LDL.LU.64 R6, [R1+0x200] ;  /* 0x0002000001067983 */ /* 0x000f280000300a00 */
[----:B------:R1:W-:Y:S04]  /*1e450*/  STL.64 [R1+0x6e8], R22 ;  /* 0x0006e81601007387 */ /* 0x0003e80000100a00 */
[----:B------:R-:W4:Y:S01]  /*1e460*/  LDL.LU.64 R250, [R1+0x1f8] ;  /* 0x0001f80001fa7983 */ /* 0x000f220000300a00 */
[----:B------:R-:W-:Y:S02]  /*1e470*/  VIADD R246, R247, 0xfffffec3 ;  /* 0xfffffec3f7f67836 */ /* 0x000fe40000000000 */
[----:B------:R-:W4:Y:S03]  /*1e480*/  LDC R247, c[0x0][0x230] ;  /* 0x00008c00fff77b82 */ /* 0x000f260000000800 */
[----:B------:R-:W-:-:S02]  /*1e490*/  ISETP.GE.U32.AND P0, PT, R246, 0x7ffffe84, PT ;  /* 0x7ffffe84f600780c */ /* 0x000fc40003f06070 */
[----:B------:R-:W-:-:S05]  /*1e4a0*/  IADD3 R246, R13, 0x100000, RZ ;  /* 0x001000000df67810 */ /* 0x000fca0007ffe0ff */
[----:B------:R1:W-:Y:S04]  /*1e4b0*/  LDGSTS.E [R246+-0x7bff4], desc[UR48][R30.64], !P1 ;  /* 0x8400c0001ef67fae */ /* 0x0003e8000c921870 */
[----:B------:R1:W-:Y:S04]  /*1e4c0*/  LDGSTS.E [R241+-0x77ff4], desc[UR48][R26.64], !P1 ;  /* 0x8800c0001af17fae */ /* 0x0003e8000c921870 */
[----:B------:R2:W-:Y:S01]  /*1e4d0*/  LDGSTS.E [R240+-0x73ff4], desc[UR48][R24.64], !P1 ;  /* 0x8c00c00018f07fae */ /* 0x0005e2000c921870 */
[----:B-1----:R-:W-:-:S03]  /*1e4e0*/  VIADD R246, R28, 0xfffffec2 ;  /* 0xfffffec21cf67836 */ /* 0x002fc60000000000 */
[----:B------:R1:W-:Y:S01]  /*1e4f0*/  LDGSTS.E [R233+-0x70000], desc[UR48][R22.64], !P0 ;  /* 0x9000000016e97fae */ /* 0x0003e2000c121870 */
[----:B------:R-:W4:Y:S01]  /*1e500*/  LDC R26, c[0x0][0x230] ;  /* 0x00008c00ff1a7b82 */ /* 0x000f220000000800 */
[----:B------:R-:W-:Y:S02]  /*1e510*/  ISETP.GE.U32.AND P1, PT, R246, 0x7ffffe83, PT ;  /* 0x7ffffe83f600780c */ /* 0x000fe40003f26070 */
[----:B------:R-:W-:Y:S01]  /*1e520*/  IADD3 R246, R13, 0x100000, RZ ;  /* 0x001000000df67810 */ /* 0x000fe20007ffe0ff */
[----:B--2---:R-:W-:-:S05]  /*1e530*/  IMAD.WIDE R24, R2, 0x4, R20 ;  /* 0x0000000402187825 */ /* 0x004fca00078e0214 */
[----:B------:R-:W-:Y:S04]  /*1e540*/  STL.64 [R1+0x6e0], R24 ;  /* 0x0006e01801007387 */ /* 0x000fe80000100a00 */
[----:B------:R4:W-:Y:S01]  /*1e550*/  LDGSTS.E [R246+-0x6c000], desc[UR48][R24.64], !P0 ;  /* 0x9400000018f67fae */ /* 0x0009e2000c121870 */
[----:B---3--:R-:W-:-:S04]  /*1e560*/  IMAD.WIDE R8, R2, 0x4, R8 ;  /* 0x0000000402087825 */ /* 0x008fc800078e0208 */
[C---:B-1----:R-:W-:Y:S01]  /*1e570*/  IMAD.WIDE R22, R2.reuse, 0x4, R230 ;  /* 0x0000000402167825 */ /* 0x042fe200078e02e6 */
[----:B------:R1:W-:Y:S03]  /*1e580*/  STL.64 [R1+0x6d8], R8 ;  /* 0x0006d80801007387 */ /* 0x0003e60000100a00 */
[C---:B------:R-:W-:Y:S01]  /*1e590*/  IMAD.WIDE R20, R2.reuse, 0x4, R234 ;  /* 0x0000000402147825 */ /* 0x040fe200078e02ea */
[----:B------:R2:W-:Y:S04]  /*1e5a0*/  STL.64 [R1+0x6d0], R22 ;  /* 0x0006d01601007387 */ /* 0x0005e80000100a00 */
[----:B------:R3:W-:Y:S04]  /*1e5b0*/  STL.64 [R1+0x6c8], R20 ;  /* 0x0006c81401007387 */ /* 0x0007e80000100a00 */
[----:B------:R-:W-:Y:S04]  /*1e5c0*/  LDGSTS.E [R241+-0x68000], desc[UR48][R8.64], !P0 ;  /* 0x9800000008f17fae */ /* 0x000fe8000c121870 */
[----:B------:R-:W3:Y:S04]  /*1e5d0*/  LDL.LU.64 R230, [R1+0x1f0] ;  /* 0x0001f00001e67983 */ /* 0x000ee80000300a00 */
[----:B------:R2:W-:Y:S04]  /*1e5e0*/  LDGSTS.E [R240+-0x64000], desc[UR48][R22.64], !P0 ;  /* 0x9c00000016f07fae */ /* 0x0005e8000c121870 */
[----:B-1----:R-:W3:Y:S01]  /*1e5f0*/  LDL.LU.64 R8, [R1+0x1e8] ;  /* 0x0001e80001087983 */ /* 0x002ee20000300a00 */
[----:B----4-:R-:W-:-:S03]  /*1e600*/  IMAD.WIDE R24, R2, 0x4, R238 ;  /* 0x0000000402187825 */ /* 0x010fc600078e02ee */
[----:B------:R-:W4:Y:S01]  /*1e610*/  LDL.LU.64 R234, [R1+0x1e0] ;  /* 0x0001e00001ea7983 */ /* 0x000f220000300a00 */
[----:B--2---:R-:W-:-:S03]  /*1e620*/  IMAD.WIDE R22, R2, 0x4, R244 ;  /* 0x0000000402167825 */ /* 0x004fc600078e02f4 */
[----:B------:R-:W-:Y:S04]  /*1e630*/  STL.64 [R1+0x6c0], R24 ;  /* 0x0006c01801007387 */ /* 0x000fe80000100a00 */
[----:B------:R-:W-:Y:S01]  /*1e640*/  STL.64 [R1+0x6b8], R22 ;  /* 0x0006b81601007387 */ /* 0x000fe20000100a00 */
[----:B------:R-:W-:-:S03]  /*1e650*/  IMAD.WIDE R6, R2, 0x4, R6 ;  /* 0x0000000402067825 */ /* 0x000fc600078e0206 */
[----:B------:R3:W-:Y:S04]  /*1e660*/  LDGSTS.E [R233+-0x6fffc], desc[UR48][R20.64], !P1 ;  /* 0x9000400014e97fae */ /* 0x0007e8000c921870 */
[----:B------:R1:W-:Y:S04]  /*1e670*/  STL.64 [R1+0x6b0], R6 ;  /* 0x0006b00601007387 */ /* 0x0003e80000100a00 */
[----:B------:R-:W2:Y:S01]  /*1e680*/  LDL.LU.64 R238, [R1+0x1d8] ;  /* 0x0001d80001ee7983 */ /* 0x000ea20000300a00 */
[----:B------:R-:W-:Y:S02]  /*1e690*/  VIADD R246, R247, 0xfffffec1 ;  /* 0xfffffec1f7f67836 */ /* 0x000fe40000000000 */
[----:B---3--:R-:W-:-:S02]  /*1e6a0*/  IMAD.WIDE R20, R2, 0x4, R250 ;  /* 0x0000000402147825 */ /* 0x008fc400078e02fa */
[----:B------:R-:W3:Y:S01]  /*1e6b0*/  S2R R251, SR_TID.X ;  /* 0x0000000000fb7919 */ /* 0x000ee20000002100 */
[----:B------:R-:W-:Y:S01]  /*1e6c0*/  ISETP.GE.U32.AND P3, PT, R246, 0x7ffffe82, PT ;  /* 0x7ffffe82f600780c */ /* 0x000fe20003f66070 */
[----:B------:R-:W-:Y:S01]  /*1e6d0*/  VIADD R246, R13, 0x100000 ;  /* 0x001000000df67836 */ /* 0x000fe20000000000 */
[----:B------:R1:W-:Y:S04]  /*1e6e0*/  STL.64 [R1+0x6a8], R20 ;  /* 0x0006a81401007387 */ /* 0x0003e80000100a00 */
[----:B------:R-:W-:Y:S04]  /*1e6f0*/  LDGSTS.E [R246+-0x6bffc], desc[UR48][R24.64], !P1 ;  /* 0x9400400018f67fae */ /* 0x000fe8000c921870 */
[----:B------:R-:W-:Y:S04]  /*1e700*/  LDGSTS.E [R241+-0x67ffc], desc[UR48][R22.64], !P1 ;  /* 0x9800400016f17fae */ /* 0x000fe8000c921870 */
[----:B------:R-:W-:Y:S04]  /*1e710*/  LDGSTS.E [R240+-0x63ffc], desc[UR48][R6.64], !P1 ;  /* 0x9c00400006f07fae */ /* 0x000fe8000c921870 */
[----:B------:R3:W-:Y:S01]  /*1e720*/  LDGSTS.E [R233+-0x6fff8], desc[UR48][R20.64], !P3 ;  /* 0x9000800014e97fae */ /* 0x0007e2000d921870 */
[----:B------:R-:W-:-:S02]  /*1e730*/  IADD3 R247, R252, -0x140, RZ ;  /* 0xfffffec0fcf77810 */ /* 0x000fc40007ffe0ff */
[----:B------:R-:W2:Y:S01]  /*1e740*/  LDC R252, c[0x0][0x230] ;  /* 0x00008c00fffc7b82 */ /* 0x000ea20000000800 */
[----:B-1----:R-:W2:Y:S07]  /*1e750*/  LDL.LU.64 R6, [R1+0x1d0] ;  /* 0x0001d00001067983 */ /* 0x002eae0000300a00 */
[----:B---3--:R-:W1:Y:S01]  /*1e760*/  LDC R21, c[0x0][0x230] ;  /* 0x00008c00ff157b82 */ /* 0x008e620000000800 */
[----:B------:R-:W-:Y:S01]  /*1e770*/  LOP3.LUT R251, R251, 0x3f, RZ, 0xc0, !PT ;  /* 0x0000003ffbfb7812 */ /* 0x000fe200078ec0ff */
[----:B------:R-:W3:Y:S03]  /*1e780*/  LDL.LU.64 R244, [R1+0x1c8] ;  /* 0x0001c80001f47983 */ /* 0x000ee60000300a00 */
[----:B------:R-:W-:-:S02]  /*1e790*/  ISETP.GE.AND P1, PT, R251, R247, PT ;  /* 0x000000f7fb00720c */ /* 0x000fc40003f26270 */
[----:B------:R-:W3:Y:S01]  /*1e7a0*/  LDL.LU.64 R250, [R1+0x1c0] ;  /* 0x0001c00001fa7983 */ /* 0x000ee20000300a00 */
[----:B-1----:R-:W-:-:S04]  /*1e7b0*/  IADD3 R21, R21, 0x3f, RZ ;  /* 0x0000003f15157810 */ /* 0x002fc80007ffe0ff */
[----:B------:R-:W-:Y:S01]  /*1e7c0*/  ISETP.GT.AND P0, PT, R21, 0x17f, PT ;  /* 0x0000017f1500780c */ /* 0x000fe20003f04270 */
[C---:B------:R-:W-:Y:S02]  /*1e7d0*/  IMAD.WIDE R22, R2.reuse, 0x4, R230 ;  /* 0x0000000402167825 */ /* 0x040fe400078e02e6 */
[----:B------:R-:W3:Y:S02]  /*1e7e0*/  LDL.LU.64 R230, [R1+0x9d8] ;  /* 0x0009d80001e67983 */ /* 0x000ee40000300a00 */
[C---:B------:R-:W-:Y:S02]  /*1e7f0*/  IMAD.WIDE R8, R2.reuse, 0x4, R8 ;  /* 0x0000000402087825 */ /* 0x040fe400078e0208 */
[----:B------:R-:W-:Y:S02]  /*1e800*/  STL.64 [R1+0x6a0], R22 ;  /* 0x0006a01601007387 */ /* 0x000fe40000100a00 */
[C---:B----4-:R-:W-:Y:S02]  /*1e810*/  IMAD.WIDE R20, R2.reuse, 0x4, R234 ;  /* 0x0000000402147825 */ /* 0x050fe400078e02ea */
[----:B------:R1:W-:Y:S04]  /*1e820*/  STL.64 [R1+0x698], R8 ;  /* 0x0006980801007387 */ /* 0x0003e80000100a00 */
[----:B------:R4:W-:Y:S04]  /*1e830*/  STL.64 [R1+0x690], R20 ;  /* 0x0006901401007387 */ /* 0x0009e80000100a00 */
[----:B------:R-:W-:Y:S04]  /*1e840*/  LDGSTS.E [R246+-0x6bff8], desc[UR48][R22.64], !P3 ;  /* 0x9400800016f67fae */ /* 0x000fe8000d921870 */
[----:B------:R-:W3:Y:S04]  /*1e850*/  LDL.LU.64 R234, [R1+0x9d0] ;  /* 0x0009d00001ea7983 */ /* 0x000ee80000300a00 */
[----:B------:R-:W-:Y:S04]  /*1e860*/  LDGSTS.E [R241+-0x67ff8], desc[UR48][R8.64], !P3 ;  /* 0x9800800008f17fae */ /* 0x000fe8000d921870 */
[----:B------:R-:W-:Y:S01]  /*1e870*/  LDGSTS.E [R240+-0x63ff8], desc[UR48][R20.64], !P3 ;  /* 0x9c00800014f07fae */ /* 0x000fe2000d921870 */
[----:B--2---:R-:W-:-:S03]  /*1e880*/  IMAD.WIDE R32, R2, 0x4, R238 ;  /* 0x0000000402207825 */ /* 0x004fc600078e02ee */
[----:B-1----:R-:W2:Y:S04]  /*1e890*/  LDL.LU.64 R8, [R1+0x9c8] ;  /* 0x0009c80001087983 */ /* 0x002ea80000300a00 */
[----:B------:R-:W2:Y:S04]  /*1e8a0*/  LDL.LU.64 R24, [R1+0x9b8] ;  /* 0x0009b80001187983 */ /* 0x000ea80000300a00 */
[----:B----4-:R-:W4:Y:S04]  /*1e8b0*/  LDL.LU.64 R20, [R1+0x9b0] ;  /* 0x0009b00001147983 */ /* 0x010f280000300a00 */
[----:B------:R-:W-:Y:S04]  /*1e8c0*/  STL.64 [R1+0x688], R32 ;  /* 0x0006882001007387 */ /* 0x000fe80000100a00 */
[----:B------:R-:W4:Y:S01]  /*1e8d0*/  LDL.LU.64 R22, [R1+0x9a8] ;  /* 0x0009a80001167983 */ /* 0x000f220000300a00 */
[----:B------:R-:W-:-:S02]  /*1e8e0*/  SEL R233, RZ, 0x4, P1 ;  /* 0x00000004ffe97807 */ /* 0x000fc40000800000 */
[----:B------:R-:W-:Y:S01]  /*1e8f0*/  ISETP.GE.U32.AND P1, PT, R247, 0x7ffffe81, PT ;  /* 0x7ffffe81f700780c */ /* 0x000fe20003f26070 */
[----:B------:R-:W-:-:S12]  /*1e900*/  IMAD.WIDE R6, R2, 0x4, R6 ;  /* 0x0000000402067825 */ /* 0x000fd800078e0206 */
[----:B------:R-:W-:Y:S01]  /*1e910*/  LDGSTS.E [R246+-0x6fff4], desc[UR48][R32.64], !P1 ;  /* 0x9000c00020f67fae */ /* 0x000fe2000c921870 */
[----:B---3--:R-:W-:-:S03]  /*1e920*/  IMAD.WIDE R30, R2, 0x4, R244 ;  /* 0x00000004021e7825 */ /* 0x008fc600078e02f4 */
[----:B------:R1:W-:Y:S01]  /*1e930*/  STL.64 [R1+0x680], R6 ;  /* 0x0006800601007387 */ /* 0x0003e20000100a00 */
[----:B------:R-:W-:-:S03]  /*1e940*/  IMAD.WIDE R28, R2, 0x4, R250 ;  /* 0x00000004021c7825 */ /* 0x000fc600078e02fa */
[----:B------:R3:W-:Y:S04]  /*1e950*/  STL.64 [R1+0x678], R30 ;  /* 0x0006781e01007387 */ /* 0x0007e80000100a00 */
[----:B------:R-:W-:Y:S04]  /*1e960*/  LDGSTS.E [R241+-0x6bff4], desc[UR48][R6.64], !P1 ;  /* 0x9400c00006f17fae */ /* 0x000fe8000c921870 */
[----:B------:R3:W-:Y:S04]  /*1e970*/  STL.64 [R1+0x750], R28 ;  /* 0x0007501c01007387 */ /* 0x0007e80000100a00 */
[----:B------:R1:W-:Y:S04]  /*1e980*/  LDGSTS.E [R240+-0x67ff4], desc[UR48][R30.64], !P1 ;  /* 0x9800c0001ef07fae */ /* 0x0003e8000c921870 */
[----:B-1----:R-:W3:Y:S04]  /*1e990*/  LDL.LU.64 R6, [R1+0x9a0] ;  /* 0x0009a00001067983 */ /* 0x002ee80000300a00 */
[----:B------:R-:W3:Y:S04]  /*1e9a0*/  LDL.LU.64 R244, [R1+0x998] ;  /* 0x0009980001f47983 */ /* 0x000ee80000300a00 */
[----:B------:R-:W3:Y:S04]  /*1e9b0*/  LDL.LU.64 R238, [R1+0x990] ;  /* 0x0009900001ee7983 */ /* 0x000ee80000300a00 */
[----:B------:R-:W3:Y:S01]  /*1e9c0*/  LDL.LU.64 R250, [R1+0x988] ;  /* 0x0009880001fa7983 */ /* 0x000ee20000300a00 */
[----:B------:R-:W-:-:S02]  /*1e9d0*/  VIADD R240, R26, 0xfffffebe ;  /* 0xfffffebe1af07836 */ /* 0x000fc40000000000 */
[C---:B------:R-:W-:Y:S02]  /*1e9e0*/  IMAD.WIDE R130, R3.reuse, 0x4, R230 ;  /* 0x0000000403827825 */ /* 0x040fe400078e02e6 */
[----:B------:R-:W3:Y:S04]  /*1e9f0*/  LDL.LU.64 R230, [R1+0x980] ;  /* 0x0009800001e67983 */ /* 0x000ee80000300a00 */
[----:B------:R-:W3:Y:S01]  /*1ea00*/  LDL.LU.64 R26, [R1+0x978] ;  /* 0x00097800011a7983 */ /* 0x000ee20000300a00 */
[----:B------:R-:W-:-:S03]  /*1ea10*/  IMAD.WIDE R100, R3, 0x4, R234 ;  /* 0x0000000403647825 */ /* 0x000fc600078e02ea */
[----:B------:R-:W3:Y:S01]  /*1ea20*/  LDL.LU.64 R234, [R1+0x968] ;  /* 0x0009680001ea7983 */ /* 0x000ee20000300a00 */
[----:B--2---:R-:W-:-:S04]  /*1ea30*/  IMAD.WIDE R68, R3, 0x4, R8 ;  /* 0x0000000403447825 */ /* 0x004fc800078e0208 */
[C---:B------:R-:W-:Y:S02]  /*1ea40*/  IMAD.WIDE R8, R3.reuse, 0x4, R4 ;  /* 0x0000000403087825 */ /* 0x040fe400078e0204 */
[----:B------:R-:W2:Y:S02]  /*1ea50*/  LDL.LU.64 R4, [R1+0x960] ;  /* 0x0009600001047983 */ /* 0x000ea40000300a00 */
[C---:B------:R-:W-:Y:S02]  /*1ea60*/  IMAD.WIDE R128, R3.reuse, 0x4, R24 ;  /* 0x0000000403807825 */ /* 0x040fe400078e0218 */
[----:B------:R1:W-:Y:S02]  /*1ea70*/  STL.64 [R1+0xdb0], R130 ;  /* 0x000db08201007387 */ /* 0x0003e40000100a00 */
[C---:B----4-:R-:W-:Y:S02]  /*1ea80*/  IMAD.WIDE R98, R3.reuse, 0x4, R20 ;  /* 0x0000000403627825 */ /* 0x050fe400078e0214 */
[----:B------:R-:W-:Y:S04]  /*1ea90*/  STL.64 [R1+0xda8], R100 ;  /* 0x000da86401007387 */ /* 0x000fe80000100a00 */
[----:B------:R-:W4:Y:S01]  /*1eaa0*/  LDL.LU.64 R20, [R1+0x958] ;  /* 0x0009580001147983 */ /* 0x000f220000300a00 */
[----:B------:R-:W-:-:S03]  /*1eab0*/  IMAD.WIDE R66, R3, 0x4, R22 ;  /* 0x0000000403427825 */ /* 0x000fc600078e0216 */
[----:B---3--:R-:W3:Y:S04]  /*1eac0*/  LDL.LU.64 R30, [R1+0x440] ;  /* 0x00044000011e7983 */ /* 0x008ee80000300a00 */
[----:B------:R-:W-:Y:S04]  /*1ead0*/  STL.64 [R1+0xda0], R68 ;  /* 0x000da04401007387 */ /* 0x000fe80000100a00 */
[----:B------:R1:W-:Y:S04]  /*1eae0*/  STL.64 [R1+0xd90], R128 ;  /* 0x000d908001007387 */ /* 0x0003e80000100a00 */
[----:B------:R-:W3:Y:S01]  /*1eaf0*/  LDL.LU.64 R22, [R1+0x430] ;  /* 0x0004300001167983 */ /* 0x000ee20000300a00 */
[----:B------:R-:W-:-:S03]  /*1eb00*/  SEL R233, R233, RZ, P0 ;  /* 0x000000ffe9e97207 */ /* 0x000fc60000000000 */
[----:B------:R-:W3:Y:S01]  /*1eb10*/  LDL.LU.64 R24, [R1+0x410] ;  /* 0x0004100001187983 */ /* 0x000ee20000300a00 */
[----:B------:R-:W-:Y:S01]  /*1eb20*/  ISETP.NE.U32.AND P0, PT, R233, RZ, PT ;  /* 0x000000ffe900720c */ /* 0x000fe20003f05070 */
[----:B------:R-:W-:Y:S02]  /*1eb30*/  VIADD R233, R13, 0x100000 ;  /* 0x001000000de97836 */ /* 0x000fe40000000000 */
[----:B------:R-:W-:Y:S04]  /*1eb40*/  STL.64 [R1+0xd98], R8 ;  /* 0x000d980801007387 */ /* 0x000fe80000100a00 */
[----:B------:R-:W-:Y:S04]  /*1eb50*/  STL.64 [R1+0xd88], R98 ;  /* 0x000d886201007387 */ /* 0x000fe80000100a00 */
[----:B------:R1:W-:Y:S01]  /*1eb60*/  LDGSTS.E [R233+-0x63ff4], desc[UR48][R28.64], !P1 ;  /* 0x9c00c0001ce97fae */ /* 0x0003e2000c921870 */
[----:B------:R-:W-:-:S02]  /*1eb70*/  IADD3 R246, R252, -0x141, RZ ;  /* 0xfffffebffcf67810 */ /* 0x000fc40007ffe0ff */
[----:B------:R-:W-:Y:S01]  /*1eb80*/  IADD3 R241, R18, 0x100000, RZ ;  /* 0x0010000012f17810 */ /* 0x000fe20007ffe0ff */
[----:B------:R-:W0:Y:S01]  /*1eb90*/  LDGDEPBAR ;  /* 0x00000000000079af */ /* 0x000e220000000000 */
[----:B------:R-:W-:-:S04]  /*1eba0*/  IMAD.WIDE R6, R3, 0x4, R6 ;  /* 0x0000000403067825 */ /* 0x000fc800078e0206 */
[----:B------:R-:W-:-:S04]  /*1ebb0*/  IMAD.WIDE R126, R3, 0x4, R244 ;  /* 0x00000004037e7825 */ /* 0x000fc800078e02f4 */
[C---:B------:R-:W-:Y:S01]  /*1ebc0*/  IMAD.WIDE R96, R3.reuse, 0x4, R238 ;  /* 0x0000000403607825 */ /* 0x040fe200078e02ee */
[----:B------:R-:W3:Y:S03]  /*1ebd0*/  LDL.LU.64 R244, [R1+0x408] ;  /* 0x0004080001f47983 */ /* 0x000ee60000300a00 */
[C---:B------:R-:W-:Y:S01]  /*1ebe0*/  IMAD.WIDE R64, R3.reuse, 0x4, R250 ;  /* 0x0000000403407825 */ /* 0x040fe200078e02fa */
[----:B------:R-:W-:Y:S03]  /*1ebf0*/  STL.64 [R1+0xd80], R66 ;  /* 0x000d804201007387 */ /* 0x000fe60000100a00 */
[C---:B------:R-:W-:Y:S01]  /*1ec00*/  IMAD.WIDE R230, R3.reuse, 0x4, R230 ;  /* 0x0000000403e67825 */ /* 0x040fe200078e02e6 */
[----:B------:R-:W3:Y:S03]  /*1ec10*/  LDL.LU.64 R28, [R1+0x3e8] ;  /* 0x0003e800011c7983 */ /* 0x000ee60000300a00 */
[C---:B------:R-:W-:Y:S01]  /*1ec20*/  IMAD.WIDE R124, R3.reuse, 0x4, R26 ;  /* 0x00000004037c7825 */ /* 0x040fe200078e021a */
[----:B------:R-:W3:Y:S03]  /*1ec30*/  LDL.LU.64 R238, [R1+0x3d8] ;  /* 0x0003d80001ee7983 */ /* 0x000ee60000300a00 */
[C---:B------:R-:W-:Y:S01]  /*1ec40*/  IMAD.WIDE R94, R3.reuse, 0x4, R234 ;  /* 0x00000004035e7825 */ /* 0x040fe200078e02ea */
[----:B------:R-:W3:Y:S03]  /*1ec50*/  LDL.LU.64 R250, [R1+0x3a8] ;  /* 0x0003a80001fa7983 */ /* 0x000ee60000300a00 */
[C---:B--2---:R-:W-:Y:S01]  /*1ec60*/  IMAD.WIDE R62, R3.reuse, 0x4, R4 ;  /* 0x00000004033e7825 */ /* 0x044fe200078e0204 */
[----:B------:R2:W-:Y:S03]  /*1ec70*/  STL.64 [R1+0xd70], R126 ;  /* 0x000d707e01007387 */ /* 0x0005e60000100a00 */
[C---:B----4-:R-:W-:Y:S01]  /*1ec80*/  IMAD.WIDE R38, R3.reuse, 0x4, R20 ;  /* 0x0000000403267825 */ /* 0x050fe200078e0214 */
[----:B------:R-:W-:Y:S03]  /*1ec90*/  STL.64 [R1+0xd78], R6 ;  /* 0x000d780601007387 */ /* 0x000fe60000100a00 */
[C---:B---3--:R-:W-:Y:S01]  /*1eca0*/  IMAD.WIDE R92, R3.reuse, 0x4, R22 ;  /* 0x00000004035c7825 */ /* 0x048fe200078e0216 */
[----:B------:R-:W-:Y:S03]  /*1ecb0*/  STL.64 [R1+0xd68], R96 ;  /* 0x000d686001007387 */ /* 0x000fe60000100a00 */
[C---:B------:R-:W-:Y:S01]  /*1ecc0*/  IMAD.WIDE R122, R3.reuse, 0x4, R30 ;  /* 0x00000004037a7825 */ /* 0x040fe200078e021e */
[----:B------:R-:W-:Y:S03]  /*1ecd0*/  STL.64 [R1+0xd60], R64 ;  /* 0x000d604001007387 */ /* 0x000fe60000100a00 */
[C---:B------:R-:W-:Y:S01]  /*1ece0*/  IMAD.WIDE R60, R3.reuse, 0x4, R24 ;  /* 0x00000004033c7825 */ /* 0x040fe200078e0218 */
[----:B------:R-:W3:Y:S01]  /*1ecf0*/  LDL.LU.64 R26, [R1+0x398] ;  /* 0x00039800011a7983 */ /* 0x000ee20000300a00 */
[----:B-1----:R-:W-:Y:S01]  /*1ed00*/  IADD3 R233, R18, 0x100000, RZ ;  /* 0x0010000012e97810 */ /* 0x002fe20007ffe0ff */
[----:B------:R-:W1:Y:S02]  /*1ed10*/  LDC R252, c[0x0][0x230] ;  /* 0x00008c00fffc7b82 */ /* 0x000e640000000800 */
[----:B------:R-:W4:Y:S04]  /*1ed20*/  LDL.LU.64 R234, [R1+0x380] ;  /* 0x0003800001ea7983 */ /* 0x000f280000300a00 */
[----:B------:R-:W2:Y:S04]  /*1ed30*/  LDL.LU.64 R4, [R1+0x370] ;  /* 0x0003700001047983 */ /* 0x000ea80000300a00 */
[----:B------:R1:W-:Y:S04]  /*1ed40*/  STL.64 [R1+0xd50], R124 ;  /* 0x000d507c01007387 */ /* 0x0003e80000100a00 */
[----:B------:R-:W-:Y:S04]  /*1ed50*/  STL.64 [R1+0xd58], R230 ;  /* 0x000d58e601007387 */ /* 0x000fe80000100a00 */
[----:B------:R-:W3:Y:S04]  /*1ed60*/  LDL.LU.64 R20, [R1+0x368] ;  /* 0x0003680001147983 */ /* 0x000ee80000300a00 */
[----:B------:R-:W-:Y:S04]  /*1ed70*/  STL.64 [R1+0xd48], R94 ;  /* 0x000d485e01007387 */ /* 0x000fe80000100a00 */
[----:B------:R-:W-:Y:S04]  /*1ed80*/  STL.64 [R1+0xd40], R62 ;  /* 0x000d403e01007387 */ /* 0x000fe80000100a00 */
        /* <DEDUP_REMOVED lines=9> */
[----:B------:R-:W3:Y:S01]  /*1ee20*/  LDL.LU.64 R30, [R1+0x340] ;  /* 0x00034000011e7983 */ /* 0x000ee20000300a00 */
[----:B------:R-:W-:-:S03]  /*1ee30*/  ISETP.GE.U32.AND P1, PT, R246, 0x7ffffe80, PT ;  /* 0x7ffffe80f600780c */ /* 0x000fc60003f26070 */
[----:B------:R-:W-:Y:S04]  /*1ee40*/  LDGSTS.E [R11+0x20000], desc[UR48][R130.64], P2 ;  /* 0x20000000820b7fae */ /* 0x000fe80009121870 */
[----:B------:R-:W-:Y:S04]  /*1ee50*/  LDGSTS.E [R11+0x20400], desc[UR48][R128.64], P2 ;  /* 0x20400000800b7fae */ /* 0x000fe80009121870 */
[----:B------:R-:W-:Y:S04]  /*1ee60*/  LDGSTS.E [R11+0x20800], desc[UR48][R126.64], P2 ;  /* 0x208000007e0b7fae */ /* 0x000fe80009121870 */
[----:B------:R-:W-:Y:S04]  /*1ee70*/  LDGSTS.E [R11+0x20c00], desc[UR48][R124.64], P2 ;  /* 0x20c000007c0b7fae */ /* 0x000fe80009121870 */
[----:B------:R-:W-:Y:S01]  /*1ee80*/  LDGSTS.E [R11+0x21000], desc[UR48][R122.64], P2 ;  /* 0x210000007a0b7fae */ /* 0x000fe20009121870 */
[----:B------:R-:W-:-:S04]  /*1ee90*/  IMAD.WIDE R120, R3, 0x4, R28 ;  /* 0x0000000403787825 */ /* 0x000fc800078e021c */
[C---:B------:R-:W-:Y:S01]  /*1eea0*/  IMAD.WIDE R90, R3.reuse, 0x4, R238 ;  /* 0x00000004035a7825 */ /* 0x040fe200078e02ee */
[----:B------:R-:W-:Y:S03]  /*1eeb0*/  LDGSTS.E [R11+0x21400], desc[UR48][R120.64], P2 ;  /* 0x21400000780b7fae */ /* 0x000fe60009121870 */
[C---:B------:R-:W-:Y:S02]  /*1eec0*/  IMAD.WIDE R58, R3.reuse, 0x4, R250 ;  /* 0x00000004033a7825 */ /* 0x040fe400078e02fa */
[----:B------:R-:W3:Y:S04]  /*1eed0*/  LDL.LU.64 R250, [R1+0x338] ;  /* 0x0003380001fa7983 */ /* 0x000ee80000300a00 */
[----:B------:R-:W3:Y:S04]  /*1eee0*/  LDL.LU.64 R28, [R1+0x330] ;  /* 0x00033000011c7983 */ /* 0x000ee80000300a00 */
[----:B------:R-:W3:Y:S04]  /*1eef0*/  LDL.LU.64 R238, [R1+0x328] ;  /* 0x0003280001ee7983 */ /* 0x000ee80000300a00 */
[----:B------:R1:W-:Y:S04]  /*1ef00*/  STL.64 [R1+0xd10], R120 ;  /* 0x000d107801007387 */ /* 0x0003e80000100a00 */
[----:B------:R-:W-:Y:S04]  /*1ef10*/  STL.64 [R1+0xd18], R36 ;  /* 0x000d182401007387 */ /* 0x000fe80000100a00 */
[----:B------:R-:W-:Y:S01]  /*1ef20*/  STL.64 [R1+0xd08], R90 ;  /* 0x000d085a01007387 */ /* 0x000fe20000100a00 */
[----:B----4-:R-:W-:-:S03]  /*1ef30*/  IMAD.WIDE R118, R3, 0x4, R234 ;  /* 0x0000000403767825 */ /* 0x010fc600078e02ea */
[----:B------:R-:W4:Y:S01]  /*1ef40*/  LDL.LU.64 R234, [R1+0x320] ;  /* 0x0003200001ea7983 */ /* 0x000f220000300a00 */
[----:B--2---:R-:W-:-:S03]  /*1ef50*/  IMAD.WIDE R88, R3, 0x4, R4 ;  /* 0x0000000403587825 */ /* 0x004fc600078e0204 */
[----:B------:R-:W-:Y:S01]  /*1ef60*/  STL.64 [R1+0xd00], R58 ;  /* 0x000d003a01007387 */ /* 0x000fe20000100a00 */
[----:B---3--:R-:W-:-:S03]  /*1ef70*/  IMAD.WIDE R34, R3, 0x4, R26 ;  /* 0x0000000403227825 */ /* 0x008fc600078e021a */
[----:B------:R-:W2:Y:S04]  /*1ef80*/  LDL.LU.64 R4, [R1+0x318] ;  /* 0x0003180001047983 */ /* 0x000ea80000300a00 */
[----:B------:R-:W3:Y:S01]  /*1ef90*/  LDL.LU.64 R26, [R1+0x310] ;  /* 0x00031000011a7983 */ /* 0x000ee20000300a00 */
[----:B------:R-:W-:-:S03]  /*1efa0*/  IMAD.WIDE R56, R3, 0x4, R20 ;  /* 0x0000000403387825 */ /* 0x000fc600078e0214 */
[----:B------:R-:W3:Y:S04]  /*1efb0*/  LDL.LU.64 R20, [R1+0x308] ;  /* 0x0003080001147983 */ /* 0x000ee80000300a00 */
[----:B------:R1:W-:Y:S04]  /*1efc0*/  STL.64 [R1+0xcf0], R118 ;  /* 0x000cf07601007387 */ /* 0x0003e80000100a00 */
[----:B------:R-:W-:Y:S01]  /*1efd0*/  STL.64 [R1+0xcf8], R34 ;  /* 0x000cf82201007387 */ /* 0x000fe20000100a00 */
[----:B------:R-:W-:-:S03]  /*1efe0*/  IMAD.WIDE R32, R3, 0x4, R22 ;  /* 0x0000000403207825 */ /* 0x000fc600078e0216 */
[----:B------:R-:W3:Y:S01]  /*1eff0*/  LDL.LU.64 R22, [R1+0x300] ;  /* 0x0003000001167983 */ /* 0x000ee20000300a00 */
[----:B------:R-:W-:-:S03]  /*1f000*/  IMAD.WIDE R116, R3, 0x4, R40 ;  /* 0x0000000403747825 */ /* 0x000fc600078e0228 */
[----:B------:R-:W-:Y:S04]  /*1f010*/  STL.64 [R1+0xce8], R88 ;  /* 0x000ce85801007387 */ /* 0x000fe80000100a00 */
[----:B------:R-:W3:Y:S04]  /*1f020*/  LDL.LU.64 R40, [R1+0x2f8] ;  /* 0x0002f80001287983 */ /* 0x000ee80000300a00 */
[----:B------:R-:W-:Y:S01]  /*1f030*/  STL.64 [R1+0xce0], R56 ;  /* 0x000ce03801007387 */ /* 0x000fe20000100a00 */
[----:B------:R-:W-:-:S03]  /*1f040*/  IMAD.WIDE R86, R3, 0x4, R24 ;  /* 0x0000000403567825 */ /* 0x000fc600078e0218 */
[----:B------:R-:W3:Y:S01]  /*1f050*/  LDL.LU.64 R24, [R1+0x2f0] ;  /* 0x0002f00001187983 */ /* 0x000ee20000300a00 */
[----:B------:R-:W-:-:S03]  /*1f060*/  IMAD.WIDE R54, R3, 0x4, R244 ;  /* 0x0000000403367825 */ /* 0x000fc600078e02f4 */
[----:B------:R-:W3:Y:S04]  /*1f070*/  LDL.LU.64 R244, [R1+0x2e8] ;  /* 0x0002e80001f47983 */ /* 0x000ee80000300a00 */
[----:B------:R1:W-:Y:S04]  /*1f080*/  STL.64 [R1+0xcd0], R116 ;  /* 0x000cd07401007387 */ /* 0x0003e80000100a00 */
[----:B------:R-:W-:Y:S01]  /*1f090*/  STL.64 [R1+0xcd8], R32 ;  /* 0x000cd82001007387 */ /* 0x000fe20000100a00 */
[----:B------:R-:W-:-:S03]  /*1f0a0*/  IMAD.WIDE R30, R3, 0x4, R30 ;  /* 0x00000004031e7825 */ /* 0x000fc600078e021e */
[----:B------:R-:W-:Y:S04]  /*1f0b0*/  STL.64 [R1+0xcc8], R86 ;  /* 0x000cc85601007387 */ /* 0x000fe80000100a00 */
[----:B------:R-:W-:Y:S04]  /*1f0c0*/  LDGSTS.E [R11+0x21800], desc[UR48][R118.64], P2 ;  /* 0x21800000760b7fae */ /* 0x000fe80009121870 */
[----:B------:R-:W-:Y:S01]  /*1f0d0*/  LDGSTS.E [R11+0x21c00], desc[UR48][R116.64], P2 ;  /* 0x21c00000740b7fae */ /* 0x000fe20009121870 */
[----:B------:R-:W-:-:S03]  /*1f0e0*/  IMAD.WIDE R114, R3, 0x4, R250 ;  /* 0x0000000403727825 */ /* 0x000fc600078e02fa */
[----:B------:R-:W3:Y:S01]  /*1f0f0*/  LDL.LU.64 R250, [R1+0x2e0] ;  /* 0x0002e00001fa7983 */ /* 0x000ee20000300a00 */
[----:B------:R-:W-:-:S03]  /*1f100*/  IMAD.WIDE R84, R3, 0x4, R28 ;  /* 0x0000000403547825 */ /* 0x000fc600078e021c */
[----:B------:R-:W-:Y:S01]  /*1f110*/  STL.64 [R1+0xcc0], R54 ;  /* 0x000cc03601007387 */ /* 0x000fe20000100a00 */
[----:B------:R-:W-:-:S03]  /*1f120*/  IMAD.WIDE R52, R3, 0x4, R238 ;  /* 0x0000000403347825 */ /* 0x000fc600078e02ee */
[----:B------:R-:W3:Y:S04]  /*1f130*/  LDL.LU.64 R238, [R1+0x2d8] ;  /* 0x0002d80001ee7983 */ /* 0x000ee80000300a00 */
[----:B------:R1:W-:Y:S04]  /*1f140*/  STL.64 [R1+0xcb0], R114 ;  /* 0x000cb07201007387 */ /* 0x0003e80000100a00 */
[----:B------:R-:W-:Y:S04]  /*1f150*/  STL.64 [R1+0xcb8], R30 ;  /* 0x000cb81e01007387 */ /* 0x000fe80000100a00 */
[----:B------:R-:W-:Y:S01]  /*1f160*/  LDGSTS.E [R11+0x22000], desc[UR48][R114.64], P2 ;  /* 0x22000000720b7fae */ /* 0x000fe20009121870 */
[----:B----4-:R-:W-:-:S03]  /*1f170*/  IMAD.WIDE R28, R3, 0x4, R234 ;  /* 0x00000004031c7825 */ /* 0x010fc600078e02ea */
[----:B------:R-:W4:Y:S04]  /*1f180*/  LDL.LU.64 R234, [R1+0x2d0] ;  /* 0x0002d00001ea7983 */ /* 0x000f280000300a00 */
[----:B------:R-:W-:Y:S01]  /*1f190*/  STL.64 [R1+0xca8], R84 ;  /* 0x000ca85401007387 */ /* 0x000fe20000100a00 */
[----:B--2---:R-:W-:-:S03]  /*1f1a0*/  IMAD.WIDE R112, R3, 0x4, R4 ;  /* 0x0000000403707825 */ /* 0x004fc600078e0204 */
[----:B------:R-:W2:Y:S04]  /*1f1b0*/  LDL.LU.64 R4, [R1+0x2c8] ;  /* 0x0002c80001047983 */ /* 0x000ea80000300a00 */
[----:B------:R-:W-:Y:S01]  /*1f1c0*/  STL.64 [R1+0xca0], R52 ;  /* 0x000ca03401007387 */ /* 0x000fe20000100a00 */
[----:B---3--:R-:W-:-:S03]  /*1f1d0*/  IMAD.WIDE R50, R3, 0x4, R20 ;  /* 0x0000000403327825 */ /* 0x008fc600078e0214 */
[----:B------:R-:W3:Y:S01]  /*1f1e0*/  LDL.LU.64 R20, [R1+0x2c0] ;  /* 0x0002c00001147983 */ /* 0x000ee20000300a00 */
[----:B------:R-:W-:-:S03]  /*1f1f0*/  IMAD.WIDE R82, R3, 0x4, R26 ;  /* 0x0000000403527825 */ /* 0x000fc600078e021a */
[----:B------:R1:W-:Y:S04]  /*1f200*/  STL.64 [R1+0xc90], R112 ;  /* 0x000c907001007387 */ /* 0x0003e80000100a00 */
[----:B------:R-:W-:Y:S01]  /*1f210*/  STL.64 [R1+0xc98], R28 ;  /* 0x000c981c01007387 */ /* 0x000fe20000100a00 */
[----:B------:R-:W-:-:S03]  /*1f220*/  IMAD.WIDE R26, R3, 0x4, R22 ;  /* 0x00000004031a7825 */ /* 0x000fc600078e0216 */
[----:B------:R-:W3:Y:S04]  /*1f230*/  LDL.LU.64 R22, [R1+0x2b8] ;  /* 0x0002b80001167983 */ /* 0x000ee80000300a00 */
[----:B------:R-:W-:Y:S01]  /*1f240*/  STL.64 [R1+0xc88], R82 ;  /* 0x000c885201007387 */ /* 0x000fe20000100a00 */
[----:B------:R-:W-:-:S03]  /*1f250*/  IMAD.WIDE R110, R3, 0x4, R40 ;  /* 0x00000004036e7825 */ /* 0x000fc600078e0228 */
[----:B------:R-:W-:Y:S04]  /*1f260*/  STL.64 [R1+0xc80], R50 ;  /* 0x000c803201007387 */ /* 0x000fe80000100a00 */
[----:B------:R-:W3:Y:S01]  /*1f270*/  LDL.LU.64 R76, [R1+0x2b0] ;  /* 0x0002b000014c7983 */ /* 0x000ee20000300a00 */
[----:B------:R-:W-:-:S03]  /*1f280*/  IMAD.WIDE R80, R3, 0x4, R24 ;  /* 0x0000000403507825 */ /* 0x000fc600078e0218 */
[----:B------:R-:W3:Y:S01]  /*1f290*/  LDL.LU.64 R44, [R1+0x2a8] ;  /* 0x0002a800012c7983 */ /* 0x000ee20000300a00 */
[----:B------:R-:W-:-:S03]  /*1f2a0*/  IMAD.WIDE R48, R3, 0x4, R244 ;  /* 0x0000000403307825 */ /* 0x000fc600078e02f4 */
[----:B------:R-:W3:Y:S04]  /*1f2b0*/  LDL.LU.64 R244, [R1+0x2a0] ;  /* 0x0002a00001f47983 */ /* 0x000ee80000300a00 */
[----:B------:R-:W3:Y:S04]  /*1f2c0*/  LDL.LU.64 R104, [R1+0x298] ;  /* 0x0002980001687983 */ /* 0x000ee80000300a00 */
[----:B------:R1:W-:Y:S04]  /*1f2d0*/  STL.64 [R1+0xc70], R110 ;  /* 0x000c706e01007387 */ /* 0x0003e80000100a00 */
[----:B------:R-:W-:Y:S04]  /*1f2e0*/  STL.64 [R1+0xc78], R26 ;  /* 0x000c781a01007387 */ /* 0x000fe80000100a00 */
[----:B------:R-:W3:Y:S04]  /*1f2f0*/  LDL.LU.64 R74, [R1+0x290] ;  /* 0x00029000014a7983 */ /* 0x000ee80000300a00 */
[----:B------:R-:W3:Y:S04]  /*1f300*/  LDL.LU.64 R42, [R1+0x288] ;  /* 0x00028800012a7983 */ /* 0x000ee80000300a00 */
[----:B------:R-:W-:Y:S04]  /*1f310*/  STL.64 [R1+0xc68], R80 ;  /* 0x000c685001007387 */ /* 0x000fe80000100a00 */
[----:B------:R-:W-:Y:S04]  /*1f320*/  LDGSTS.E [R11+0x22400], desc[UR48][R112.64], P2 ;  /* 0x22400000700b7fae */ /* 0x000fe80009121870 */
[----:B------:R-:W-:Y:S01]  /*1f330*/  LDGSTS.E [R11+0x22800], desc[UR48][R110.64], P2 ;  /* 0x228000006e0b7fae */ /* 0x000fe20009121870 */
[----:B------:R-:W-:-:S04]  /*1f340*/  IMAD.WIDE R250, R3, 0x4, R250 ;  /* 0x0000000403fa7825 */ /* 0x000fc800078e02fa */
[C---:B------:R-:W-:Y:S02]  /*1f350*/  IMAD.WIDE R108, R3.reuse, 0x4, R238 ;  /* 0x00000004036c7825 */ /* 0x040fe400078e02ee */
[----:B------:R-:W3:Y:S04]  /*1f360*/  LDL.LU.64 R238, [R1+0x280] ;  /* 0x0002800001ee7983 */ /* 0x000ee80000300a00 */
[----:B------:R-:W3:Y:S04]  /*1f370*/  LDL.LU.64 R102, [R1+0x278] ;  /* 0x0002780001667983 */ /* 0x000ee80000300a00 */
[----:B------:R-:W-:Y:S04]  /*1f380*/  STL.64 [R1+0xc60], R48 ;  /* 0x000c603001007387 */ /* 0x000fe80000100a00 */
[----:B------:R-:W3:Y:S04]  /*1f390*/  LDL.LU.64 R72, [R1+0x270] ;  /* 0x0002700001487983 */ /* 0x000ee80000300a00 */
[----:B------:R-:W3:Y:S04]  /*1f3a0*/  LDL.LU.64 R40, [R1+0x268] ;  /* 0x0002680001287983 */ /* 0x000ee80000300a00 */
[----:B------:R-:W-:Y:S01]  /*1f3b0*/  LDGSTS.E [R11+0x22c00], desc[UR48][R108.64], P2 ;  /* 0x22c000006c0b7fae */ /* 0x000fe20009121870 */
[----:B----4-:R-:W-:-:S03]  /*1f3c0*/  IMAD.WIDE R78, R3, 0x4, R234 ;  /* 0x00000004034e7825 */ /* 0x010fc600078e02ea */
[----:B------:R-:W4:Y:S01]  /*1f3d0*/  LDL.LU.64 R234, [R1+0x260] ;  /* 0x0002600001ea7983 */ /* 0x000f220000300a00 */
[----:B--2---:R-:W-:-:S03]  /*1f3e0*/  IMAD.WIDE R46, R3, 0x4, R4 ;  /* 0x00000004032e7825 */ /* 0x004fc600078e0204 */
[----:B------:R-:W2:Y:S04]  /*1f3f0*/  LDL.LU.64 R4, [R1+0x258] ;  /* 0x0002580001047983 */ /* 0x000ea80000300a00 */
[----:B------:R1:W-:Y:S01]  /*1f400*/  STL.64 [R1+0xc50], R108 ;  /* 0x000c506c01007387 */ /* 0x0003e20000100a00 */
[----:B---3--:R-:W-:-:S03]  /*1f410*/  IMAD.WIDE R246, R3, 0x4, R20 ;  /* 0x0000000403f67825 */ /* 0x008fc600078e0214 */
[----:B------:R-:W-:Y:S04]  /*1f420*/  STL.64 [R1+0xc58], R250 ;  /* 0x000c58fa01007387 */ /* 0x000fe80000100a00 */
[----:B------:R-:W3:Y:S04]  /*1f430*/  LDL.LU.64 R70, [R1+0x250] ;  /* 0x0002500001467983 */ /* 0x000ee80000300a00 */
[----:B------:R-:W3:Y:S01]  /*1f440*/  LDL.LU.64 R20, [R1+0x248] ;  /* 0x0002480001147983 */ /* 0x000ee20000300a00 */
[----:B------:R-:W-:-:S03]  /*1f450*/  IMAD.WIDE R106, R3, 0x4, R22 ;  /* 0x00000004036a7825 */ /* 0x000fc600078e0216 */
[----:B------:R-:W-:Y:S04]  /*1f460*/  STL.64 [R1+0xc48], R78 ;  /* 0x000c484e01007387 */ /* 0x000fe80000100a00 */
[----:B------:R-:W3:Y:S04]  /*1f470*/  LDL.LU.64 R24, [R1+0x240] ;  /* 0x0002400001187983 */ /* 0x000ee80000300a00 */
[----:B------:R-:W3:Y:S01]  /*1f480*/  LDL.LU.64 R22, [R1+0x1b8] ;  /* 0x0001b80001167983 */ /* 0x000ee20000300a00 */
[----:B------:R-:W-:-:S03]  /*1f490*/  IMAD.WIDE R76, R3, 0x4, R76 ;  /* 0x00000004034c7825 */ /* 0x000fc600078e024c */
[----:B------:R-:W-:Y:S01]  /*1f4a0*/  STL.64 [R1+0xc40], R46 ;  /* 0x000c402e01007387 */ /* 0x000fe20000100a00 */
[----:B------:R-:W-:-:S03]  /*1f4b0*/  IMAD.WIDE R44, R3, 0x4, R44 ;  /* 0x00000004032c7825 */ /* 0x000fc600078e022c */
[----:B------:R1:W-:Y:S01]  /*1f4c0*/  STL.64 [R1+0xc30], R106 ;  /* 0x000c306a01007387 */ /* 0x0003e20000100a00 */
[----:B------:R-:W-:-:S03]  /*1f4d0*/  IMAD.WIDE R244, R3, 0x4, R244 ;  /* 0x0000000403f47825 */ /* 0x000fc600078e02f4 */
[----:B------:R-:W-:Y:S01]  /*1f4e0*/  STL.64 [R1+0xc38], R246 ;  /* 0x000c38f601007387 */ /* 0x000fe20000100a00 */
[----:B------:R-:W-:-:S03]  /*1f4f0*/  IMAD.WIDE R104, R3, 0x4, R104 ;  /* 0x0000000403687825 */ /* 0x000fc600078e0268 */
[----:B------:R-:W-:Y:S04]  /*1f500*/  STL.64 [R1+0xc28], R76 ;  /* 0x000c284c01007387 */ /* 0x000fe80000100a00 */
[----:B------:R-:W-:Y:S01]  /*1f510*/  STL.64 [R1+0xc20], R44 ;  /* 0x000c202c01007387 */ /* 0x000fe20000100a00 */
[----:B------:R-:W-:-:S03]  /*1f520*/  IMAD.WIDE R74, R3, 0x4, R74 ;  /* 0x00000004034a7825 */ /* 0x000fc600078e024a */
[----:B------:R1:W-:Y:S01]  /*1f530*/  STL.64 [R1+0xc10], R104 ;  /* 0x000c106801007387 */ /* 0x0003e20000100a00 */
[----:B------:R-:W-:-:S03]  /*1f540*/  IMAD.WIDE R42, R3, 0x4, R42 ;  /* 0x00000004032a7825 */ /* 0x000fc600078e022a */
[----:B------:R-:W-:Y:S04]  /*1f550*/  STL.64 [R1+0xc18], R244 ;  /* 0x000c18f401007387 */ /* 0x000fe80000100a00 */
[----:B------:R-:W-:Y:S04]  /*1f560*/  STL.64 [R1+0xc08], R74 ;  /* 0x000c084a01007387 */ /* 0x000fe80000100a00 */
[----:B------:R-:W-:Y:S04]  /*1f570*/  STL.64 [R1+0xc00], R42 ;  /* 0x000c002a01007387 */ /* 0x000fe80000100a00 */
[----:B------:R-:W-:Y:S04]  /*1f580*/  LDGSTS.E [R11+0x23000], desc[UR48][R106.64], P2 ;  /* 0x230000006a0b7fae */ /* 0x000fe80009121870 */
[----:B------:R-:W-:Y:S01]  /*1f590*/  LDGSTS.E [R11+0x23400], desc[UR48][R104.64], P2 ;  /* 0x23400000680b7fae */ /* 0x000fe20009121870 */
[----:B------:R-:W-:-:S04]  /*1f5a0*/  IMAD.WIDE R238, R3, 0x4, R238 ;  /* 0x0000000403ee7825 */ /* 0x000fc800078e02ee */
[----:B------:R-:W-:-:S05]  /*1f5b0*/  IMAD.WIDE R102, R3, 0x4, R102 ;  /* 0x0000000403667825 */ /* 0x000fca00078e0266 */
[----:B------:R1:W-:Y:S01]  /*1f5c0*/  STL.64 [R1+0xbf0], R102 ;  /* 0x000bf06601007387 */ /* 0x0003e20000100a00 */
[----:B------:R-:W-:-:S03]  /*1f5d0*/  IMAD.WIDE R72, R3, 0x4, R72 ;  /* 0x0000000403487825 */ /* 0x000fc600078e0248 */
[----:B------:R-:W-:Y:S01]  /*1f5e0*/  STL.64 [R1+0xbf8], R238 ;  /* 0x000bf8ee01007387 */ /* 0x000fe20000100a00 */
[----:B------:R-:W-:-:S03]  /*1f5f0*/  IMAD.WIDE R40, R3, 0x4, R40 ;  /* 0x0000000403287825 */ /* 0x000fc600078e0228 */
[----:B------:R-:W-:Y:S04]  /*1f600*/  STL.64 [R1+0xbe8], R72 ;  /* 0x000be84801007387 */ /* 0x000fe80000100a00 */
[----:B------:R-:W-:Y:S04]  /*1f610*/  STL.64 [R1+0xbc8], R40 ;  /* 0x000bc82801007387 */ /* 0x000fe80000100a00 */
[----:B------:R-:W-:Y:S01]  /*1f620*/  LDGSTS.E [R11+0x23800], desc[UR48][R102.64], P2 ;  /* 0x23800000660b7fae */ /* 0x000fe20009121870 */
[----:B----4-:R-:W-:-:S04]  /*1f630*/  IMAD.WIDE R234, R3, 0x4, R234 ;  /* 0x0000000403ea7825 */ /* 0x010fc800078e02ea */
[----:B--2---:R-:W-:-:S05]  /*1f640*/  IMAD.WIDE R4, R3, 0x4, R4 ;  /* 0x0000000403047825 */ /* 0x004fca00078e0204 */
[----:B------:R2:W-:Y:S01]  /*1f650*/  STL.64 [R1+0xb88], R4 ;  /* 0x000b880401007387 */ /* 0x0005e20000100a00 */
[----:B---3--:R-:W-:-:S03]  /*1f660*/  IMAD.WIDE R70, R3, 0x4, R70 ;  /* 0x0000000403467825 */ /* 0x008fc600078e0246 */
[----:B------:R-:W-:Y:S01]  /*1f670*/  STL.64 [R1+0xba8], R234 ;  /* 0x000ba8ea01007387 */ /* 0x000fe20000100a00 */
[----:B------:R-:W-:-:S03]  /*1f680*/  IMAD.WIDE R20, R3, 0x4, R20 ;  /* 0x0000000403147825 */ /* 0x000fc600078e0214 */
[----:B------:R3:W-:Y:S04]  /*1f690*/  STL.64 [R1+0xb68], R70 ;  /* 0x000b684601007387 */ /* 0x0007e80000100a00 */
[----:B------:R4:W-:Y:S01]  /*1f6a0*/  STL.64 [R1+0xb48], R20 ;  /* 0x000b481401007387 */ /* 0x0009e20000100a00 */
[----:B------:R-:W-:-:S03]  /*1f6b0*/  IMAD.WIDE R24, R3, 0x4, R24 ;  /* 0x0000000403187825 */ /* 0x000fc600078e0218 */
[----:B------:R-:W4:Y:S01]  /*1f6c0*/  LDL.LU.64 R130, [R1+0x12a0] ;  /* 0x0012a00001827983 */ /* 0x000f220000300a00 */
[----:B------:R-:W-:-:S03]  /*1f6d0*/  IMAD.WIDE R22, R2, 0x4, R22 ;  /* 0x0000000402167825 */ /* 0x000fc600078e0216 */
[----:B------:R-:W-:Y:S04]  /*1f6e0*/  STL.64 [R1+0xb28], R24 ;  /* 0x000b281801007387 */ /* 0x000fe80000100a00 */
[----:B------:R-:W4:Y:S04]  /*1f6f0*/  LDL.LU.64 R128, [R1+0x1298] ;  /* 0x0012980001807983 */ /* 0x000f280000300a00 */
[----:B------:R-:W-:Y:S04]  /*1f700*/  STL.64 [R1+0x4c0], R22 ;  /* 0x0004c01601007387 */ /* 0x000fe80000100a00 */
[----:B------:R-:W4:Y:S04]  /*1f710*/  LDL.LU.64 R126, [R1+0x1290] ;  /* 0x00129000017e7983 */ /* 0x000f280000300a00 */
[----:B-1----:R-:W4:Y:S04]  /*1f720*/  LDL.LU.64 R124, [R1+0x1288] ;  /* 0x00128800017c7983 */ /* 0x002f280000300a00 */
        /* <DEDUP_REMOVED lines=13> */
[----:B------:R1:W-:Y:S04]  /*1f800*/  STL.64 [R1+0xfe8], R10 ;  /* 0x000fe80a01007387 */ /* 0x0003e80000100a00 */
[----:B--2---:R-:W-:Y:S04]  /*1f810*/  LDGSTS.E [R5+0x20100], desc[UR48][R100.64], P2 ;  /* 0x2010000064057fae */ /* 0x004fe80009121870 */
[----:B------:R-:W-:Y:S04]  /*1f820*/  LDGSTS.E [R5+0x20500], desc[UR48][R98.64], P2 ;  /* 0x2050000062057fae */ /* 0x000fe80009121870 */
[----:B------:R-:W-:Y:S04]  /*1f830*/  LDGSTS.E [R5+0x20900], desc[UR48][R96.64], P2 ;  /* 0x2090000060057fae */ /* 0x000fe80009121870 */
[----:B------:R-:W2:Y:S04]  /*1f840*/  LDL.LU.64 R100, [R1+0x1220] ;  /* 0x0012200001647983 */ /* 0x000ea80000300a00 */
[----:B------:R-:W2:Y:S04]  /*1f850*/  LDL.LU.64 R98, [R1+0x1218] ;  /* 0x0012180001627983 */ /* 0x000ea80000300a00 */
[----:B------:R-:W2:Y:S04]  /*1f860*/  LDL.LU.64 R96, [R1+0x1210] ;  /* 0x0012100001607983 */ /* 0x000ea80000300a00 */
[----:B------:R-:W-:Y:S04]  /*1f870*/  LDGSTS.E [R5+0x20d00], desc[UR48][R94.64], P2 ;  /* 0x20d000005e057fae */ /* 0x000fe80009121870 */
        /* <DEDUP_REMOVED lines=26> */
[----:B---3--:R-:W3:Y:S04]  /*1fa20*/  LDL.LU.64 R70, [R1+0x11a8] ;  /* 0x0011a80001467983 */ /* 0x008ee80000300a00 */
[----:B------:R-:W2:Y:S04]  /*1fa30*/  LDL.LU.64 R68, [R1+0x11a0] ;  /* 0x0011a00001447983 */ /* 0x000ea80000300a00 */
[----:B------:R-:W3:Y:S04]  /*1fa40*/  LDL.LU.64 R66, [R1+0x1198] ;  /* 0x0011980001427983 */ /* 0x000ee80000300a00 */
[----:B------:R-:W-:Y:S04]  /*1fa50*/  LDGSTS.E [R4+0x20a00], desc[UR48][R64.64], P2 ;  /* 0x20a0000040047fae */ /* 0x000fe80009121870 */
[----:B------:R-:W-:Y:S04]  /*1fa60*/  LDGSTS.E [R4+0x20e00], desc[UR48][R62.64], P2 ;  /* 0x20e000003e047fae */ /* 0x000fe80009121870 */
[----:B------:R-:W-:Y:S04]  /*1fa70*/  LDGSTS.E [R4+0x21200], desc[UR48][R60.64], P2 ;  /* 0x212000003c047fae */ /* 0x000fe80009121870 */
[----:B------:R-:W2:Y:S04]  /*1fa80*/  LDL.LU.64 R64, [R1+0x1190] ;  /* 0x0011900001407983 */ /* 0x000ea80000300a00 */
[----:B------:R-:W3:Y:S04]  /*1fa90*/  LDL.LU.64 R62, [R1+0x1188] ;  /* 0x00118800013e7983 */ /* 0x000ee80000300a00 */
[----:B------:R-:W2:Y:S04]  /*1faa0*/  LDL.LU.64 R60, [R1+0x1180] ;  /* 0x00118000013c7983 */ /* 0x000ea80000300a00 */
[----:B------:R-:W-:Y:S04]  /*1fab0*/  LDGSTS.E [R4+0x21600], desc[UR48][R58.64], P2 ;  /* 0x216000003a047fae */ /* 0x000fe80009121870 */
[----:B------:R-:W-:Y:S04]  /*1fac0*/  LDGSTS.E [R4+0x21a00], desc[UR48][R56.64], P2 ;  /* 0x21a0000038047fae */ /* 0x000fe80009121870 */
[----:B------:R-:W-:Y:S04]  /*1fad0*/  LDGSTS.E [R4+0x21e00], desc[UR48][R54.64], P2 ;  /* 0x21e0000036047fae */ /* 0x000fe80009121870 */
[----:B------:R-:W3:Y:S04]  /*1fae0*/  LDL.LU.64 R58, [R1+0x1178] ;  /* 0x00117800013a7983 */ /* 0x000ee80000300a00 */
        /* <DEDUP_REMOVED lines=18> */
[----:B------:R1:W-:Y:S04]  /*1fc10*/  STL.64 [R1+0xff0], R4 ;  /* 0x000ff00401007387 */ /* 0x0003e80000100a00 */
[----:B------:R-:W3:Y:S04]  /*1fc20*/  LDL.LU.64 R8, [R1+0x1b0] ;  /* 0x0001b00001087983 */ /* 0x000ee80000300a00 */
[----:B------:R-:W-:Y:S04]  /*1fc30*/  LDGSTS.E [R0+0x20700], desc[UR48][R6.64], P2 ;  /* 0x2070000006007fae */ /* 0x000fe80009121870 */
[----:B------:R-:W-:Y:S04]  /*1fc40*/  LDGSTS.E [R0+0x20b00], desc[UR48][R230.64], P2 ;  /* 0x20b00000e6007fae */ /* 0x000fe80009121870 */
[----:B------:R-:W-:Y:S04]  /*1fc50*/  LDGSTS.E [R0+0x20f00], desc[UR48][R38.64], P2 ;  /* 0x20f0000026007fae */ /* 0x000fe80009121870 */
[----:B------:R-:W2:Y:S04]  /*1fc60*/  LDL.LU.64 R6, [R1+0x1a8] ;  /* 0x0001a80001067983 */ /* 0x000ea80000300a00 */
[----:B----4-:R-:W1:Y:S04]  /*1fc70*/  LDL.LU.64 R20, [R1+0x1a0] ;  /* 0x0001a00001147983 */ /* 0x010e680000300a00 */
[----:B------:R-:W4:Y:S04]  /*1fc80*/  LDL.LU.64 R230, [R1+0x198] ;  /* 0x0001980001e67983 */ /* 0x000f280000300a00 */
        /* <DEDUP_REMOVED lines=8> */
[----:B------:R-:W-:Y:S04]  /*1fd10*/  LDGSTS.E [R0+0x23300], desc[UR48][R244.64], P2 ;  /* 0x23300000f4007fae */ /* 0x000fe80009121870 */
[----:B------:R-:W-:Y:S04]  /*1fd20*/  LDGSTS.E [R0+0x23700], desc[UR48][R238.64], P2 ;  /* 0x23700000ee007fae */ /* 0x000fe80009121870 */
[----:B------:R-:W-:Y:S01]  /*1fd30*/  LDGSTS.E [R0+0x23b00], desc[UR48][R234.64], P2 ;  /* 0x23b00000ea007fae */ /* 0x000fe20009121870 */
[----:B---3--:R-:W3:Y:S03]  /*1fd40*/  LDC R247, c[0x0][0x230] ;  /* 0x00008c00fff77b82 */ /* 0x008ee60000000800 */
[----:B------:R-:W-:Y:S04]  /*1fd50*/  LDGSTS.E [R0+0x23f00], desc[UR48][R24.64], P2 ;  /* 0x23f0000018007fae */ /* 0x000fe80009121870 */
[----:B------:R-:W0:Y:S01]  /*1fd60*/  LDGDEPBAR ;  /* 0x00000000000079af */ /* 0x000e220000000000 */
[----:B------:R-:W-:Y:S06]  /*1fd70*/  BAR.SYNC.DEFER_BLOCKING 0x0 ;  /* 0x0000000000007b1d */ /* 0x000fec0000010000 */
[----:B------:R-:W3:Y:S04]  /*1fd80*/  LDL.LU.64 R38, [R1+0x1128] ;  /* 0x0011280001267983 */ /* 0x000ee80000300a00 */
        /* <DEDUP_REMOVED lines=8> */
[----:B------:R-:W3:Y:S01]  /*1fe10*/  LDL.LU.64 R244, [R1+0x180] ;  /* 0x0001800001f47983 */ /* 0x000ee20000300a00 */
[----:B------:R-:W-:-:S03]  /*1fe20*/  VIADD R246, R18, 0x100000 ;  /* 0x0010000012f67836 */ /* 0x000fc60000000000 */
[----:B------:R-:W3:Y:S04]  /*1fe30*/  LDL.LU.64 R250, [R1+0x178] ;  /* 0x0001780001fa7983 */ /* 0x000ee80000300a00 */
[----:B------:R-:W-:Y:S01]  /*1fe40*/  @!PT LDS RZ, [RZ] ;  /* 0x00000000fffff984 */ /* 0x000fe20000000800 */
[----:B------:R-:W-:Y:S01]  /*1fe50*/  @!PT LDS RZ, [RZ] ;  /* 0x00000000fffff984 */ /* 0x000fe20000000800 */
[----:B------:R-:W-:Y:S01]  /*1fe60*/  @!PT LDS RZ, [RZ] ;  /* 0x00000000fffff984 */ /* 0x000fe20000000800 */
[----:B------:R-:W-:Y:S01]  /*1fe70*/  LDGSTS.E [R233+-0x60000], desc[UR48][R22.64], !P1 ;  /* 0xa000000016e97fae */ /* 0x000fe2000c921870 */
[----:B------:R-:W-:-:S05]  /*1fe80*/  IMAD.WIDE R8, R2, 0x4, R8 ;  /* 0x0000000402087825 */ /* 0x000fca00078e0208 */
[----:B------:R4:W-:Y:S04]  /*1fe90*/  STL.64 [R1+0x4b8], R8 ;  /* 0x0004b80801007387 */ /* 0x0009e80000100a00 */
[----:B------:R4:W-:Y:S01]  /*1fea0*/  LDGSTS.E [R246+-0x5c000], desc[UR48][R8.64], !P1 ;  /* 0xa400000008f67fae */ /* 0x0009e2000c921870 */
[----:B--2---:R-:W-:-:S04]  /*1feb0*/  IMAD.WIDE R6, R2, 0x4, R6 ;  /* 0x0000000402067825 */ /* 0x004fc800078e0206 */
[C---:B-1----:R-:W-:Y:S01]  /*1fec0*/  IMAD.WIDE R10, R2.reuse, 0x4, R20 ;  /* 0x00000004020a7825 */ /* 0x042fe200078e0214 */
[----:B------:R1:W-:Y:S03]  /*1fed0*/  STL.64 [R1+0x4b0], R6 ;  /* 0x0004b00601007387 */ /* 0x0003e60000100a00 */
[----:B----4-:R-:W-:Y:S01]  /*1fee0*/  IMAD.WIDE R4, R2, 0x4, R230 ;  /* 0x0000000402047825 */ /* 0x010fe200078e02e6 */
[----:B------:R-:W2:Y:S04]  /*1fef0*/  LDL.LU.64 R8, [R1+0x170] ;  /* 0x0001700001087983 */ /* 0x000ea80000300a00 */
[----:B------:R4:W-:Y:S04]  /*1ff00*/  STL.64 [R1+0x4a8], R10 ;  /* 0x0004a80a01007387 */ /* 0x0009e80000100a00 */
[----:B------:R4:W-:Y:S04]  /*1ff10*/  STL.64 [R1+0x4c8], R4 ;  /* 0x0004c80401007387 */ /* 0x0009e80000100a00 */
[----:B------:R-:W-:Y:S04]  /*1ff20*/  LDGSTS.E [R241+-0x58000], desc[UR48][R6.64], !P1 ;  /* 0xa800000006f17fae */ /* 0x000fe8000c921870 */
[----:B-1----:R-:W2:Y:S04]  /*1ff30*/  LDL.LU.64 R6, [R1+0x168] ;  /* 0x0001680001067983 */ /* 0x002ea80000300a00 */
[----:B------:R-:W2:Y:S04]  /*1ff40*/  LDL.LU.64 R20, [R1+0x160] ;  /* 0x0001600001147983 */ /* 0x000ea80000300a00 */
[----:B------:R-:W2:Y:S01]  /*1ff50*/  LDL.LU.64 R230, [R1+0x158] ;  /* 0x0001580001e67983 */ /* 0x000ea20000300a00 */
[----:B------:R-:W-:Y:S01]  /*1ff60*/  ISETP.GE.U32.AND P2, PT, R240, 0x7ffffe7f, PT ;  /* 0x7ffffe7ff000780c */ /* 0x000fe20003f46070 */
[----:B------:R-:W-:Y:S01]  /*1ff70*/  VIADD R240, R18, 0x100000 ;  /* 0x0010000012f07836 */ /* 0x000fe20000000000 */
[----:B------:R-:W-:-:S02]  /*1ff80*/  IADD3 R246, R252, -0x143, RZ ;  /* 0xfffffebdfcf67810 */ /* 0x000fc40007ffe0ff */
[----:B------:R-:W1:Y:S02]  /*1ff90*/  LDC R252, c[0x0][0x230] ;  /* 0x00008c00fffc7b82 */ /* 0x000e640000000800 */
[----:B------:R4:W-:Y:S01]  /*1ffa0*/  LDGSTS.E [R240+-0x54000], desc[UR48][R10.64], !P1 ;  /* 0xac0000000af07fae */ /* 0x0009e2000c921870 */
[----:B------:R-:W-:Y:S01]  /*1ffb0*/  ISETP.GE.U32.AND P1, PT, R246, 0x7ffffe7e, PT ;  /* 0x7ffffe7ef600780c */ /* 0x000fe20003f26070 */
[----:B------:R-:W-:-:S05]  /*1ffc0*/  VIADD R246, R18, 0x100000 ;  /* 0x0010000012f67836 */ /* 0x000fca0000000000 */
[----:B------:R4:W-:Y:S01]  /*1ffd0*/  LDGSTS.E [R233+-0x5fffc], desc[UR48][R4.64], !P2 ;  /* 0xa000400004e97fae */ /* 0x0009e2000d121870 */
[----:B---3--:R-:W-:-:S04]  /*1ffe0*/  IMAD.WIDE R24, R2, 0x4, R234 ;  /* 0x0000000402187825 */ /* 0x008fc800078e02ea */
[C---:B------:R-:W-:Y:S01]  /*1fff0*/  IMAD.WIDE R22, R2.reuse, 0x4, R238 ;  /* 0x0000000402167825 */ /* 0x040fe200078e02ee */
[----:B------:R-:W-:Y:S03]  /*20000*/  STL.64 [R1+0x4a0], R24 ;  /* 0x0004a01801007387 */ /* 0x000fe60000100a00 */
[C---:B----4-:R-:W-:Y:S01]  /*20010*/  IMAD.WIDE R10, R2.reuse, 0x4, R244 ;  /* 0x00000004020a7825 */ /* 0x050fe200078e02f4 */
[----:B------:R-:W-:Y:S03]  /*20020*/  STL.64 [R1+0x498], R22 ;  /* 0x0004981601007387 */ /* 0x000fe60000100a00 */
[----:B------:R-:W-:Y:S01]  /*20030*/  IMAD.WIDE R4, R2, 0x4, R250 ;  /* 0x0000000402047825 */ /* 0x000fe200078e02fa */
[----:B------:R-:W3:Y:S04]  /*20040*/  LDL.LU.64 R234, [R1+0x150] ;  /* 0x0001500001ea7983 */ /* 0x000ee80000300a00 */
[----:B------:R4:W-:Y:S04]  /*20050*/  STL.64 [R1+0x490], R10 ;  /* 0x0004900a01007387 */ /* 0x0009e80000100a00 */
[----:B------:R1:W-:Y:S04]  /*20060*/  STL.64 [R1+0x408], R4 ;  /* 0x0004080401007387 */ /* 0x0003e80000100a00 */
[----:B------:R-:W3:Y:S04]  /*20070*/  LDL.LU.64 R238, [R1+0x148] ;  /* 0x0001480001ee7983 */ /* 0x000ee80000300a00 */
[----:B------:R4:W-:Y:S04]  /*20080*/  LDGSTS.E [R246+-0x5bffc], desc[UR48][R24.64], !P2 ;  /* 0xa400400018f67fae */ /* 0x0009e8000d121870 */
[----:B------:R-:W3:Y:S04]  /*20090*/  LDL.LU.64 R244, [R1+0x140] ;  /* 0x0001400001f47983 */ /* 0x000ee80000300a00 */
[----:B------:R-:W3:Y:S01]  /*200a0*/  LDL.LU.64 R250, [R1+0x138] ;  /* 0x0001380001fa7983 */ /* 0x000ee20000300a00 */
[----:B----4-:R-:W-:-:S03]  /*200b0*/  IADD3 R246, R247, -0x144, RZ ;  /* 0xfffffebcf7f67810 */ /* 0x010fc60007ffe0ff */
[----:B------:R-:W-:Y:S01]  /*200c0*/  LDGSTS.E [R241+-0x57ffc], desc[UR48][R22.64], !P2 ;  /* 0xa800400016f17fae */ /* 0x000fe2000d121870 */
[----:B------:R-:W4:Y:S03]  /*200d0*/  LDC R247, c[0x0][0x230] ;  /* 0x00008c00fff77b82 */ /* 0x000f260000000800 */
[----:B------:R1:W-:Y:S01]  /*200e0*/  LDGSTS.E [R240+-0x53ffc], desc[UR48][R10.64], !P2 ;  /* 0xac0040000af07fae */ /* 0x0003e2000d121870 */
[----:B------:R-:W-:Y:S01]  /*200f0*/  ISETP.GE.U32.AND P2, PT, R246, 0x7ffffe7d, PT ;  /* 0x7ffffe7df600780c */ /* 0x000fe20003f46070 */
[----:B------:R-:W-:Y:S02]  /*20100*/  VIADD R246, R18, 0x100000 ;  /* 0x0010000012f67836 */ /* 0x000fe40000000000 */
[----:B------:R1:W-:Y:S01]  /*20110*/  LDGSTS.E [R233+-0x5fff8], desc[UR48][R4.64], !P1 ;  /* 0xa000800004e97fae */ /* 0x0003e2000c921870 */
[----:B--2---:R-:W-:-:S05]  /*20120*/  IMAD.WIDE R8, R2, 0x4, R8 ;  /* 0x0000000402087825 */ /* 0x004fca00078e0208 */
[----:B------:R-:W-:Y:S04]  /*20130*/  STL.64 [R1+0x488], R8 ;  /* 0x0004880801007387 */ /* 0x000fe80000100a00 */
[----:B------:R2:W-:Y:S01]  /*20140*/  LDGSTS.E [R246+-0x5bff8], desc[UR48][R8.64], !P1 ;  /* 0xa400800008f67fae */ /* 0x0005e2000c921870 */
[----:B------:R-:W-:-:S04]  /*20150*/  IMAD.WIDE R6, R2, 0x4, R6 ;  /* 0x0000000402067825 */ /* 0x000fc800078e0206 */
[C---:B-1----:R-:W-:Y:S01]  /*20160*/  IMAD.WIDE R10, R2.reuse, 0x4, R20 ;  /* 0x00000004020a7825 */ /* 0x042fe200078e0214 */
[----:B------:R1:W-:Y:S03]  /*20170*/  STL.64 [R1+0x480], R6 ;  /* 0x0004800601007387 */ /* 0x0003e60000100a00 */
[----:B------:R-:W-:Y:S01]  /*20180*/  IMAD.WIDE R4, R2, 0x4, R230 ;  /* 0x0000000402047825 */ /* 0x000fe200078e02e6 */
[----:B------:R-:W4:Y:S04]  /*20190*/  LDL.LU.64 R20, [R1+0x130] ;  /* 0x0001300001147983 */ /* 0x000f280000300a00 */
[----:B------:R3:W-:Y:S04]  /*201a0*/  STL.64 [R1+0x478], R10 ;  /* 0x0004780a01007387 */ /* 0x0007e80000100a00 */
[----:B------:R3:W-:Y:S04]  /*201b0*/  STL.64 [R1+0x3e8], R4 ;  /* 0x0003e80401007387 */ /* 0x0007e80000100a00 */
[----:B------:R-:W-:Y:S01]  /*201c0*/  LDGSTS.E [R241+-0x57ff8], desc[UR48][R6.64], !P1 ;  /* 0xa800800006f17fae */ /* 0x000fe2000c921870 */
[----:B--2---:R-:W-:-:S02]  /*201d0*/  IADD3 R246, R252, -0x161, RZ ;  /* 0xfffffe9ffcf67810 */ /* 0x004fc40007ffe0ff */
[----:B------:R-:W2:Y:S01]  /*201e0*/  LDC R252, c[0x0][0x230] ;  /* 0x00008c00fffc7b82 */ /* 0x000ea20000000800 */
[----:B------:R3:W-:Y:S04]  /*201f0*/  LDGSTS.E [R240+-0x53ff8], desc[UR48][R10.64], !P1 ;  /* 0xac0080000af07fae */ /* 0x0007e8000c921870 */
[----:B-1----:R-:W2:Y:S04]  /*20200*/  LDL.LU.64 R6, [R1+0x128] ;  /* 0x0001280001067983 */ /* 0x002ea80000300a00 */
[----:B------:R-:W2:Y:S04]  /*20210*/  LDL.LU.64 R8, [R1+0x118] ;  /* 0x0001180001087983 */ /* 0x000ea80000300a00 */
[----:B------:R-:W2:Y:S01]  /*20220*/  LDL.LU.64 R230, [R1+0x110] ;  /* 0x0001100001e67983 */ /* 0x000ea20000300a00 */
[----:B------:R-:W-:-:S03]  /*20230*/  ISETP.GE.U32.AND P1, PT, R246, 0x7ffffe60, PT ;  /* 0x7ffffe60f600780c */ /* 0x000fc60003f26070 */
[----:B------:R1:W-:Y:S01]  /*20240*/  LDGSTS.E [R233+-0x5fff4], desc[UR48][R4.64], !P2 ;  /* 0xa000c00004e97fae */ /* 0x0003e2000d121870 */
[----:B------:R-:W-:Y:S02]  /*20250*/  VIADD R246, R18, 0x100000 ;  /* 0x0010000012f67836 */ /* 0x000fe40000000000 */
[----:B---3--:R-:W-:-:S05]  /*20260*/  IMAD.WIDE R24, R2, 0x4, R234 ;  /* 0x0000000402187825 */ /* 0x008fca00078e02ea */
[----:B------:R-:W-:Y:S04]  /*20270*/  STL.64 [R1+0x440], R24 ;  /* 0x0004401801007387 */ /* 0x000fe80000100a00 */
[----:B------:R4:W-:Y:S01]  /*20280*/  LDGSTS.E [R246+-0x5bff4], desc[UR48][R24.64], !P2 ;  /* 0xa400c00018f67fae */ /* 0x0009e2000d121870 */
[----:B------:R-:W-:-:S05]  /*20290*/  IMAD.WIDE R22, R2, 0x4, R238 ;  /* 0x0000000402167825 */ /* 0x000fca00078e02ee */
[----:B------:R-:W-:Y:S01]  /*202a0*/  STL.64 [R1+0x430], R22 ;  /* 0x0004301601007387 */ /* 0x000fe20000100a00 */
[----:B------:R-:W-:-:S03]  /*202b0*/  IMAD.WIDE R10, R2, 0x4, R244 ;  /* 0x00000004020a7825 */ /* 0x000fc600078e02f4 */
[----:B------:R-:W3:Y:S01]  /*202c0*/  LDL.LU.64 R234, [R1+0x100] ;  /* 0x0001000001ea7983 */ /* 0x000ee20000300a00 */
[----:B-1----:R-:W-:-:S03]  /*202d0*/  IMAD.WIDE R4, R2, 0x4, R250 ;  /* 0x0000000402047825 */ /* 0x002fc600078e02fa */
[----:B------:R1:W-:Y:S04]  /*202e0*/  STL.64 [R1+0x410], R10 ;  /* 0x0004100a01007387 */ /* 0x0003e80000100a00 */
[----:B------:R2:W-:Y:S01]  /*202f0*/  STL.64 [R1+0x3d8], R4 ;  /* 0x0003d80401007387 */ /* 0x0005e20000100a00 */
[----:B----4-:R-:W-:Y:S02]  /*20300*/  IADD3 R246, R247, -0x162, RZ ;  /* 0xfffffe9ef7f67810 */ /* 0x010fe40007ffe0ff */
[----:B------:R-:W4:Y:S01]  /*20310*/  LDC R247, c[0x0][0x230] ;  /* 0x00008c00fff77b82 */ /* 0x000f220000000800 */
[----:B------:R-:W4:Y:S04]  /*20320*/  LDL.LU.64 R238, [R1+0xf8] ;  /* 0x0000f80001ee7983 */ /* 0x000f280000300a00 */
[----:B------:R-:W-:Y:S04]  /*20330*/  LDGSTS.E [R241+-0x57ff4], desc[UR48][R22.64], !P2 ;  /* 0xa800c00016f17fae */ /* 0x000fe8000d121870 */
[----:B------:R-:W4:Y:S04]  /*20340*/  LDL.LU.64 R244, [R1+0xe8] ;  /* 0x0000e80001f47983 */ /* 0x000f280000300a00 */
[----:B------:R1:W-:Y:S01]  /*20350*/  LDGSTS.E [R240+-0x53ff4], desc[UR48][R10.64], !P2 ;  /* 0xac00c0000af07fae */ /* 0x0003e2000d121870 */
[----:B------:R-:W-:-:S03]  /*20360*/  ISETP.GE.U32.AND P2, PT, R246, 0x7ffffe5f, PT ;  /* 0x7ffffe5ff600780c */ /* 0x000fc60003f46070 */
[----:B------:R-:W4:Y:S01]  /*20370*/  LDL.LU.64 R250, [R1+0xe0] ;  /* 0x0000e00001fa7983 */ /* 0x000f220000300a00 */
[----:B------:R-:W-:-:S03]  /*20380*/  VIADD R246, R18, 0x100000 ;  /* 0x0010000012f67836 */ /* 0x000fc60000000000 */
[----:B------:R2:W-:Y:S01]  /*20390*/  LDGSTS.E [R233+-0x50000], desc[UR48][R4.64], !P1 ;  /* 0xb000000004e97fae */ /* 0x0005e2000c921870 */
[----:B-1----:R-:W-:-:S05]  /*203a0*/  IMAD.WIDE R10, R2, 0x4, R20 ;  /* 0x00000004020a7825 */ /* 0x002fca00078e0214 */
[----:B------:R-:W-:Y:S04]  /*203b0*/  STL.64 [R1+0x850], R10 ;  /* 0x0008500a01007387 */ /* 0x000fe80000100a00 */
[----:B------:R1:W-:Y:S01]  /*203c0*/  LDGSTS.E [R246+-0x4c000], desc[UR48][R10.64], !P1 ;  /* 0xb40000000af67fae */ /* 0x0003e2000c921870 */
[----:B--2---:R-:W-:-:S04]  /*203d0*/  IMAD.WIDE R6, R2, 0x4, R6 ;  /* 0x0000000402067825 */ /* 0x004fc800078e0206 */
[C---:B------:R-:W-:Y:S01]  /*203e0*/  IMAD.WIDE R8, R2.reuse, 0x4, R8 ;  /* 0x0000000402087825 */ /* 0x040fe200078e0208 */
[----:B------:R2:W-:Y:S03]  /*203f0*/  STL.64 [R1+0x858], R6 ;  /* 0x0008580601007387 */ /* 0x0005e60000100a00 */
[----:B------:R-:W-:Y:S01]  /*20400*/  IMAD.WIDE R4, R2, 0x4, R230 ;  /* 0x0000000402047825 */ /* 0x000fe200078e02e6 */
[----:B------:R-:W4:Y:S04]  /*20410*/  LDL.LU.64 R20, [R1+0xd0] ;  /* 0x0000d00001147983 */ /* 0x000f280000300a00 */
[----:B------:R2:W-:Y:S04]  /*20420*/  STL.64 [R1+0x860], R8 ;  /* 0x0008600801007387 */ /* 0x0005e80000100a00 */
[----:B------:R4:W-:Y:S04]  /*20430*/  STL.64 [R1+0x3a8], R4 ;  /* 0x0003a80401007387 */ /* 0x0009e80000100a00 */
[----:B------:R-:W-:Y:S04]  /*20440*/  LDGSTS.E [R241+-0x48000], desc[UR48][R6.64], !P1 ;  /* 0xb800000006f17fae */ /* 0x000fe8000c921870 */
[----:B------:R-:W-:Y:S01]  /*20450*/  LDGSTS.E [R240+-0x44000], desc[UR48][R8.64], !P1 ;  /* 0xbc00000008f07fae */ /* 0x000fe2000c921870 */
[----:B-1----:R-:W-:-:S02]  /*20460*/  IADD3 R246, R252, -0x163, RZ ;  /* 0xfffffe9dfcf67810 */ /* 0x002fc40007ffe0ff */
[----:B------:R-:W1:Y:S01]  /*20470*/  LDC R252, c[0x0][0x230] ;  /* 0x00008c00fffc7b82 */ /* 0x000e620000000800 */
[----:B------:R4:W-:Y:S04]  /*20480*/  LDGSTS.E [R233+-0x4fffc], desc[UR48][R4.64], !P2 ;  /* 0xb000400004e97fae */ /* 0x0009e8000d121870 */
[----:B--2---:R-:W2:Y:S04]  /*20490*/  LDL.LU.64 R6, [R1+0xc8] ;  /* 0x0000c80001067983 */ /* 0x004ea80000300a00 */
[----:B------:R-:W2:Y:S01]  /*204a0*/  LDL.LU.64 R8, [R1+0xb8] ;  /* 0x0000b80001087983 */ /* 0x000ea20000300a00 */
[----:B------:R-:W-:-:S03]  /*204b0*/  ISETP.GE.U32.AND P1, PT, R246, 0x7ffffe5e, PT ;  /* 0x7ffffe5ef600780c */ /* 0x000fc60003f26070 */
[----:B------:R-:W2:Y:S01]  /*204c0*/  LDL.LU.64 R230, [R1+0xa8] ;  /* 0x0000a80001e67983 */ /* 0x000ea20000300a00 */
[----:B------:R-:W-:Y:S02]  /*204d0*/  VIADD R246, R18, 0x100000 ;  /* 0x0010000012f67836 */ /* 0x000fe40000000000 */
[----:B---3--:R-:W-:-:S05]  /*204e0*/  IMAD.WIDE R24, R2, 0x4, R234 ;  /* 0x0000000402187825 */ /* 0x008fca00078e02ea */
[----:B------:R3:W-:Y:S04]  /*204f0*/  STL.64 [R1+0x870], R24 ;  /* 0x0008701801007387 */ /* 0x0007e80000100a00 */
[----:B------:R1:W-:Y:S01]  /*20500*/  LDGSTS.E [R246+-0x4bffc], desc[UR48][R24.64], !P2 ;  /* 0xb400400018f67fae */ /* 0x0003e2000d121870 */
[----:B----4-:R-:W-:-:S05]  /*20510*/  IMAD.WIDE R22, R2, 0x4, R238 ;  /* 0x0000000402167825 */ /* 0x010fca00078e02ee */
[----:B------:R2:W-:Y:S01]  /*20520*/  STL.64 [R1+0x880], R22 ;  /* 0x0008801601007387 */ /* 0x0005e20000100a00 */
[----:B------:R-:W-:-:S03]  /*20530*/  IMAD.WIDE R10, R2, 0x4, R244 ;  /* 0x00000004020a7825 */ /* 0x000fc600078e02f4 */
[----:B------:R-:W4:Y:S01]  /*20540*/  LDL.LU.64 R234, [R1+0x98] ;  /* 0x0000980001ea7983 */ /* 0x000f220000300a00 */
[----:B------:R-:W-:-:S03]  /*20550*/  IMAD.WIDE R4, R2, 0x4, R250 ;  /* 0x0000000402047825 */ /* 0x000fc600078e02fa */
[----:B------:R2:W-:Y:S04]  /*20560*/  STL.64 [R1+0x898], R10 ;  /* 0x0008980a01007387 */ /* 0x0005e80000100a00 */
[----:B------:R2:W-:Y:S04]  /*20570*/  STL.64 [R1+0x368], R4 ;  /* 0x0003680401007387 */ /* 0x0005e80000100a00 */
[----:B------:R-:W4:Y:S04]  /*20580*/  LDL.LU.64 R238, [R1+0x88] ;  /* 0x0000880001ee7983 */ /* 0x000f280000300a00 */
[----:B------:R-:W4:Y:S04]  /*20590*/  LDL.LU.64 R244, [R1+0x78] ;  /* 0x0000780001f47983 */ /* 0x000f280000300a00 */
[----:B------:R2:W-:Y:S04]  /*205a0*/  LDGSTS.E [R241+-0x47ffc], desc[UR48][R22.64], !P2 ;  /* 0xb800400016f17fae */ /* 0x0005e8000d121870 */
[----:B------:R-:W4:Y:S04]  /*205b0*/  LDL.LU.64 R250, [R1+0x68] ;  /* 0x0000680001fa7983 */ /* 0x000f280000300a00 */
[----:B------:R-:W-:Y:S01]  /*205c0*/  LDGSTS.E [R240+-0x43ffc], desc[UR48][R10.64], !P2 ;  /* 0xbc0040000af07fae */ /* 0x000fe2000d121870 */
[----:B-1----:R-:W-:-:S02]  /*205d0*/  IADD3 R246, R247, -0x164, RZ ;  /* 0xfffffe9cf7f67810 */ /* 0x002fc40007ffe0ff */
[----:B------:R-:W1:Y:S01]  /*205e0*/  LDC R247, c[0x0][0x230] ;  /* 0x00008c00fff77b82 */ /* 0x000e620000000800 */
[----:B------:R-:W-:Y:S01]  /*205f0*/  LDGSTS.E [R233+-0x4fff8], desc[UR48][R4.64], !P1 ;  /* 0xb000800004e97fae */ /* 0x000fe2000c921870 */
[----:B---3--:R-:W-:-:S04]  /*20600*/  IMAD.WIDE R24, R2, 0x4, R20 ;  /* 0x0000000402187825 */ /* 0x008fc800078e0214 */
[C---:B--2---:R-:W-:Y:S02]  /*20610*/  IMAD.WIDE R22, R2.reuse, 0x4, R6 ;  /* 0x0000000402167825 */ /* 0x044fe400078e0206 */
[----:B------:R-:W2:Y:S02]  /*20620*/  LDL.LU.64 R6, [R1+0x58] ;  /* 0x0000580001067983 */ /* 0x000ea40000300a00 */
[----:B------:R-:W-:Y:S02]  /*20630*/  IMAD.WIDE R20, R2, 0x4, R8 ;  /* 0x0000000402147825 */ /* 0x000fe400078e0208 */
[----:B------:R3:W-:Y:S04]  /*20640*/  STL.64 [R1+0x8a8], R24 ;  /* 0x0008a81801007387 */ /* 0x0007e80000100a00 */
[----:B------:R-:W2:Y:S04]  /*20650*/  LDL.LU.64 R8, [R1+0x48] ;  /* 0x0000480001087983 */ /* 0x000ea80000300a00 */
[----:B------:R1:W-:Y:S04]  /*20660*/  STL.64 [R1+0x8b0], R22 ;  /* 0x0008b01601007387 */ /* 0x0003e80000100a00 */
[----:B------:R-:W2:Y:S01]  /*20670*/  LDL.LU.64 R10, [R1+0x38] ;  /* 0x00003800010a7983 */ /* 0x000ea20000300a00 */
[----:B------:R-:W-:Y:S01]  /*20680*/  ISETP.GE.U32.AND P2, PT, R246, 0x7ffffe5d, PT ;  /* 0x7ffffe5df600780c */ /* 0x000fe20003f46070 */
[----:B------:R-:W-:-:S05]  /*20690*/  VIADD R246, R18, 0x100000 ;  /* 0x0010000012f67836 */ /* 0x000fca0000000000 */
[----:B------:R3:W-:Y:S01]  /*206a0*/  LDGSTS.E [R246+-0x4bff8], desc[UR48][R24.64], !P1 ;  /* 0xb400800018f67fae */ /* 0x0007e2000c921870 */
[----:B------:R-:W-:-:S03]  /*206b0*/  IMAD.WIDE R230, R2, 0x4, R230 ;  /* 0x0000000402e67825 */ /* 0x000fc600078e02e6 */
[----:B------:R-:W-:Y:S04]  /*206c0*/  LDGSTS.E [R241+-0x47ff8], desc[UR48][R22.64], !P1 ;  /* 0xb800800016f17fae */ /* 0x000fe8000c921870 */
[----:B------:R-:W-:Y:S01]  /*206d0*/  LDGSTS.E [R240+-0x43ff8], desc[UR48][R20.64], !P1 ;  /* 0xbc00800014f07fae */ /* 0x000fe2000c921870 */
[----:B---3--:R-:W-:-:S03]  /*206e0*/  IADD3 R246, R252, -0x145, RZ ;  /* 0xfffffebbfcf67810 */ /* 0x008fc60007ffe0ff */
[----:B------:R3:W-:Y:S01]  /*206f0*/  STL.64 [R1+0x8a0], R20 ;  /* 0x0008a01401007387 */ /* 0x0007e20000100a00 */
[----:B------:R-:W2:Y:S01]  /*20700*/  LDC R252, c[0x0][0x230] ;  /* 0x00008c00fffc7b82 */ /* 0x000ea20000000800 */
[----:B------:R-:W-:Y:S01]  /*20710*/  ISETP.GE.U32.AND P1, PT, R246, 0x7ffffe7c, PT ;  /* 0x7ffffe7cf600780c */ /* 0x000fe20003f26070 */
[----:B------:R-:W-:Y:S01]  /*20720*/  VIADD R246, R18, 0x100000 ;  /* 0x0010000012f67836 */ /* 0x000fe20000000000 */
[----:B------:R-:W2:Y:S04]  /*20730*/  LDL.LU.64 R4, [R1+0x28] ;  /* 0x0000280001047983 */ /* 0x000ea80000300a00 */
[----:B------:R-:W2:Y:S04]  /*20740*/  LDL.LU.64 R24, [R1+0x10f0] ;  /* 0x0010f00001187983 */ /* 0x000ea80000300a00 */
[----:B------:R3:W-:Y:S01]  /*20750*/  LDGSTS.E [R233+-0x4fff4], desc[UR48][R230.64], !P2 ;  /* 0xb000c000e6e97fae */ /* 0x0007e2000d121870 */
[----:B----4-:R-:W-:-:S03]  /*20760*/  IMAD.WIDE R234, R2, 0x4, R234 ;  /* 0x0000000402ea7825 */ /* 0x010fc600078e02ea */
[----:B------:R4:W-:Y:S04]  /*20770*/  STL.64 [R1+0x338], R230 ;  /* 0x000338e601007387 */ /* 0x0009e80000100a00 */
[----:B------:R4:W-:Y:S04]  /*20780*/  LDGSTS.E [R246+-0x4bff4], desc[UR48][R234.64], !P2 ;  /* 0xb400c000eaf67fae */ /* 0x0009e8000d121870 */
[----:B-1----:R-:W2:Y:S01]  /*20790*/  LDL.LU.64 R22, [R1+0x10e8] ;  /* 0x0010e80001167983 */ /* 0x002ea20000300a00 */
[----:B---3--:R-:W-:-:S03]  /*207a0*/  IADD3 R233, R232, 0x100000, RZ ;  /* 0x00100000e8e97810 */ /* 0x008fc60007ffe0ff */
[----:B------:R-:W3:Y:S01]  /*207b0*/  LDL.LU.64 R20, [R1+0x10e0] ;  /* 0x0010e00001147983 */ /* 0x000ee20000300a00 */
[----:B------:R-:W-:-:S03]  /*207c0*/  IMAD.WIDE R238, R2, 0x4, R238 ;  /* 0x0000000402ee7825 */ /* 0x000fc600078e02ee */
[----:B----4-:R-:W4:Y:S01]  /*207d0*/  LDL.LU.64 R230, [R1+0x10d8] ;  /* 0x0010d80001e67983 */ /* 0x010f220000300a00 */
[----:B------:R-:W-:-:S03]  /*207e0*/  IMAD.WIDE R244, R2, 0x4, R244 ;  /* 0x0000000402f47825 */ /* 0x000fc600078e02f4 */
[----:B------:R1:W-:Y:S01]  /*207f0*/  STL.64 [R1+0x890], R234 ;  /* 0x000890ea01007387 */ /* 0x0003e20000100a00 */
[----:B------:R-:W-:-:S03]  /*20800*/  VIADD R246, R247, 0xfffffeba ;  /* 0xfffffebaf7f67836 */ /* 0x000fc60000000000 */
[----:B------:R1:W-:Y:S01]  /*20810*/  LDGSTS.E [R241+-0x47ff4], desc[UR48][R238.64], !P2 ;  /* 0xb800c000eef17fae */ /* 0x0003e2000d121870 */
[----:B------:R-:W2:Y:S01]  /*20820*/  LDC R247, c[0x0][0x230] ;  /* 0x00008c00fff77b82 */ /* 0x000ea20000000800 */
[----:B------:R-:W-:Y:S02]  /*20830*/  IMAD.WIDE R250, R2, 0x4, R250 ;  /* 0x0000000402fa7825 */ /* 0x000fe400078e02fa */
[----:B------:R2:W-:Y:S01]  /*20840*/  LDGSTS.E [R240+-0x43ff4], desc[UR48][R244.64], !P2 ;  /* 0xbc00c000f4f07fae */ /* 0x0005e2000d121870 */
[----:B------:R-:W-:-:S03]  /*20850*/  ISETP.GE.U32.AND P2, PT, R246, 0x7ffffe7b, PT ;  /* 0x7ffffe7bf600780c */ /* 0x000fc60003f46070 */
[----:B-1----:R-:W3:Y:S01]  /*20860*/  LDL.LU.64 R234, [R1+0x10d0] ;  /* 0x0010d00001ea7983 */ /* 0x002ee20000300a00 */
[----:B------:R-:W-:-:S03]  /*20870*/  IADD3 R246, R232, 0x100000, RZ ;  /* 0x00100000e8f67810 */ /* 0x000fc60007ffe0ff */
[----:B------:R1:W-:Y:S01]  /*20880*/  STL.64 [R1+0x878], R238 ;  /* 0x000878ee01007387 */ /* 0x0003e20000100a00 */
[----:B------:R-:W-:-:S03]  /*20890*/  VIADD R241, R232, 0x100000 ;  /* 0x00100000e8f17836 */ /* 0x000fc60000000000 */
[----:B------:R1:W-:Y:S04]  /*208a0*/  STL.64 [R1+0x868], R244 ;  /* 0x000868f401007387 */ /* 0x0003e80000100a00 */
[----:B------:R-:W-:Y:S04]  /*208b0*/  LDGSTS.E [R233+-0x60000], desc[UR48][R250.64], !P1 ;  /* 0xa0000000fae97fae */ /* 0x000fe8000c921870 */
[----:B-1----:R-:W4:Y:S04]  /*208c0*/  LDL.LU.64 R238, [R1+0x10c8] ;  /* 0x0010c80001ee7983 */ /* 0x002f280000300a00 */
[----:B------:R1:W-:Y:S04]  /*208d0*/  STL.64 [R1+0x328], R250 ;  /* 0x000328fa01007387 */ /* 0x0003e80000100a00 */
[----:B------:R-:W3:Y:S04]  /*208e0*/  LDL.LU.64 R244, [R1+0x10c0] ;  /* 0x0010c00001f47983 */ /* 0x000ee80000300a00 */
[----:B-1----:R-:W4:Y:S01]  /*208f0*/  LDL.LU.64 R250, [R1+0x10b8] ;  /* 0x0010b80001fa7983 */ /* 0x002f220000300a00 */
[----:B--2---:R-:W-:-:S05]  /*20900*/  IMAD.WIDE R6, R2, 0x4, R6 ;  /* 0x0000000402067825 */ /* 0x004fca00078e0206 */
[----:B------:R1:W-:Y:S01]  /*20910*/  STL.64 [R1+0x398], R6 ;  /* 0x0003980601007387 */ /* 0x0003e20000100a00 */
[----:B------:R-:W-:-:S03]  /*20920*/  IMAD.WIDE R8, R2, 0x4, R8 ;  /* 0x0000000402087825 */ /* 0x000fc600078e0208 */
[----:B------:R2:W-:Y:S04]  /*20930*/  LDGSTS.E [R246+-0x5c000], desc[UR48][R6.64], !P1 ;  /* 0xa400000006f67fae */ /* 0x0005e8000c921870 */
[----:B------:R-:W-:Y:S01]  /*20940*/  LDGSTS.E [R241+-0x58000], desc[UR48][R8.64], !P1 ;  /* 0xa800000008f17fae */ /* 0x000fe2000c921870 */
[----:B------:R-:W-:-:S03]  /*20950*/  IMAD.WIDE R10, R2, 0x4, R10 ;  /* 0x00000004020a7825 */ /* 0x000fc600078e020a */
[----:B-1----:R-:W4:Y:S04]  /*20960*/  LDL.LU.64 R6, [R1+0x10b0] ;  /* 0x0010b00001067983 */ /* 0x002f280000300a00 */
[----:B------:R1:W-:Y:S04]  /*20970*/  STL.64 [R1+0x380], R8 ;  /* 0x0003800801007387 */ /* 0x0003e80000100a00 */
[----:B------:R-:W-:Y:S04]  /*20980*/  STL.64 [R1+0x370], R10 ;  /* 0x0003700a01007387 */ /* 0x000fe80000100a00 */
[----:B-1----:R-:W4:Y:S01]  /*20990*/  LDL.LU.64 R8, [R1+0x10a8] ;  /* 0x0010a80001087983 */ /* 0x002f220000300a00 */
[----:B------:R-:W-:Y:S01]  /*209a0*/  IADD3 R240, R232, 0x100000, RZ ;  /* 0x00100000e8f07810 */ /* 0x000fe20007ffe0ff */
[----:B--2---:R-:W-:-:S02]  /*209b0*/  VIADD R246, R252, 0xfffffeb9 ;  /* 0xfffffeb9fcf67836 */ /* 0x004fc40000000000 */
[----:B------:R-:W-:Y:S01]  /*209c0*/  IMAD.WIDE R4, R2, 0x4, R4 ;  /* 0x0000000402047825 */ /* 0x000fe200078e0204 */
[----:B------:R-:W1:Y:S01]  /*209d0*/  LDC R252, c[0x0][0x230] ;  /* 0x00008c00fffc7b82 */ /* 0x000e620000000800 */
[----:B------:R-:W-:Y:S01]  /*209e0*/  LDGSTS.E [R240+-0x54000], desc[UR48][R10.64], !P1 ;  /* 0xac0000000af07fae */ /* 0x000fe2000c921870 */
[----:B------:R-:W-:Y:S02]  /*209f0*/  ISETP.GE.U32.AND P1, PT, R246, 0x7ffffe7a, PT ;  /* 0x7ffffe7af600780c */ /* 0x000fe40003f26070 */
[----:B------:R-:W-:Y:S01]  /*20a00*/  IADD3 R246, R232, 0x100000, RZ ;  /* 0x00100000e8f67810 */ /* 0x000fe20007ffe0ff */
[----:B------:R3:W-:Y:S04]  /*20a10*/  STL.64 [R1+0x320], R4 ;  /* 0x0003200401007387 */ /* 0x0007e80000100a00 */
[----:B------:R3:W-:Y:S02]  /*20a20*/  LDGSTS.E [R233+-0x5fffc], desc[UR48][R4.64], !P2 ;  /* 0xa000400004e97fae */ /* 0x0007e4000d121870 */
[----:B---3--:R-:W-:-:S02]  /*20a30*/  IMAD.WIDE R4, R2, 0x4, R244 ;  /* 0x0000000402047825 */ /* 0x008fc400078e02f4 */
[----:B------:R-:W2:Y:S02]  /*20a40*/  LDC R245, c[0x0][0x230] ;  /* 0x00008c00fff57b82 */ /* 0x000ea40000000800 */
[----:B------:R-:W-:Y:S02]  /*20a50*/  VIADD R244, R247, 0xfffffeb8 ;  /* 0xfffffeb8f7f47836 */ /* 0x000fe40000000000 */
[----:B----4-:R-:W-:-:S04]  /*20a60*/  IMAD.WIDE R10, R2, 0x4, R8 ;  /* 0x00000004020a7825 */ /* 0x010fc800078e0208 */
[C---:B------:R-:W-:Y:S01]  /*20a70*/  IMAD.WIDE R8, R2.reuse, 0x4, R6 ;  /* 0x0000000402087825 */ /* 0x040fe200078e0206 */
[----:B------:R3:W-:Y:S03]  /*20a80*/  LDGSTS.E [R246+-0x5bffc], desc[UR48][R10.64], !P2 ;  /* 0xa40040000af67fae */ /* 0x0007e6000d121870 */
[----:B------:R-:W-:Y:S01]  /*20a90*/  IMAD.WIDE R6, R2, 0x4, R250 ;  /* 0x0000000402067825 */ /* 0x000fe200078e02fa */
[----:B------:R4:W-:Y:S04]  /*20aa0*/  LDGSTS.E [R241+-0x57ffc], desc[UR48][R8.64], !P2 ;  /* 0xa800400008f17fae */ /* 0x0009e8000d121870 */
[----:B------:R1:W-:Y:S01]  /*20ab0*/  LDGSTS.E [R240+-0x53ffc], desc[UR48][R6.64], !P2 ;  /* 0xac00400006f07fae */ /* 0x0003e2000d121870 */
[----:B------:R-:W-:-:S02]  /*20ac0*/  ISETP.GE.U32.AND P2, PT, R244, 0x7ffffe79, PT ;  /* 0x7ffffe79f400780c */ /* 0x000fc40003f46070 */
[----:B------:R-:W-:Y:S01]  /*20ad0*/  IADD3 R244, R232, 0x100000, RZ ;  /* 0x00100000e8f47810 */ /* 0x000fe20007ffe0ff */
[----:B------:R3:W-:Y:S04]  /*20ae0*/  STL.64 [R1+0x360], R10 ;  /* 0x0003600a01007387 */ /* 0x0007e80000100a00 */
[----:B------:R4:W-:Y:S04]  /*20af0*/  STL.64 [R1+0x358], R8 ;  /* 0x0003580801007387 */ /* 0x0009e80000100a00 */
[----:B------:R1:W-:Y:S01]  /*20b00*/  STL.64 [R1+0x350], R6 ;  /* 0x0003500601007387 */ /* 0x0003e20000100a00 */
[----:B---3--:R-:W-:-:S03]  /*20b10*/  IMAD.WIDE R10, R2, 0x4, R238 ;  /* 0x00000004020a7825 */ /* 0x008fc600078e02ee */
[----:B------:R3:W-:Y:S01]  /*20b20*/  STL.64 [R1+0x310], R4 ;  /* 0x0003100401007387 */ /* 0x0007e20000100a00 */
[----:B----4-:R-:W-:-:S03]  /*20b30*/  IMAD.WIDE R8, R2, 0x4, R234 ;  /* 0x0000000402087825 */ /* 0x010fc600078e02ea */
[----:B------:R3:W-:Y:S01]  /*20b40*/  LDGSTS.E [R233+-0x5fff8], desc[UR48][R4.64], !P1 ;  /* 0xa000800004e97fae */ /* 0x0007e2000c921870 */
[----:B-1----:R-:W-:-:S03]  /*20b50*/  IMAD.WIDE R6, R2, 0x4, R230 ;  /* 0x0000000402067825 */ /* 0x002fc600078e02e6 */
[----:B------:R-:W-:Y:S04]  /*20b60*/  LDGSTS.E [R244+-0x5bff8], desc[UR48][R10.64], !P1 ;  /* 0xa40080000af47fae */ /* 0x000fe8000c921870 */
[----:B------:R-:W-:Y:S01]  /*20b70*/  LDGSTS.E [R241+-0x57ff8], desc[UR48][R8.64], !P1 ;  /* 0xa800800008f17fae */ /* 0x000fe2000c921870 */
[----:B---3--:R-:W-:-:S03]  /*20b80*/  IMAD.WIDE R4, R2, 0x4, R20 ;  /* 0x0000000402047825 */ /* 0x008fc600078e0214 */
[----:B------:R-:W-:Y:S04]  /*20b90*/  LDGSTS.E [R240+-0x53ff8], desc[UR48][R6.64], !P1 ;  /* 0xac00800006f07fae */ /* 0x000fe8000c921870 */
[----:B------:R1:W-:Y:S01]  /*20ba0*/  LDGSTS.E [R233+-0x5fff4], desc[UR48][R4.64], !P2 ;  /* 0xa000c00004e97fae */ /* 0x0003e2000d121870 */
[----:B------:R-:W-:Y:S01]  /*20bb0*/  VIADD R20, R252, 0xfffffe9b ;  /* 0xfffffe9bfc147836 */ /* 0x000fe20000000000 */
[----:B-1----:R-:W1:Y:S02]  /*20bc0*/  LDC R233, c[0x0][0x230] ;  /* 0x00008c00ffe97b82 */ /* 0x002e640000000800 */
[----:B------:R3:W-:Y:S02]  /*20bd0*/  STL.64 [R1+0x348], R10 ;  /* 0x0003480a01007387 */ /* 0x0007e40000100a00 */
[----:B------:R-:W-:-:S02]  /*20be0*/  ISETP.GE.U32.AND P1, PT, R20, 0x7ffffe5c, PT ;  /* 0x7ffffe5c1400780c */ /* 0x000fc40003f26070 */
[----:B------:R4:W-:Y:S01]  /*20bf0*/  STL.64 [R1+0x340], R8 ;  /* 0x0003400801007387 */ /* 0x0009e20000100a00 */
[C---:B------:R-:W-:Y:S01]  /*20c00*/  IADD3 R231, R232.reuse, 0x100000, RZ ;  /* 0x00100000e8e77810 */ /* 0x040fe20007ffe0ff */
[C---:B------:R-:W-:Y:S01]  /*20c10*/  VIADD R230, R232.reuse, 0x100000 ;  /* 0x00100000e8e67836 */ /* 0x040fe20000000000 */
[----:B------:R-:W-:Y:S01]  /*20c20*/  IADD3 R21, R232, 0x100000, RZ ;  /* 0x00100000e8157810 */ /* 0x000fe20007ffe0ff */
[----:B------:R2:W-:Y:S01]  /*20c30*/  STL.64 [R1+0x330], R6 ;  /* 0x0003300601007387 */ /* 0x0005e20000100a00 */
[----:B---3--:R-:W-:-:S04]  /*20c40*/  IMAD.WIDE R10, R2, 0x4, R22 ;  /* 0x00000004020a7825 */ /* 0x008fc800078e0216 */
[C---:B----4-:R-:W-:Y:S01]  /*20c50*/  IMAD.WIDE R8, R2.reuse, 0x4, R24 ;  /* 0x0000000402087825 */ /* 0x050fe200078e0218 */
[----:B------:R3:W-:Y:S01]  /*20c60*/  STL.64 [R1+0x300], R4 ;  /* 0x0003000401007387 */ /* 0x0007e20000100a00 */
[----:B------:R-:W4:Y:S02]  /*20c70*/  LDC R24, c[0x0][0x230] ;  /* 0x00008c00ff187b82 */ /* 0x000f240000000800 */
[----:B--2---:R-:W-:Y:S01]  /*20c80*/  IMAD.WIDE R6, R2, 0x4, R26 ;  /* 0x0000000402067825 */ /* 0x004fe200078e021a */
[----:B------:R2:W-:Y:S01]  /*20c90*/  STL.64 [R1+0x318], R10 ;  /* 0x0003180a01007387 */ /* 0x0005e20000100a00 */
[----:B------:R-:W-:Y:S02]  /*20ca0*/  IADD3 R22, R245, -0x166, RZ ;  /* 0xfffffe9af5167810 */ /* 0x000fe40007ffe0ff */
[C---:B------:R-:W-:Y:S01]  /*20cb0*/  VIADD R20, R232.reuse, 0x100000 ;  /* 0x00100000e8147836 */ /* 0x040fe20000000000 */
[----:B------:R2:W-:Y:S01]  /*20cc0*/  LDGSTS.E [R231+-0x5bff4], desc[UR48][R10.64], !P2 ;  /* 0xa400c0000ae77fae */ /* 0x0005e2000d121870 */
[----:B------:R-:W-:Y:S01]  /*20cd0*/  VIADD R23, R232, 0x100000 ;  /* 0x00100000e8177836 */ /* 0x000fe20000000000 */
[----:B------:R-:W4:Y:S01]  /*20ce0*/  LDC R25, c[0x0][0x230] ;  /* 0x00008c00ff197b82 */ /* 0x000f220000000800 */
[C---:B---3--:R-:W-:Y:S01]  /*20cf0*/  IMAD.WIDE R4, R2.reuse, 0x4, R28 ;  /* 0x0000000402047825 */ /* 0x048fe200078e021c */
[----:B------:R3:W-:Y:S04]  /*20d00*/  LDGSTS.E [R230+-0x57ff4], desc[UR48][R8.64], !P2 ;  /* 0xa800c00008e67fae */ /* 0x0007e8000d121870 */
[----:B------:R1:W-:Y:S01]  /*20d10*/  LDGSTS.E [R21+-0x53ff4], desc[UR48][R6.64], !P2 ;  /* 0xac00c00006157fae */ /* 0x0003e2000d121870 */
[----:B------:R-:W-:Y:S01]  /*20d20*/  IMAD.WIDE R250, R2, 0x4, R218 ;  /* 0x0000000402fa7825 */ /* 0x000fe200078e02da */
[----:B------:R-:W-:Y:S01]  /*20d30*/  ISETP.GE.U32.AND P2, PT, R22, 0x7ffffe5b, PT ;  /* 0x7ffffe5b1600780c */ /* 0x000fe20003f46070 */
[----:B------:R-:W4:Y:S01]  /*20d40*/  LDC R26, c[0x0][0x230] ;  /* 0x00008c00ff1a7b82 */ /* 0x000f220000000800 */
[----:B------:R3:W-:Y:S01]  /*20d50*/  STL.64 [R1+0x308], R8 ;  /* 0x0003080801007387 */ /* 0x0007e20000100a00 */
[----:B--2---:R-:W-:Y:S01]  /*20d60*/  IMAD.WIDE R10, R2, 0x4, R30 ;  /* 0x00000004020a7825 */ /* 0x004fe200078e021e */
[----:B------:R-:W-:-:S02]  /*20d70*/  IADD3 R22, R232, 0x100000, RZ ;  /* 0x00100000e8167810 */ /* 0x000fc40007ffe0ff */
[----:B------:R1:W-:Y:S04]  /*20d80*/  STL.64 [R1+0x2f8], R6 ;  /* 0x0002f80601007387 */ /* 0x0003e80000100a00 */
[----:B------:R-:W-:Y:S01]  /*20d90*/  LDGSTS.E [R20+-0x50000], desc[UR48][R4.64], !P1 ;  /* 0xb000000004147fae */ /* 0x000fe2000c921870 */
[----:B---3--:R-:W-:-:S03]  /*20da0*/  IMAD.WIDE R8, R2, 0x4, R32 ;  /* 0x0000000402087825 */ /* 0x008fc600078e0220 */
[----:B------:R2:W-:Y:S01]  /*20db0*/  LDGSTS.E [R23+-0x4c000], desc[UR48][R10.64], !P1 ;  /* 0xb40000000a177fae */ /* 0x0005e2000c921870 */
[----:B-1----:R-:W-:-:S03]  /*20dc0*/  IMAD.WIDE R6, R2, 0x4, R34 ;  /* 0x0000000402067825 */ /* 0x002fc600078e0222 */
[----:B------:R1:W-:Y:S01]  /*20dd0*/  LDGSTS.E [R22+-0x48000], desc[UR48][R8.64], !P1 ;  /* 0xb800000008167fae */ /* 0x0003e2000c921870 */
[----:B------:R-:W3:Y:S03]  /*20de0*/  LDC R34, c[0x0][0x230] ;  /* 0x00008c00ff227b82 */ /* 0x000ee60000000800 */
[----:B------:R1:W-:Y:S01]  /*20df0*/  STL.64 [R1+0x2f0], R4 ;  /* 0x0002f00401007387 */ /* 0x0003e20000100a00 */
[----:B--2---:R-:W-:-:S03]  /*20e00*/  VIADD R23, R233, 0xfffffe99 ;  /* 0xfffffe99e9177836 */ /* 0x004fc60000000000 */
[----:B------:R2:W-:Y:S04]  /*20e10*/  LDGSTS.E [R21+-0x44000], desc[UR48][R6.64], !P1 ;  /* 0xbc00000006157fae */ /* 0x0005e8000c921870 */
[----:B------:R2:W-:Y:S01]  /*20e20*/  STL.64 [R1+0x2e8], R10 ;  /* 0x0002e80a01007387 */ /* 0x0005e20000100a00 */
[----:B------:R-:W-:Y:S01]  /*20e30*/  ISETP.GE.U32.AND P1, PT, R23, 0x7ffffe5a, PT ;  /* 0x7ffffe5a1700780c */ /* 0x000fe20003f26070 */
[----:B-1----:R-:W-:Y:S01]  /*20e40*/  IMAD.WIDE R4, R2, 0x4, R36 ;  /* 0x0000000402047825 */ /* 0x002fe200078e0224 */
[----:B------:R-:W-:Y:S01]  /*20e50*/  IADD3 R23, R232, 0x100000, RZ ;  /* 0x00100000e8177810 */ /* 0x000fe20007ffe0ff */
[----:B------:R1:W-:Y:S02]  /*20e60*/  STL.64 [R1+0x2e0], R8 ;  /* 0x0002e00801007387 */ /* 0x0003e40000100a00 */
[----:B--2---:R-:W-:-:S02]  /*20e70*/  IMAD.WIDE R10, R2, 0x4, R38 ;  /* 0x00000004020a7825 */ /* 0x004fc400078e0226 */
[----:B------:R2:W-:Y:S04]  /*20e80*/  STL.64 [R1+0x2d8], R6 ;  /* 0x0002d80601007387 */ /* 0x0005e80000100a00 */
[----:B------:R-:W-:Y:S01]  /*20e90*/  LDGSTS.E [R20+-0x4fffc], desc[UR48][R4.64], !P2 ;  /* 0xb000400004147fae */ /* 0x000fe2000d121870 */
[----:B-1----:R-:W-:-:S03]  /*20ea0*/  IMAD.WIDE R8, R2, 0x4, R40 ;  /* 0x0000000402087825 */ /* 0x002fc600078e0228 */
[----:B------:R4:W-:Y:S01]  /*20eb0*/  LDGSTS.E [R23+-0x4bffc], desc[UR48][R10.64], !P2 ;  /* 0xb40040000a177fae */ /* 0x0009e2000d121870 */
[----:B--2---:R-:W-:-:S03]  /*20ec0*/  IMAD.WIDE R6, R2, 0x4, R42 ;  /* 0x0000000402067825 */ /* 0x004fc600078e022a */
[----:B------:R1:W-:Y:S04]  /*20ed0*/  LDGSTS.E [R22+-0x47ffc], desc[UR48][R8.64], !P2 ;  /* 0xb800400008167fae */ /* 0x0003e8000d121870 */
[----:B------:R2:W-:Y:S01]  /*20ee0*/  STL.64 [R1+0x2d0], R4 ;  /* 0x0002d00401007387 */ /* 0x0005e20000100a00 */
[----:B------:R-:W-:-:S04]  /*20ef0*/  IMAD.WIDE R246, R2, 0x4, R220 ;  /* 0x0000000402f67825 */ /* 0x000fc800078e02dc */
[C---:B------:R-:W-:Y:S01]  /*20f00*/  IMAD.WIDE R244, R2.reuse, 0x4, R222 ;  /* 0x0000000402f47825 */ /* 0x040fe200078e02de */
[----:B------:R3:W-:Y:S03]  /*20f10*/  LDGSTS.E [R21+-0x43ffc], desc[UR48][R6.64], !P2 ;  /* 0xbc00400006157fae */ /* 0x0007e6000d121870 */
[----:B------:R-:W-:-:S04]  /*20f20*/  IMAD.WIDE R240, R2, 0x4, R224 ;  /* 0x0000000402f07825 */ /* 0x000fc800078e02e0 */
[----:B----4-:R-:W-:Y:S01]  /*20f30*/  VIADD R23, R24, 0xfffffe98 ;  /* 0xfffffe9818177836 */ /* 0x010fe20000000000 */
[----:B------:R4:W-:Y:S01]  /*20f40*/  STL.64 [R1+0x2c8], R10 ;  /* 0x0002c80a01007387 */ /* 0x0009e20000100a00 */
[----:B------:R-:W3:Y:S01]  /*20f50*/  LDC R24, c[0x0][0x230] ;  /* 0x00008c00ff187b82 */ /* 0x000ee20000000800 */
[----:B--2---:R-:W-:Y:S02]  /*20f60*/  IMAD.WIDE R4, R2, 0x4, R44 ;  /* 0x0000000402047825 */ /* 0x004fe400078e022c */
[----:B------:R-:W-:Y:S02]  /*20f70*/  ISETP.GE.U32.AND P2, PT, R23, 0x7ffffe59, PT ;  /* 0x7ffffe591700780c */ /* 0x000fe40003f46070 */
[----:B------:R-:W-:Y:S01]  /*20f80*/  IADD3 R23, R232, 0x100000, RZ ;  /* 0x00100000e8177810 */ /* 0x000fe20007ffe0ff */
[----:B------:R1:W-:Y:S01]  /*20f90*/  STL.64 [R1+0x2c0], R8 ;  /* 0x0002c00801007387 */ /* 0x0003e20000100a00 */
[----:B------:R-:W-:-:S04]  /*20fa0*/  IMAD.WIDE R238, R2, 0x4, R226 ;  /* 0x0000000402ee7825 */ /* 0x000fc800078e02e2 */
[C---:B------:R-:W-:Y:S01]  /*20fb0*/  VIADD R33, R17.reuse, 0x100000 ;  /* 0x0010000011217836 */ /* 0x040fe20000000000 */
[----:B------:R-:W-:Y:S01]  /*20fc0*/  LDGSTS.E [R20+-0x4fff8], desc[UR48][R4.64], !P1 ;  /* 0xb000800004147fae */ /* 0x000fe2000c921870 */
[C---:B----4-:R-:W-:Y:S01]  /*20fd0*/  IMAD.WIDE R10, R2.reuse, 0x4, R46 ;  /* 0x00000004020a7825 */ /* 0x050fe200078e022e */
[----:B------:R-:W-:Y:S01]  /*20fe0*/  IADD3 R32, R17, 0x100000, RZ ;  /* 0x0010000011207810 */ /* 0x000fe20007ffe0ff */
[----:B------:R-:W2:Y:S01]  /*20ff0*/  LDC R42, c[0x0][0x230] ;  /* 0x00008c00ff2a7b82 */ /* 0x000ea20000000800 */
[----:B------:R3:W-:Y:S01]  /*21000*/  STL.64 [R1+0x2b8], R6 ;  /* 0x0002b80601007387 */ /* 0x0007e20000100a00 */
[----:B-1----:R-:W-:-:S03]  /*21010*/  IMAD.WIDE R8, R2, 0x4, R48 ;  /* 0x0000000402087825 */ /* 0x002fc600078e0230 */
[----:B------:R1:W-:Y:S01]  /*21020*/  LDGSTS.E [R23+-0x4bff8], desc[UR48][R10.64], !P1 ;  /* 0xb40080000a177fae */ /* 0x0003e2000c921870 */
[C---:B------:R-:W-:Y:S01]  /*21030*/  VIADD R31, R17.reuse, 0x100000 ;  /* 0x00100000111f7836 */ /* 0x040fe20000000000 */
[C---:B------:R-:W-:Y:S02]  /*21040*/  IADD3 R30, R17.reuse, 0x100000, RZ ;  /* 0x00100000111e7810 */ /* 0x040fe40007ffe0ff */
[----:B------:R4:W-:Y:S01]  /*21050*/  LDGSTS.E [R22+-0x47ff8], desc[UR48][R8.64], !P1 ;  /* 0xb800800008167fae */ /* 0x0009e2000c921870 */
[C---:B------:R-:W-:Y:S01]  /*21060*/  IADD3 R41, R17.reuse, 0x100000, RZ ;  /* 0x0010000011297810 */ /* 0x040fe20007ffe0ff */
[C---:B------:R-:W-:Y:S01]  /*21070*/  VIADD R40, R17.reuse, 0x100000 ;  /* 0x0010000011287836 */ /* 0x040fe20000000000 */
[----:B------:R-:W-:Y:S01]  /*21080*/  IADD3 R39, R17, 0x100000, RZ ;  /* 0x0010000011277810 */ /* 0x000fe20007ffe0ff */
[C---:B---3--:R-:W-:Y:S01]  /*21090*/  IMAD.WIDE R6, R2.reuse, 0x4, R50 ;  /* 0x0000000402067825 */ /* 0x048fe200078e0232 */
[----:B------:R3:W-:Y:S01]  /*210a0*/  STL.64 [R1+0x2b0], R4 ;  /* 0x0002b00401007387 */ /* 0x0007e20000100a00 */
[----:B------:R-:W2:Y:S02]  /*210b0*/  LDC R48, c[0x0][0x230] ;  /* 0x00008c00ff307b82 */ /* 0x000ea40000000800 */
[----:B-1----:R-:W-:Y:S01]  /*210c0*/  VIADD R23, R25, 0xfffffeb7 ;  /* 0xfffffeb719177836 */ /* 0x002fe20000000000 */
[----:B------:R1:W-:Y:S05]  /*210d0*/  LDGSTS.E [R21+-0x43ff8], desc[UR48][R6.64], !P1 ;  /* 0xbc00800006157fae */ /* 0x0003ea000c921870 */
[----:B------:R-:W2:Y:S01]  /*210e0*/  LDC R25, c[0x0][0x230] ;  /* 0x00008c00ff197b82 */ /* 0x000ea20000000800 */
[----:B------:R4:W-:Y:S01]  /*210f0*/  STL.64 [R1+0x2a8], R10 ;  /* 0x0002a80a01007387 */ /* 0x0009e20000100a00 */
[----:B------:R-:W-:Y:S01]  /*21100*/  ISETP.GE.U32.AND P1, PT, R23, 0x7ffffe78, PT ;  /* 0x7ffffe781700780c */ /* 0x000fe20003f26070 */
[----:B---3--:R-:W-:Y:S01]  /*21110*/  IMAD.WIDE R4, R2, 0x4, R52 ;  /* 0x0000000402047825 */ /* 0x008fe200078e0234 */
[----:B------:R-:W-:Y:S01]  /*21120*/  IADD3 R23, R232, 0x100000, RZ ;  /* 0x00100000e8177810 */ /* 0x000fe20007ffe0ff */
[----:B------:R3:W-:Y:S02]  /*21130*/  STL.64 [R1+0x2a0], R8 ;  /* 0x0002a00801007387 */ /* 0x0007e40000100a00 */
[----:B------:R-:W-:Y:S01]  /*21140*/  VIADD R38, R17, 0x100000 ;  /* 0x0010000011267836 */ /* 0x000fe20000000000 */
[----:B------:R-:W2:Y:S01]  /*21150*/  LDC R225, c[0x0][0x230] ;  /* 0x00008c00ffe17b82 */ /* 0x000ea20000000800 */
[----:B------:R1:W-:Y:S01]  /*21160*/  STL.64 [R1+0x298], R6 ;  /* 0x0002980601007387 */ /* 0x0003e20000100a00 */
[----:B----4-:R-:W-:-:S03]  /*21170*/  IMAD.WIDE R10, R2, 0x4, R54 ;  /* 0x00000004020a7825 */ /* 0x010fc600078e0236 */
[----:B------:R-:W-:Y:S03]  /*21180*/  LDGSTS.E [R20+-0x4fff4], desc[UR48][R4.64], !P2 ;  /* 0xb000c00004147fae */ /* 0x000fe6000d121870 */
[----:B------:R-:W4:Y:S01]  /*21190*/  LDC R54, c[0x0][0x230] ;  /* 0x00008c00ff367b82 */ /* 0x000f220000000800 */
[C---:B---3--:R-:W-:Y:S01]  /*211a0*/  IMAD.WIDE R8, R2.reuse, 0x4, R56 ;  /* 0x0000000402087825 */ /* 0x048fe200078e0238 */
[----:B------:R3:W-:Y:S03]  /*211b0*/  LDGSTS.E [R23+-0x4bff4], desc[UR48][R10.64], !P2 ;  /* 0xb400c0000a177fae */ /* 0x0007e6000d121870 */
[----:B-1----:R-:W-:Y:S01]  /*211c0*/  IMAD.WIDE R6, R2, 0x4, R58 ;  /* 0x0000000402067825 */ /* 0x002fe200078e023a */
[----:B------:R1:W-:Y:S04]  /*211d0*/  LDGSTS.E [R22+-0x47ff4], desc[UR48][R8.64], !P2 ;  /* 0xb800c00008167fae */ /* 0x0003e8000d121870 */
[----:B------:R1:W-:Y:S01]  /*211e0*/  STL.64 [R1+0x290], R4 ;  /* 0x0002900401007387 */ /* 0x0003e20000100a00 */
[----:B---3--:R-:W-:-:S03]  /*211f0*/  IADD3 R23, R24, -0x14a, RZ ;  /* 0xfffffeb618177810 */ /* 0x008fc60007ffe0ff */
[----:B------:R3:W-:Y:S01]  /*21200*/  LDGSTS.E [R21+-0x43ff4], desc[UR48][R6.64], !P2 ;  /* 0xbc00c00006157fae */ /* 0x0007e2000d121870 */
[----:B------:R-:W4:Y:S01]  /*21210*/  LDC R24, c[0x0][0x230] ;  /* 0x00008c00ff187b82 */ /* 0x000f220000000800 */
[----:B------:R-:W-:Y:S01]  /*21220*/  VIADD R20, R19, 0x100000 ;  /* 0x0010000013147836 */ /* 0x000fe20000000000 */
[----:B------:R-:W-:Y:S01]  /*21230*/  ISETP.GE.U32.AND P2, PT, R23, 0x7ffffe77, PT ;  /* 0x7ffffe771700780c */ /* 0x000fe20003f46070 */
[----:B------:R3:W-:Y:S01]  /*21240*/  STL.64 [R1+0x288], R10 ;  /* 0x0002880a01007387 */ /* 0x0007e20000100a00 */
[C---:B------:R-:W-:Y:S02]  /*21250*/  VIADD R23, R19.reuse, 0x100000 ;  /* 0x0010000013177836 */ /* 0x040fe40000000000 */
[----:B-1----:R-:W-:Y:S01]  /*21260*/  IMAD.WIDE R4, R2, 0x4, R60 ;  /* 0x0000000402047825 */ /* 0x002fe200078e023c */
[----:B------:R1:W-:Y:S01]  /*21270*/  STL.64 [R1+0x280], R8 ;  /* 0x0002800801007387 */ /* 0x0003e20000100a00 */
[----:B------:R-:W-:-:S03]  /*21280*/  IADD3 R22, R19, 0x100000, RZ ;  /* 0x0010000013167810 */ /* 0x000fc60007ffe0ff */
[----:B------:R-:W-:Y:S01]  /*21290*/  LDGSTS.E [R20+-0x60000], desc[UR48][R4.64], !P1 ;  /* 0xa000000004147fae */ /* 0x000fe2000c921870 */
[----:B---3--:R-:W-:-:S03]  /*212a0*/  IMAD.WIDE R10, R2, 0x4, R62 ;  /* 0x00000004020a7825 */ /* 0x008fc600078e023e */
[----:B------:R3:W-:Y:S01]  /*212b0*/  STL.64 [R1+0x278], R6 ;  /* 0x0002780601007387 */ /* 0x0007e20000100a00 */
[----:B------:R-:W4:Y:S01]  /*212c0*/  LDC R62, c[0x0][0x230] ;  /* 0x00008c00ff3e7b82 */ /* 0x000f220000000800 */
[C---:B-1----:R-:W-:Y:S02]  /*212d0*/  IMAD.WIDE R8, R2.reuse, 0x4, R64 ;  /* 0x0000000402087825 */ /* 0x042fe400078e0240 */
[----:B------:R2:W-:Y:S02]  /*212e0*/  LDGSTS.E [R23+-0x5c000], desc[UR48][R10.64], !P1 ;  /* 0xa40000000a177fae */ /* 0x0005e4000c921870 */
[----:B------:R-:W-:Y:S02]  /*212f0*/  VIADD R21, R19, 0x100000 ;  /* 0x0010000013157836 */ /* 0x000fe40000000000 */
[----:B------:R1:W-:Y:S01]  /*21300*/  LDGSTS.E [R22+-0x58000], desc[UR48][R8.64], !P1 ;  /* 0xa800000008167fae */ /* 0x0003e2000c921870 */
[----:B---3--:R-:W-:Y:S01]  /*21310*/  IMAD.WIDE R6, R2, 0x4, R66 ;  /* 0x0000000402067825 */ /* 0x008fe200078e0242 */
[----:B--2---:R-:W-:-:S02]  /*21320*/  IADD3 R23, R25, -0x14b, RZ ;  /* 0xfffffeb519177810 */ /* 0x004fc40007ffe0ff */
[----:B------:R2:W-:Y:S01]  /*21330*/  STL.64 [R1+0x270], R4 ;  /* 0x0002700401007387 */ /* 0x0005e20000100a00 */
[----:B------:R-:W3:Y:S03]  /*21340*/  LDC R25, c[0x0][0x230] ;  /* 0x00008c00ff197b82 */ /* 0x000ee60000000800 */
[----:B------:R1:W-:Y:S01]  /*21350*/  LDGSTS.E [R21+-0x54000], desc[UR48][R6.64], !P1 ;  /* 0xac00000006157fae */ /* 0x0003e2000c921870 */
[----:B------:R-:W-:Y:S01]  /*21360*/  ISETP.GE.U32.AND P1, PT, R23, 0x7ffffe76, PT ;  /* 0x7ffffe761700780c */ /* 0x000fe20003f26070 */
[----:B------:R-:W-:Y:S02]  /*21370*/  VIADD R23, R19, 0x100000 ;  /* 0x0010000013177836 */ /* 0x000fe40000000000 */
[----:B------:R1:W-:Y:S01]  /*21380*/  STL.64 [R1+0x268], R10 ;  /* 0x0002680a01007387 */ /* 0x0003e20000100a00 */
[----:B--2---:R-:W-:-:S03]  /*21390*/  IMAD.WIDE R4, R2, 0x4, R68 ;  /* 0x0000000402047825 */ /* 0x004fc600078e0244 */
[----:B------:R2:W-:Y:S01]  /*213a0*/  STL.64 [R1+0x260], R8 ;  /* 0x0002600801007387 */ /* 0x0005e20000100a00 */
[----:B-1----:R-:W-:-:S03]  /*213b0*/  IMAD.WIDE R10, R2, 0x4, R70 ;  /* 0x00000004020a7825 */ /* 0x002fc600078e0246 */
[----:B------:R1:W-:Y:S01]  /*213c0*/  STL.64 [R1+0x258], R6 ;  /* 0x0002580601007387 */ /* 0x0003e20000100a00 */
[----:B------:R-:W3:Y:S03]  /*213d0*/  LDC R70, c[0x0][0x230] ;  /* 0x00008c00ff467b82 */ /* 0x000ee60000000800 */
[----:B------:R-:W-:Y:S01]  /*213e0*/  LDGSTS.E [R20+-0x5fffc], desc[UR48][R4.64], !P2 ;  /* 0xa000400004147fae */ /* 0x000fe2000d121870 */
[----:B--2---:R-:W-:-:S03]  /*213f0*/  IMAD.WIDE R8, R2, 0x4, R72 ;  /* 0x0000000402087825 */ /* 0x004fc600078e0248 */
[----:B------:R4:W-:Y:S01]  /*21400*/  LDGSTS.E [R23+-0x5bffc], desc[UR48][R10.64], !P2 ;  /* 0xa40040000a177fae */ /* 0x0009e2000d121870 */
[----:B-1----:R-:W-:-:S03]  /*21410*/  IMAD.WIDE R6, R2, 0x4, R74 ;  /* 0x0000000402067825 */ /* 0x002fc600078e024a */
[----:B------:R1:W-:Y:S04]  /*21420*/  LDGSTS.E [R22+-0x57ffc], desc[UR48][R8.64], !P2 ;  /* 0xa800400008167fae */ /* 0x0003e8000d121870 */
[----:B------:R2:W-:Y:S01]  /*21430*/  STL.64 [R1+0x250], R4 ;  /* 0x0002500401007387 */ /* 0x0005e20000100a00 */
[----:B----4-:R-:W-:-:S03]  /*21440*/  IADD3 R23, R24, -0x14c, RZ ;  /* 0xfffffeb418177810 */ /* 0x010fc60007ffe0ff */
[----:B------:R4:W-:Y:S01]  /*21450*/  LDGSTS.E [R21+-0x53ffc], desc[UR48][R6.64], !P2 ;  /* 0xac00400006157fae */ /* 0x0009e2000d121870 */
[----:B------:R-:W3:Y:S01]  /*21460*/  LDC R24, c[0x0][0x230] ;  /* 0x00008c00ff187b82 */ /* 0x000ee20000000800 */
[----:B------:R-:W-:Y:S02]  /*21470*/  ISETP.GE.U32.AND P2, PT, R23, 0x7ffffe75, PT ;  /* 0x7ffffe751700780c */ /* 0x000fe40003f46070 */
[----:B------:R1:W-:Y:S01]  /*21480*/  STL.64 [R1+0x248], R10 ;  /* 0x0002480a01007387 */ /* 0x0003e20000100a00 */
[----:B------:R-:W-:Y:S02]  /*21490*/  VIADD R23, R19, 0x100000 ;  /* 0x0010000013177836 */ /* 0x000fe40000000000 */
[C---:B--2---:R-:W-:Y:S01]  /*214a0*/  IMAD.WIDE R4, R2.reuse, 0x4, R76 ;  /* 0x0000000402047825 */ /* 0x044fe200078e024c */
[----:B------:R2:W-:Y:S04]  /*214b0*/  STL.64 [R1+0x240], R8 ;  /* 0x0002400801007387 */ /* 0x0005e80000100a00 */
[----:B------:R-:W-:Y:S01]  /*214c0*/  LDGSTS.E [R20+-0x5fff8], desc[UR48][R4.64], !P1 ;  /* 0xa000800004147fae */ /* 0x000fe2000c921870 */
[----:B-1----:R-:W-:-:S03]  /*214d0*/  IMAD.WIDE R10, R2, 0x4, R78 ;  /* 0x00000004020a7825 */ /* 0x002fc600078e024e */
[----:B------:R4:W-:Y:S01]  /*214e0*/  STL.64 [R1+0x238], R6 ;  /* 0x0002380601007387 */ /* 0x0009e20000100a00 */
[----:B------:R-:W1:Y:S01]  /*214f0*/  LDC R78, c[0x0][0x230] ;  /* 0x00008c00ff4e7b82 */ /* 0x000e620000000800 */
[C---:B--2---:R-:W-:Y:S02]  /*21500*/  IMAD.WIDE R8, R2.reuse, 0x4, R80 ;  /* 0x0000000402087825 */ /* 0x044fe400078e0250 */
[----:B------:R3:W-:Y:S04]  /*21510*/  LDGSTS.E [R23+-0x5bff8], desc[UR48][R10.64], !P1 ;  /* 0xa40080000a177fae */ /* 0x0007e8000c921870 */
[----:B------:R2:W-:Y:S01]  /*21520*/  LDGSTS.E [R22+-0x57ff8], desc[UR48][R8.64], !P1 ;  /* 0xa800800008167fae */ /* 0x0005e2000c921870 */
[----:B----4-:R-:W-:Y:S01]  /*21530*/  IMAD.WIDE R6, R2, 0x4, R82 ;  /* 0x0000000402067825 */ /* 0x010fe200078e0252 */
[----:B---3--:R-:W-:-:S02]  /*21540*/  IADD3 R23, R25, -0x169, RZ ;  /* 0xfffffe9719177810 */ /* 0x008fc40007ffe0ff */
[----:B------:R3:W-:Y:S01]  /*21550*/  STL.64 [R1+0x230], R4 ;  /* 0x0002300401007387 */ /* 0x0007e20000100a00 */
[----:B------:R-:W4:Y:S03]  /*21560*/  LDC R25, c[0x0][0x230] ;  /* 0x00008c00ff197b82 */ /* 0x000f260000000800 */
[----:B------:R2:W-:Y:S01]  /*21570*/  LDGSTS.E [R21+-0x53ff8], desc[UR48][R6.64], !P1 ;  /* 0xac00800006157fae */ /* 0x0005e2000c921870 */
[----:B------:R-:W-:Y:S01]  /*21580*/  ISETP.GE.U32.AND P1, PT, R23, 0x7ffffe58, PT ;  /* 0x7ffffe581700780c */ /* 0x000fe20003f26070 */
[----:B------:R-:W-:Y:S02]  /*21590*/  VIADD R23, R19, 0x100000 ;  /* 0x0010000013177836 */ /* 0x000fe40000000000 */
[----:B------:R2:W-:Y:S01]  /*215a0*/  STL.64 [R1+0x228], R10 ;  /* 0x0002280a01007387 */ /* 0x0005e20000100a00 */
[----:B---3--:R-:W-:-:S03]  /*215b0*/  IMAD.WIDE R4, R2, 0x4, R84 ;  /* 0x0000000402047825 */ /* 0x008fc600078e0254 */
[----:B------:R3:W-:Y:S01]  /*215c0*/  STL.64 [R1+0x220], R8 ;  /* 0x0002200801007387 */ /* 0x0007e20000100a00 */
[----:B--2---:R-:W-:-:S03]  /*215d0*/  IMAD.WIDE R10, R2, 0x4, R86 ;  /* 0x00000004020a7825 */ /* 0x004fc600078e0256 */
        /* <DEDUP_REMOVED lines=8> */
[----:B---3--:R-:W-:-:S03]  /*21660*/  IADD3 R23, R24, -0x16a, RZ ;  /* 0xfffffe9618177810 */ /* 0x008fc60007ffe0ff */
[----:B------:R3:W-:Y:S01]  /*21670*/  LDGSTS.E [R21+-0x53ff4], desc[UR48][R6.64], !P2 ;  /* 0xac00c00006157fae */ /* 0x0007e2000d121870 */
[----:B------:R-:W1:Y:S01]  /*21680*/  LDC R24, c[0x0][0x230] ;  /* 0x00008c00ff187b82 */ /* 0x000e620000000800 */
[----:B------:R-:W-:Y:S02]  /*21690*/  ISETP.GE.U32.AND P2, PT, R23, 0x7ffffe57, PT ;  /* 0x7ffffe571700780c */ /* 0x000fe40003f46070 */
[----:B------:R2:W-:Y:S01]  /*216a0*/  STL.64 [R1+0x208], R10 ;  /* 0x0002080a01007387 */ /* 0x0005e20000100a00 */
[----:B------:R-:W-:Y:S02]  /*216b0*/  VIADD R23, R19, 0x100000 ;  /* 0x0010000013177836 */ /* 0x000fe40000000000 */
        /* <DEDUP_REMOVED lines=8> */
[----:B------:R1:W-:Y:S01]  /*21740*/  LDGSTS.E [R22+-0x48000], desc[UR48][R8.64], !P1 ;  /* 0xb800000008167fae */ /* 0x0003e2000c921870 */
[----:B---3--:R-:W-:Y:S01]  /*21750*/  IMAD.WIDE R6, R2, 0x4, R98 ;  /* 0x0000000402067825 */ /* 0x008fe200078e0262 */
[----:B----4-:R-:W-:-:S02]  /*21760*/  IADD3 R23, R25, -0x16b, RZ ;  /* 0xfffffe9519177810 */ /* 0x010fc40007ffe0ff */
        /* <DEDUP_REMOVED lines=8> */
[----:B-1----:R-:W-:-:S03]  /*217f0*/  IMAD.WIDE R10, R2, 0x4, R102 ;  /* 0x00000004020a7825 */ /* 0x002fc600078e0266 */
[----:B------:R1:W-:Y:S01]  /*21800*/  STL.64 [R1+0x1d8], R6 ;  /* 0x0001d80601007387 */ /* 0x0003e20000100a00 */
[----:B------:R-:W2:Y:S03]  /*21810*/  LDC R102, c[0x0][0x230] ;  /* 0x00008c00ff667b82 */ /* 0x000ea60000000800 */
[----:B------:R-:W-:Y:S01]  /*21820*/  LDGSTS.E [R20+-0x4fffc], desc[UR48][R4.64], !P2 ;  /* 0xb000400004147fae */ /* 0x000fe2000d121870 */
[----:B---3--:R-:W-:-:S03]  /*21830*/  IMAD.WIDE R8, R2, 0x4, R104 ;  /* 0x0000000402087825 */ /* 0x008fc600078e0268 */
[----:B------:R3:W-:Y:S01]  /*21840*/  LDGSTS.E [R23+-0x4bffc], desc[UR48][R10.64], !P2 ;  /* 0xb40040000a177fae */ /* 0x0007e2000d121870 */
[----:B-1----:R-:W-:-:S03]  /*21850*/  IMAD.WIDE R6, R2, 0x4, R106 ;  /* 0x0000000402067825 */ /* 0x002fc600078e026a */
[----:B------:R1:W-:Y:S04]  /*21860*/  LDGSTS.E [R22+-0x47ffc], desc[UR48][R8.64], !P2 ;  /* 0xb800400008167fae */ /* 0x0003e8000d121870 */
[----:B------:R4:W-:Y:S01]  /*21870*/  STL.64 [R1+0x1d0], R4 ;  /* 0x0001d00401007387 */ /* 0x0009e20000100a00 */
[----:B---3--:R-:W-:-:S03]  /*21880*/  IADD3 R23, R24, -0x16c, RZ ;  /* 0xfffffe9418177810 */ /* 0x008fc60007ffe0ff */
[----:B------:R3:W-:Y:S01]  /*21890*/  LDGSTS.E [R21+-0x43ffc], desc[UR48][R6.64], !P2 ;  /* 0xbc00400006157fae */ /* 0x0007e2000d121870 */
[----:B------:R-:W2:Y:S01]  /*218a0*/  LDC R24, c[0x0][0x230] ;  /* 0x00008c00ff187b82 */ /* 0x000ea20000000800 */
[----:B------:R-:W-:Y:S02]  /*218b0*/  ISETP.GE.U32.AND P2, PT, R23, 0x7ffffe55, PT ;  /* 0x7ffffe551700780c */ /* 0x000fe40003f46070 */
[----:B------:R1:W-:Y:S01]  /*218c0*/  STL.64 [R1+0x1c8], R10 ;  /* 0x0001c80a01007387 */ /* 0x0003e20000100a00 */
[----:B------:R-:W-:Y:S02]  /*218d0*/  VIADD R23, R19, 0x100000 ;  /* 0x0010000013177836 */ /* 0x000fe40000000000 */
[C---:B----4-:R-:W-:Y:S01]  /*218e0*/  IMAD.WIDE R4, R2.reuse, 0x4, R108 ;  /* 0x0000000402047825 */ /* 0x050fe200078e026c */
[----:B------:R4:W-:Y:S04]  /*218f0*/  STL.64 [R1+0x1c0], R8 ;  /* 0x0001c00801007387 */ /* 0x0009e80000100a00 */
[----:B------:R-:W-:Y:S01]  /*21900*/  LDGSTS.E [R20+-0x4fff8], desc[UR48][R4.64], !P1 ;  /* 0xb000800004147fae */ /* 0x000fe2000c921870 */
[----:B-1----:R-:W-:-:S03]  /*21910*/  IMAD.WIDE R10, R2, 0x4, R110 ;  /* 0x00000004020a7825 */ /* 0x002fc600078e026e */
[----:B------:R3:W-:Y:S01]  /*21920*/  STL.64 [R1+0x1b8], R6 ;  /* 0x0001b80601007387 */ /* 0x0007e20000100a00 */
[----:B------:R-:W1:Y:S01]  /*21930*/  LDC R110, c[0x0][0x230] ;  /* 0x00008c00ff6e7b82 */ /* 0x000e620000000800 */
        /* <DEDUP_REMOVED lines=20> */
[----:B------:R2:W-:Y:S04]  /*21a80*/  STL.64 [R1+0x190], R4 ;  /* 0x0001900401007387 */ /* 0x0005e80000100a00 */
[----:B------:R4:W-:Y:S01]  /*21a90*/  LDGSTS.E [R22+-0x47ff4], desc[UR48][R8.64], !P2 ;  /* 0xb800c00008167fae */ /* 0x0009e2000d121870 */
[----:B---3--:R-:W-:-:S03]  /*21aa0*/  VIADD R23, R24, 0xfffffeb2 ;  /* 0xfffffeb218177836 */ /* 0x008fc60000000000 */
[----:B------:R-:W-:Y:S01]  /*21ab0*/  STL.64 [R1+0xff8], R18 ;  /* 0x000ff81201007387 */ /* 0x000fe20000100a00 */
[----:B------:R-:W3:Y:S01]  /*21ac0*/  LDC R24, c[0x0][0x230] ;  /* 0x00008c00ff187b82 */ /* 0x000ee20000000800 */
[----:B------:R-:W-:Y:S02]  /*21ad0*/  IADD3 R20, R15, 0x100000, RZ ;  /* 0x001000000f147810 */ /* 0x000fe40007ffe0ff */
[----:B------:R1:W-:Y:S01]  /*21ae0*/  LDGSTS.E [R21+-0x43ff4], desc[UR48][R6.64], !P2 ;  /* 0xbc00c00006157fae */ /* 0x0003e2000d121870 */
[----:B--2---:R-:W-:Y:S01]  /*21af0*/  IMAD.WIDE R4, R2, 0x4, R124 ;  /* 0x0000000402047825 */ /* 0x004fe200078e027c */
[----:B------:R-:W-:Y:S02]  /*21b00*/  ISETP.GE.U32.AND P2, PT, R23, 0x7ffffe73, PT ;  /* 0x7ffffe731700780c */ /* 0x000fe40003f46070 */
[----:B------:R2:W-:Y:S01]  /*21b10*/  STL.64 [R1+0x188], R10 ;  /* 0x0001880a01007387 */ /* 0x0005e20000100a00 */
[C---:B------:R-:W-:Y:S01]  /*21b20*/  IADD3 R23, R15.reuse, 0x100000, RZ ;  /* 0x001000000f177810 */ /* 0x040fe20007ffe0ff */
[----:B----4-:R-:W-:-:S02]  /*21b30*/  VIADD R22, R15, 0x100000 ;  /* 0x001000000f167836 */ /* 0x010fc40000000000 */
[----:B------:R4:W-:Y:S04]  /*21b40*/  STL.64 [R1+0x180], R8 ;  /* 0x0001800801007387 */ /* 0x0009e80000100a00 */
[----:B------:R-:W-:Y:S01]  /*21b50*/  LDGSTS.E [R20+-0x60000], desc[UR48][R4.64], !P1 ;  /* 0xa000000004147fae */ /* 0x000fe2000c921870 */
[----:B--2---:R-:W-:-:S03]  /*21b60*/  IMAD.WIDE R10, R2, 0x4, R126 ;  /* 0x00000004020a7825 */ /* 0x004fc600078e027e */
[----:B------:R2:W-:Y:S01]  /*21b70*/  STL.64 [R1+0x178], R6 ;  /* 0x0001780601007387 */ /* 0x0005e20000100a00 */
[----:B-1----:R-:W-:Y:S01]  /*21b80*/  IADD3 R21, R15, 0x100000, RZ ;  /* 0x001000000f157810 */ /* 0x002fe20007ffe0ff */
[----:B------:R-:W1:Y:S01]  /*21b90*/  LDC R126, c[0x0][0x230] ;  /* 0x00008c00ff7e7b82 */ /* 0x000e620000000800 */
[C---:B----4-:R-:W-:Y:S01]  /*21ba0*/  IMAD.WIDE R8, R2.reuse, 0x4, R128 ;  /* 0x0000000402087825 */ /* 0x050fe200078e0280 */
[----:B------:R4:W-:Y:S04]  /*21bb0*/  LDGSTS.E [R23+-0x5c000], desc[UR48][R10.64], !P1 ;  /* 0xa40000000a177fae */ /* 0x0009e8000c921870 */
[----:B------:R3:W-:Y:S01]  /*21bc0*/  LDGSTS.E [R22+-0x58000], desc[UR48][R8.64], !P1 ;  /* 0xa800000008167fae */ /* 0x0007e2000c921870 */
[----:B--2---:R-:W-:-:S04]  /*21bd0*/  IMAD.WIDE R6, R2, 0x4, R130 ;  /* 0x0000000402067825 */ /* 0x004fc800078e0282 */
[----:B----4-:R-:W-:Y:S01]  /*21be0*/  VIADD R23, R25, 0xfffffeb1 ;  /* 0xfffffeb119177836 */ /* 0x010fe20000000000 */
[----:B------:R2:W-:Y:S01]  /*21bf0*/  STL.64 [R1+0x170], R4 ;  /* 0x0001700401007387 */ /* 0x0005e20000100a00 */
[----:B------:R-:W4:Y:S03]  /*21c00*/  LDC R25, c[0x0][0x230] ;  /* 0x00008c00ff197b82 */ /* 0x000f260000000800 */
[----:B------:R3:W-:Y:S01]  /*21c10*/  LDGSTS.E [R21+-0x54000], desc[UR48][R6.64], !P1 ;  /* 0xac00000006157fae */ /* 0x0007e2000c921870 */
[----:B------:R-:W-:Y:S02]  /*21c20*/  ISETP.GE.U32.AND P1, PT, R23, 0x7ffffe72, PT ;  /* 0x7ffffe721700780c */ /* 0x000fe40003f26070 */
[----:B------:R-:W-:Y:S01]  /*21c30*/  IADD3 R23, R15, 0x100000, RZ ;  /* 0x001000000f177810 */ /* 0x000fe20007ffe0ff */
[----:B------:R3:W-:Y:S01]  /*21c40*/  STL.64 [R1+0x168], R10 ;  /* 0x0001680a01007387 */ /* 0x0007e20000100a00 */
[----:B--2---:R-:W-:-:S03]  /*21c50*/  IMAD.WIDE R4, R2, 0x4, R132 ;  /* 0x0000000402047825 */ /* 0x004fc600078e0284 */
[----:B------:R2:W-:Y:S01]  /*21c60*/  STL.64 [R1+0x160], R8 ;  /* 0x0001600801007387 */ /* 0x0005e20000100a00 */
[----:B---3--:R-:W-:-:S03]  /*21c70*/  IMAD.WIDE R10, R2, 0x4, R134 ;  /* 0x00000004020a7825 */ /* 0x008fc600078e0286 */
[----:B------:R3:W-:Y:S01]  /*21c80*/  STL.64 [R1+0x158], R6 ;  /* 0x0001580601007387 */ /* 0x0007e20000100a00 */
[----:B------:R-:W1:Y:S03]  /*21c90*/  LDC R134, c[0x0][0x230] ;  /* 0x00008c00ff867b82 */ /* 0x000e660000000800 */
[----:B------:R-:W-:Y:S01]  /*21ca0*/  LDGSTS.E [R20+-0x5fffc], desc[UR48][R4.64], !P2 ;  /* 0xa000400004147fae */ /* 0x000fe2000d121870 */
[----:B--2---:R-:W-:-:S03]  /*21cb0*/  IMAD.WIDE R8, R2, 0x4, R136 ;  /* 0x0000000402087825 */ /* 0x004fc600078e0288 */
[----:B------:R2:W-:Y:S01]  /*21cc0*/  LDGSTS.E [R23+-0x5bffc], desc[UR48][R10.64], !P2 ;  /* 0xa40040000a177fae */ /* 0x0005e2000d121870 */
[----:B---3--:R-:W-:-:S03]  /*21cd0*/  IMAD.WIDE R6, R2, 0x4, R138 ;  /* 0x0000000402067825 */ /* 0x008fc600078e028a */
[----:B------:R3:W-:Y:S04]  /*21ce0*/  LDGSTS.E [R22+-0x57ffc], desc[UR48][R8.64], !P2 ;  /* 0xa800400008167fae */ /* 0x0007e8000d121870 */
[----:B------:R4:W-:Y:S01]  /*21cf0*/  STL.64 [R1+0x150], R4 ;  /* 0x0001500401007387 */ /* 0x0009e20000100a00 */
[----:B--2---:R-:W-:-:S03]  /*21d00*/  VIADD R23, R24, 0xfffffeb0 ;  /* 0xfffffeb018177836 */ /* 0x004fc60000000000 */
        /* <DEDUP_REMOVED lines=8> */
[----:B---3--:R-:W-:-:S03]  /*21d90*/  IMAD.WIDE R10, R2, 0x4, R142 ;  /* 0x00000004020a7825 */ /* 0x008fc600078e028e */
[----:B------:R2:W-:Y:S01]  /*21da0*/  STL.64 [R1+0x138], R6 ;  /* 0x0001380601007387 */ /* 0x0005e20000100a00 */
[----:B------:R-:W3:Y:S01]  /*21db0*/  LDC R142, c[0x0][0x230] ;  /* 0x00008c00ff8e7b82 */ /* 0x000ee20000000800 */
[C---:B----4-:R-:W-:Y:S02]  /*21dc0*/  IMAD.WIDE R8, R2.reuse, 0x4, R144 ;  /* 0x0000000402087825 */ /* 0x050fe400078e0290 */
        /* <DEDUP_REMOVED lines=21> */
[----:B--2---:R-:W-:-:S03]  /*21f20*/  VIADD R23, R24, 0xfffffe92 ;  /* 0xfffffe9218177836 */ /* 0x004fc60000000000 */
[----:B------:R2:W-:Y:S01]  /*21f30*/  LDGSTS.E [R21+-0x53ff4], desc[UR48][R6.64], !P2 ;  /* 0xac00c00006157fae */ /* 0x0005e2000d121870 */
[----:B------:R-:W3:Y:S03]  /*21f40*/  LDC R24, c[0x0][0x230] ;  /* 0x00008c00ff187b82 */ /* 0x000ee60000000800 */
[----:B------:R1:W-:Y:S01]  /*21f50*/  STL.64 [R1+0x108], R10 ;  /* 0x0001080a01007387 */ /* 0x0003e20000100a00 */
[----:B------:R-:W-:Y:S02]  /*21f60*/  ISETP.GE.U32.AND P2, PT, R23, 0x7ffffe53, PT ;  /* 0x7ffffe531700780c */ /* 0x000fe40003f46070 */
[----:B------:R-:W-:Y:S01]  /*21f70*/  IADD3 R23, R15, 0x100000, RZ ;  /* 0x001000000f177810 */ /* 0x000fe20007ffe0ff */
        /* <DEDUP_REMOVED lines=8> */
[----:B------:R-:W-:Y:S01]  /*22000*/  LDGSTS.E [R22+-0x48000], desc[UR48][R8.64], !P1 ;  /* 0xb800000008167fae */ /* 0x000fe2000c921870 */
        /* <DEDUP_REMOVED lines=9> */
[----:B------:R-:W-:Y:S04]  /*220a0*/  STL.64 [R1+0xe0], R8 ;  /* 0x0000e00801007387 */ /* 0x000fe80000100a00 */
[----:B------:R2:W-:Y:S01]  /*220b0*/  STL.64 [R1+0xd8], R6 ;  /* 0x0000d80601007387 */ /* 0x0005e20000100a00 */
[----:B---3--:R-:W-:-:S03]  /*220c0*/  IMAD.WIDE R10, R2, 0x4, R166 ;  /* 0x00000004020a7825 */ /* 0x008fc600078e02a6 */
[----:B------:R3:W-:Y:S01]  /*220d0*/  STL.64 [R1+0xd0], R4 ;  /* 0x0000d00401007387 */ /* 0x0007e20000100a00 */
[----:B------:R-:W1:Y:S03]  /*220e0*/  LDC R166, c[0x0][0x230] ;  /* 0x00008c00ffa67b82 */ /* 0x000e660000000800 */
[----:B------:R3:W-:Y:S01]  /*220f0*/  LDGSTS.E [R20+-0x4fffc], desc[UR48][R4.64], !P2 ;  /* 0xb000400004147fae */ /* 0x0007e2000d121870 */
[----:B--2---:R-:W-:-:S03]  /*22100*/  IMAD.WIDE R6, R2, 0x4, R168 ;  /* 0x0000000402067825 */ /* 0x004fc600078e02a8 */
[----:B------:R2:W-:Y:S04]  /*22110*/  LDGSTS.E [R23+-0x4bffc], desc[UR48][R10.64], !P2 ;  /* 0xb40040000a177fae */ /* 0x0005e8000d121870 */
[----:B------:R-:W-:Y:S01]  /*22120*/  LDGSTS.E [R22+-0x47ffc], desc[UR48][R6.64], !P2 ;  /* 0xb800400006167fae */ /* 0x000fe2000d121870 */
[----:B---3--:R-:W-:-:S04]  /*22130*/  IMAD.WIDE R4, R2, 0x4, R170 ;  /* 0x0000000402047825 */ /* 0x008fc800078e02aa */
[----:B--2---:R-:W-:Y:S01]  /*22140*/  VIADD R23, R24, 0xfffffe90 ;  /* 0xfffffe9018177836 */ /* 0x004fe20000000000 */
[----:B------:R-:W-:Y:S01]  /*22150*/  LDGSTS.E [R21+-0x43ffc], desc[UR48][R4.64], !P2 ;  /* 0xbc00400004157fae */ /* 0x000fe2000d121870 */
[----:B------:R-:W2:Y:S01]  /*22160*/  LDC R24, c[0x0][0x230] ;  /* 0x00008c00ff187b82 */ /* 0x000ea20000000800 */
[C---:B------:R-:W-:Y:S02]  /*22170*/  IMAD.WIDE R8, R2.reuse, 0x4, R172 ;  /* 0x0000000402087825 */ /* 0x040fe400078e02ac */
[----:B------:R-:W-:Y:S02]  /*22180*/  ISETP.GE.U32.AND P2, PT, R23, 0x7ffffe51, PT ;  /* 0x7ffffe511700780c */ /* 0x000fe40003f46070 */
[----:B------:R-:W-:Y:S01]  /*22190*/  IADD3 R23, R15, 0x100000, RZ ;  /* 0x001000000f177810 */ /* 0x000fe20007ffe0ff */
[C---:B------:R-:W-:Y:S01]  /*221a0*/  IMAD.WIDE R18, R2.reuse, 0x4, R174 ;  /* 0x0000000402127825 */ /* 0x040fe200078e02ae */
[----:B------:R3:W-:Y:S01]  /*221b0*/  STL.64 [R1+0xc8], R10 ;  /* 0x0000c80a01007387 */ /* 0x0007e20000100a00 */
[----:B------:R-:W1:Y:S03]  /*221c0*/  LDC R174, c[0x0][0x230] ;  /* 0x00008c00ffae7b82 */ /* 0x000e660000000800 */
[----:B------:R-:W-:Y:S04]  /*221d0*/  LDGSTS.E [R20+-0x4fff8], desc[UR48][R8.64], !P1 ;  /* 0xb000800008147fae */ /* 0x000fe8000c921870 */
[----:B------:R-:W-:Y:S04]  /*221e0*/  STL.64 [R1+0xc0], R6 ;  /* 0x0000c00601007387 */ /* 0x000fe80000100a00 */
[----:B------:R4:W-:Y:S01]  /*221f0*/  LDGSTS.E [R23+-0x4bff8], desc[UR48][R18.64], !P1 ;  /* 0xb400800012177fae */ /* 0x0009e2000c921870 */
[----:B---3--:R-:W-:-:S03]  /*22200*/  IMAD.WIDE R10, R2, 0x4, R176 ;  /* 0x00000004020a7825 */ /* 0x008fc600078e02b0 */
[----:B------:R3:W-:Y:S04]  /*22210*/  STL.64 [R1+0xb8], R4 ;  /* 0x0000b80401007387 */ /* 0x0007e80000100a00 */
[----:B------:R2:W-:Y:S01]  /*22220*/  LDGSTS.E [R22+-0x47ff8], desc[UR48][R10.64], !P1 ;  /* 0xb80080000a167fae */ /* 0x0005e2000c921870 */
[----:B----4-:R-:W-:Y:S02]  /*22230*/  VIADD R23, R25, 0xfffffeaf ;  /* 0xfffffeaf19177836 */ /* 0x010fe40000000000 */
[----:B------:R-:W4:Y:S01]  /*22240*/  LDC R25, c[0x0][0x230] ;  /* 0x00008c00ff197b82 */ /* 0x000f220000000800 */
[C---:B---3--:R-:W-:Y:S01]  /*22250*/  IMAD.WIDE R4, R2.reuse, 0x4, R178 ;  /* 0x0000000402047825 */ /* 0x048fe200078e02b2 */
[----:B------:R3:W-:Y:S03]  /*22260*/  STL.64 [R1+0x1028], R8 ;  /* 0x0010280801007387 */ /* 0x0007e60000100a00 */
[----:B------:R-:W-:Y:S01]  /*22270*/  IMAD.WIDE R6, R2, 0x4, R180 ;  /* 0x0000000402067825 */ /* 0x000fe200078e02b4 */
[----:B------:R1:W-:Y:S01]  /*22280*/  LDGSTS.E [R21+-0x43ff8], desc[UR48][R4.64], !P1 ;  /* 0xbc00800004157fae */ /* 0x0003e2000c921870 */
[----:B------:R-:W-:-:S02]  /*22290*/  ISETP.GE.U32.AND P1, PT, R23, 0x7ffffe70, PT ;  /* 0x7ffffe701700780c */ /* 0x000fc40003f26070 */
[----:B------:R-:W-:Y:S01]  /*222a0*/  IADD3 R23, R15, 0x100000, RZ ;  /* 0x001000000f177810 */ /* 0x000fe20007ffe0ff */
[----:B------:R2:W-:Y:S04]  /*222b0*/  STL.64 [R1+0xa8], R18 ;  /* 0x0000a81201007387 */ /* 0x0005e80000100a00 */
[----:B------:R1:W-:Y:S01]  /*222c0*/  STL.64 [R1+0xa0], R10 ;  /* 0x0000a00a01007387 */ /* 0x0003e20000100a00 */
[----:B---3--:R-:W-:-:S03]  /*222d0*/  IMAD.WIDE R8, R2, 0x4, R188 ;  /* 0x0000000402087825 */ /* 0x008fc600078e02bc */
[----:B------:R3:W-:Y:S01]  /*222e0*/  STL.64 [R1+0x98], R4 ;  /* 0x0000980401007387 */ /* 0x0007e20000100a00 */
[----:B--2---:R-:W-:-:S03]  /*222f0*/  IMAD.WIDE R18, R2, 0x4, R182 ;  /* 0x0000000402127825 */ /* 0x004fc600078e02b6 */
[----:B------:R-:W-:Y:S01]  /*22300*/  LDGSTS.E [R20+-0x4fff4], desc[UR48][R6.64], !P2 ;  /* 0xb000c00006147fae */ /* 0x000fe2000d121870 */
[----:B------:R-:W2:Y:S01]  /*22310*/  LDC R182, c[0x0][0x230] ;  /* 0x00008c00ffb67b82 */ /* 0x000ea20000000800 */
[C---:B-1----:R-:W-:Y:S02]  /*22320*/  IMAD.WIDE R10, R2.reuse, 0x4, R186 ;  /* 0x00000004020a7825 */ /* 0x042fe400078e02ba */
[----:B------:R1:W-:Y:S02]  /*22330*/  LDGSTS.E [R23+-0x4bff4], desc[UR48][R18.64], !P2 ;  /* 0xb400c00012177fae */ /* 0x0003e4000d121870 */
[----:B---3--:R-:W-:Y:S02]  /*22340*/  IMAD.WIDE R4, R2, 0x4, R184 ;  /* 0x0000000402047825 */ /* 0x008fe400078e02b8 */
[----:B------:R3:W-:Y:S04]  /*22350*/  STL.64 [R1+0x1030], R6 ;  /* 0x0010300601007387 */ /* 0x0007e80000100a00 */
[----:B------:R-:W-:Y:S01]  /*22360*/  STL.64 [R1+0x1000], R18 ;  /* 0x0010001201007387 */ /* 0x000fe20000100a00 */
[----:B-1----:R-:W-:-:S03]  /*22370*/  IADD3 R23, R24, -0x152, RZ ;  /* 0xfffffeae18177810 */ /* 0x002fc60007ffe0ff */
[----:B------:R-:W-:Y:S01]  /*22380*/  STL.64 [R1+0x70], R8 ;  /* 0x0000700801007387 */ /* 0x000fe20000100a00 */
[----:B------:R-:W1:Y:S01]  /*22390*/  LDC R24, c[0x0][0x230] ;  /* 0x00008c00ff187b82 */ /* 0x000e620000000800 */
[----:B------:R-:W-:Y:S02]  /*223a0*/  VIADD R20, R17, 0x100000 ;  /* 0x0010000011147836 */ /* 0x000fe40000000000 */
[----:B------:R3:W-:Y:S04]  /*223b0*/  LDGSTS.E [R22+-0x47ff4], desc[UR48][R4.64], !P2 ;  /* 0xb800c00004167fae */ /* 0x0007e8000d121870 */
[----:B------:R-:W-:Y:S04]  /*223c0*/  STL.64 [R1+0x1008], R4 ;  /* 0x0010080401007387 */ /* 0x000fe80000100a00 */
[----:B------:R4:W-:Y:S01]  /*223d0*/  LDGSTS.E [R21+-0x43ff4], desc[UR48][R10.64], !P2 ;  /* 0xbc00c0000a157fae */ /* 0x0009e2000d121870 */
[----:B------:R-:W-:Y:S01]  /*223e0*/  ISETP.GE.U32.AND P2, PT, R23, 0x7ffffe6f, PT ;  /* 0x7ffffe6f1700780c */ /* 0x000fe20003f46070 */
[----:B------:R-:W-:-:S02]  /*223f0*/  VIADD R23, R17, 0x100000 ;  /* 0x0010000011177836 */ /* 0x000fc40000000000 */
[----:B------:R4:W-:Y:S01]  /*22400*/  STL.64 [R1+0x1010], R10 ;  /* 0x0010100a01007387 */ /* 0x0009e20000100a00 */
[----:B---3--:R-:W-:-:S03]  /*22410*/  IADD3 R22, R17, 0x100000, RZ ;  /* 0x0010000011167810 */ /* 0x008fc60007ffe0ff */
[----:B------:R3:W-:Y:S01]  /*22420*/  LDGSTS.E [R20+-0x60000], desc[UR48][R8.64], !P1 ;  /* 0xa000000008147fae */ /* 0x0007e2000c921870 */
[----:B------:R-:W-:-:S04]  /*22430*/  IMAD.WIDE R6, R2, 0x4, R194 ;  /* 0x0000000402067825 */ /* 0x000fc800078e02c2 */
[C---:B----4-:R-:W-:Y:S02]  /*22440*/  IMAD.WIDE R10, R2.reuse, 0x4, R190 ;  /* 0x00000004020a7825 */ /* 0x050fe400078e02be */
[----:B------:R-:W4:Y:S02]  /*22450*/  LDC R190, c[0x0][0x230] ;  /* 0x00008c00ffbe7b82 */ /* 0x000f240000000800 */
[C---:B---3--:R-:W-:Y:S01]  /*22460*/  IMAD.WIDE R8, R2.reuse, 0x4, R192 ;  /* 0x0000000402087825 */ /* 0x048fe200078e02c0 */
[----:B------:R3:W-:Y:S03]  /*22470*/  LDGSTS.E [R23+-0x5c000], desc[UR48][R10.64], !P1 ;  /* 0xa40000000a177fae */ /* 0x0007e6000c921870 */
[----:B------:R-:W-:Y:S01]  /*22480*/  VIADD R21, R17, 0x100000 ;  /* 0x0010000011157836 */ /* 0x000fe20000000000 */
[----:B------:R2:W-:Y:S01]  /*22490*/  LDGSTS.E [R22+-0x58000], desc[UR48][R8.64], !P1 ;  /* 0xa800000008167fae */ /* 0x0005e2000c921870 */
[----:B------:R-:W-:-:S03]  /*224a0*/  IMAD.WIDE R4, R2, 0x4, R196 ;  /* 0x0000000402047825 */ /* 0x000fc600078e02c4 */
[----:B------:R1:W-:Y:S01]  /*224b0*/  LDGSTS.E [R21+-0x54000], desc[UR48][R6.64], !P1 ;  /* 0xac00000006157fae */ /* 0x0003e2000c921870 */
[----:B---3--:R-:W-:-:S03]  /*224c0*/  IADD3 R23, R25, -0x153, RZ ;  /* 0xfffffead19177810 */ /* 0x008fc60007ffe0ff */
[----:B------:R3:W-:Y:S01]  /*224d0*/  STL.64 [R1+0x68], R10 ;  /* 0x0000680a01007387 */ /* 0x0007e20000100a00 */
[----:B------:R-:W4:Y:S01]  /*224e0*/  LDC R25, c[0x0][0x230] ;  /* 0x00008c00ff197b82 */ /* 0x000f220000000800 */
[----:B------:R-:W-:Y:S01]  /*224f0*/  ISETP.GE.U32.AND P1, PT, R23, 0x7ffffe6e, PT ;  /* 0x7ffffe6e1700780c */ /* 0x000fe20003f26070 */
[----:B------:R-:W-:Y:S01]  /*22500*/  VIADD R23, R17, 0x100000 ;  /* 0x0010000011177836 */ /* 0x000fe20000000000 */
[----:B------:R2:W-:Y:S04]  /*22510*/  STL.64 [R1+0x60], R8 ;  /* 0x0000600801007387 */ /* 0x0005e80000100a00 */
[----:B------:R1:W-:Y:S01]  /*22520*/  STL.64 [R1+0x58], R6 ;  /* 0x0000580601007387 */ /* 0x0003e20000100a00 */
[----:B---3--:R-:W-:-:S03]  /*22530*/  IMAD.WIDE R10, R2, 0x4, R198 ;  /* 0x00000004020a7825 */ /* 0x008fc600078e02c6 */
[----:B------:R3:W-:Y:S01]  /*22540*/  STL.64 [R1+0x50], R4 ;  /* 0x0000500401007387 */ /* 0x0007e20000100a00 */
[----:B------:R-:W4:Y:S03]  /*22550*/  LDC R198, c[0x0][0x230] ;  /* 0x00008c00ffc67b82 */ /* 0x000f260000000800 */
[----:B------:R3:W-:Y:S01]  /*22560*/  LDGSTS.E [R20+-0x5fffc], desc[UR48][R4.64], !P2 ;  /* 0xa000400004147fae */ /* 0x0007e2000d121870 */
[----:B--2---:R-:W-:-:S03]  /*22570*/  IMAD.WIDE R8, R2, 0x4, R200 ;  /* 0x0000000402087825 */ /* 0x004fc600078e02c8 */
[----:B------:R2:W-:Y:S01]  /*22580*/  LDGSTS.E [R23+-0x5bffc], desc[UR48][R10.64], !P2 ;  /* 0xa40040000a177fae */ /* 0x0005e2000d121870 */
[----:B-1----:R-:W-:-:S03]  /*22590*/  IMAD.WIDE R6, R2, 0x4, R204 ;  /* 0x0000000402067825 */ /* 0x002fc600078e02cc */
[----:B------:R-:W-:Y:S01]  /*225a0*/  LDGSTS.E [R22+-0x57ffc], desc[UR48][R8.64], !P2 ;  /* 0xa800400008167fae */ /* 0x000fe2000d121870 */
[----:B---3--:R-:W-:Y:S01]  /*225b0*/  IMAD.WIDE R4, R2, 0x4, R202 ;  /* 0x0000000402047825 */ /* 0x008fe200078e02ca */
[----:B--2---:R-:W-:-:S04]  /*225c0*/  IADD3 R23, R24, -0x154, RZ ;  /* 0xfffffeac18177810 */ /* 0x004fc80007ffe0ff */
[----:B------:R1:W-:Y:S01]  /*225d0*/  LDGSTS.E [R21+-0x53ffc], desc[UR48][R4.64], !P2 ;  /* 0xac00400004157fae */ /* 0x0003e2000d121870 */
[----:B------:R-:W-:Y:S01]  /*225e0*/  IMAD.WIDE R18, R2, 0x4, R206 ;  /* 0x0000000402127825 */ /* 0x000fe200078e02ce */
[----:B------:R-:W2:Y:S01]  /*225f0*/  LDC R24, c[0x0][0x230] ;  /* 0x00008c00ff187b82 */ /* 0x000ea20000000800 */
[----:B------:R-:W-:Y:S01]  /*22600*/  ISETP.GE.U32.AND P2, PT, R23, 0x7ffffe6d, PT ;  /* 0x7ffffe6d1700780c */ /* 0x000fe20003f46070 */
[----:B------:R3:W-:Y:S01]  /*22610*/  STL.64 [R1+0x48], R10 ;  /* 0x0000480a01007387 */ /* 0x0007e20000100a00 */
[----:B------:R-:W-:-:S03]  /*22620*/  VIADD R23, R17, 0x100000 ;  /* 0x0010000011177836 */ /* 0x000fc60000000000 */
[----:B------:R-:W-:Y:S02]  /*22630*/  STL.64 [R1+0x40], R8 ;  /* 0x0000400801007387 */ /* 0x000fe40000100a00 */
[----:B------:R-:W2:Y:S02]  /*22640*/  LDC R206, c[0x0][0x230] ;  /* 0x00008c00ffce7b82 */ /* 0x000ea40000000800 */
[----:B------:R1:W-:Y:S04]  /*22650*/  STL.64 [R1+0x38], R4 ;  /* 0x0000380401007387 */ /* 0x0003e80000100a00 */
[----:B------:R-:W-:Y:S01]  /*22660*/  LDGSTS.E [R20+-0x5fff8], desc[UR48][R6.64], !P1 ;  /* 0xa000800006147fae */ /* 0x000fe2000c921870 */
[----:B---3--:R-:W-:-:S03]  /*22670*/  IMAD.WIDE R10, R2, 0x4, R210 ;  /* 0x00000004020a7825 */ /* 0x008fc600078e02d2 */
[----:B------:R4:W-:Y:S01]  /*22680*/  LDGSTS.E [R23+-0x5bff8], desc[UR48][R18.64], !P1 ;  /* 0xa400800012177fae */ /* 0x0009e2000c921870 */
[----:B-1----:R-:W-:-:S03]  /*22690*/  IMAD.WIDE R4, R2, 0x4, R208 ;  /* 0x0000000402047825 */ /* 0x002fc600078e02d0 */
[----:B------:R-:W-:Y:S04]  /*226a0*/  STL.64 [R1+0x1038], R6 ;  /* 0x0010380601007387 */ /* 0x000fe80000100a00 */
[----:B------:R1:W-:Y:S01]  /*226b0*/  LDGSTS.E [R22+-0x57ff8], desc[UR48][R4.64], !P1 ;  /* 0xa800800004167fae */ /* 0x0003e2000c921870 */
[----:B----4-:R-:W-:-:S03]  /*226c0*/  IADD3 R23, R25, -0x171, RZ ;  /* 0xfffffe8f19177810 */ /* 0x010fc60007ffe0ff */
[----:B------:R-:W-:Y:S01]  /*226d0*/  LDGSTS.E [R21+-0x53ff8], desc[UR48][R10.64], !P1 ;  /* 0xac0080000a157fae */ /* 0x000fe2000c921870 */
[----:B------:R-:W-:-:S03]  /*226e0*/  ISETP.GE.U32.AND P1, PT, R23, 0x7ffffe50, PT ;  /* 0x7ffffe501700780c */ /* 0x000fc60003f26070 */
[----:B------:R3:W-:Y:S01]  /*226f0*/  STL.64 [R1+0x28], R18 ;  /* 0x0000281201007387 */ /* 0x0007e20000100a00 */
[----:B------:R-:W-:-:S03]  /*22700*/  IMAD.WIDE R8, R2, 0x4, R212 ;  /* 0x0000000402087825 */ /* 0x000fc600078e02d4 */
[----:B------:R1:W-:Y:S01]  /*22710*/  STL.64 [R1+0x20], R4 ;  /* 0x0000200401007387 */ /* 0x0003e20000100a00 */
[----:B------:R-:W-:-:S03]  /*22720*/  VIADD R23, R17, 0x100000 ;  /* 0x0010000011177836 */ /* 0x000fc60000000000 */
[----:B------:R-:W4:Y:S04]  /*22730*/  LDL.LU.64 R28, [R1+0x378] ;  /* 0x00037800011c7983 */ /* 0x000f280000300a00 */
[----:B------:R-:W4:Y:S01]  /*22740*/  LDL.LU.64 R46, [R1+0x388] ;  /* 0x00038800012e7983 */ /* 0x000f220000300a00 */
[----:B---3--:R-:W-:-:S03]  /*22750*/  IMAD.WIDE R18, R2, 0x4, R216 ;  /* 0x0000000402127825 */ /* 0x008fc600078e02d8 */
[----:B------:R-:W3:Y:S01]  /*22760*/  LDL.LU.64 R44, [R1+0x390] ;  /* 0x00039000012c7983 */ /* 0x000ee20000300a00 */
[C---:B-1----:R-:W-:Y:S02]  /*22770*/  IMAD.WIDE R4, R2.reuse, 0x4, R214 ;  /* 0x0000000402047825 */ /* 0x042fe400078e02d6 */
[----:B------:R-:W1:Y:S01]  /*22780*/  LDC R214, c[0x0][0x230] ;  /* 0x00008c00ffd67b82 */ /* 0x000e620000000800 */
[----:B------:R-:W3:Y:S04]  /*22790*/  LDL.LU.64 R36, [R1+0x3a0] ;  /* 0x0003a00001247983 */ /* 0x000ee80000300a00 */
[----:B------:R-:W3:Y:S04]  /*227a0*/  LDL.LU.64 R234, [R1+0x3b0] ;  /* 0x0003b00001ea7983 */ /* 0x000ee80000300a00 */
[----:B------:R-:W-:Y:S04]  /*227b0*/  LDGSTS.E [R20+-0x5fff4], desc[UR48][R8.64], !P2 ;  /* 0xa000c00008147fae */ /* 0x000fe8000d121870 */
[----:B------:R-:W-:Y:S04]  /*227c0*/  STL.64 [R1+0x1018], R10 ;  /* 0x0010180a01007387 */ /* 0x000fe80000100a00 */
[----:B------:R-:W-:Y:S04]  /*227d0*/  LDGSTS.E [R23+-0x5bff4], desc[UR48][R4.64], !P2 ;  /* 0xa400c00004177fae */ /* 0x000fe8000d121870 */
[----:B------:R1:W-:Y:S04]  /*227e0*/  STL.64 [R1+0x1040], R8 ;  /* 0x0010400801007387 */ /* 0x0003e80000100a00 */
[----:B------:R-:W-:Y:S04]  /*227f0*/  LDGSTS.E [R22+-0x57ff4], desc[UR48][R18.64], !P2 ;  /* 0xa800c00012167fae */ /* 0x000fe8000d121870 */
[----:B------:R-:W-:Y:S04]  /*22800*/  STL.64 [R1+0x1020], R4 ;  /* 0x0010200401007387 */ /* 0x000fe80000100a00 */
[----:B------:R-:W-:Y:S04]  /*22810*/  LDGSTS.E [R21+-0x53ff4], desc[UR48][R250.64], !P2 ;  /* 0xac00c000fa157fae */ /* 0x000fe8000d121870 */
[----:B------:R-:W-:Y:S04]  /*22820*/  STL.64 [R1+0x1048], R18 ;  /* 0x0010481201007387 */ /* 0x000fe80000100a00 */
[----:B------:R2:W-:Y:S04]  /*22830*/  LDGSTS.E [R20+-0x50000], desc[UR48][R246.64], !P1 ;  /* 0xb0000000f6147fae */ /* 0x0005e8000c921870 */
[----:B------:R-:W-:Y:S04]  /*22840*/  STL.64 [R1+0x1050], R250 ;  /* 0x001050fa01007387 */ /* 0x000fe80000100a00 */
[----:B------:R1:W-:Y:S01]  /*22850*/  STL.64 [R1+0x1058], R246 ;  /* 0x001058f601007387 */ /* 0x0003e20000100a00 */
[----:B--2---:R-:W-:-:S03]  /*22860*/  IMAD.WIDE R20, R2, 0x4, R228 ;  /* 0x0000000402147825 */ /* 0x004fc600078e02e4 */
[----:B------:R-:W-:Y:S04]  /*22870*/  STL.64 [R1+0x1060], R244 ;  /* 0x001060f401007387 */ /* 0x000fe80000100a00 */
[----:B------:R-:W-:Y:S04]  /*22880*/  STL.64 [R1+0x1068], R240 ;  /* 0x001068f001007387 */ /* 0x000fe80000100a00 */
[----:B------:R-:W-:Y:S04]  /*22890*/  STL.64 [R1+0x1070], R238 ;  /* 0x001070ee01007387 */ /* 0x000fe80000100a00 */
[----:B------:R-:W-:Y:S04]  /*228a0*/  STL.64 [R1+0x1078], R20 ;  /* 0x0010781401007387 */ /* 0x000fe80000100a00 */
[----:B------:R-:W2:Y:S04]  /*228b0*/  LDL.LU.64 R56, [R1+0x3b8] ;  /* 0x0003b80001387983 */ /* 0x000ea80000300a00 */
[----:B------:R-:W2:Y:S04]  /*228c0*/  LDL.LU.64 R52, [R1+0x3c0] ;  /* 0x0003c00001347983 */ /* 0x000ea80000300a00 */
[----:B------:R-:W2:Y:S04]  /*228d0*/  LDL.LU.64 R50, [R1+0x3c8] ;  /* 0x0003c80001327983 */ /* 0x000ea80000300a00 */
[----:B------:R-:W2:Y:S01]  /*228e0*/  LDL.LU.64 R230, [R1+0x3d0] ;  /* 0x0003d00001e67983 */ /* 0x000ea20000300a00 */
[----:B------:R-:W-:-:S04]  /*228f0*/  IADD3 R23, R24, -0x172, RZ ;  /* 0xfffffe8e18177810 */ /* 0x000fc80007ffe0ff */
        /* <DEDUP_REMOVED lines=9> */
[----:B------:R-:W-:Y:S01]  /*22990*/  ISETP.GE.U32.AND P1, PT, R25, 0x7ffffe4e, PT ;  /* 0x7ffffe4e1900780c */ /* 0x000fe20003f26070 */
[----:B------:R-:W-:-:S04]  /*229a0*/  IMAD.WIDE R24, R2, 0x4, R242 ;  /* 0x0000000402187825 */ /* 0x000fc800078e02f2 */
[----:B-1----:R-:W-:-:S04]  /*229b0*/  IMAD.WIDE R22, R2, 0x4, R236 ;  /* 0x0000000402167825 */ /* 0x002fc800078e02ec */
[----:B------:R-:W-:Y:S01]  /*229c0*/  IMAD.WIDE R26, R2, 0x4, R248 ;  /* 0x00000004021a7825 */ /* 0x000fe200078e02f8 */
[----:B------:R1:W-:Y:S04]  /*229d0*/  LDGSTS.E [R33+-0x4bffc], desc[UR48][R22.64], !P2 ;  /* 0xb400400016217fae */ /* 0x0003e8000d121870 */
[----:B------:R3:W-:Y:S04]  /*229e0*/  LDGSTS.E [R32+-0x47ffc], desc[UR48][R24.64], !P2 ;  /* 0xb800400018207fae */ /* 0x0007e8000d121870 */
[----:B------:R-:W-:Y:S01]  /*229f0*/  LDGSTS.E [R31+-0x43ffc], desc[UR48][R26.64], !P2 ;  /* 0xbc0040001a1f7fae */ /* 0x000fe2000d121870 */
[----:B-1----:R-:W-:-:S03]  /*22a00*/  VIADD R33, R34, 0xfffffe8c ;  /* 0xfffffe8c22217836 */ /* 0x002fc60000000000 */
[----:B------:R-:W-:Y:S02]  /*22a10*/  STL.64 [R1+0x1080], R22 ;  /* 0x0010801601007387 */ /* 0x000fe40000100a00 */
[----:B------:R-:W-:Y:S02]  /*22a20*/  ISETP.GE.U32.AND P2, PT, R33, 0x7ffffe4d, PT ;  /* 0x7ffffe4d2100780c */ /* 0x000fe40003f46070 */
[----:B------:R-:W-:Y:S04]  /*22a30*/  STL.64 [R1+0x1088], R24 ;  /* 0x0010881801007387 */ /* 0x000fe80000100a00 */
[----:B------:R-:W-:Y:S01]  /*22a40*/  STL.64 [R1+0x1090], R26 ;  /* 0x0010901a01007387 */ /* 0x000fe20000100a00 */
[----:B----4-:R-:W-:-:S05]  /*22a50*/  IMAD.WIDE R28, R2, 0x4, R28 ;  /* 0x00000004021c7825 */ /* 0x010fca00078e021c */
[----:B------:R1:W-:Y:S01]  /*22a60*/  LDGSTS.E [R30+-0x4fff8], desc[UR48][R28.64], !P1 ;  /* 0xb00080001c1e7fae */ /* 0x0003e2000c921870 */
[----:B---3--:R-:W-:-:S03]  /*22a70*/  IMAD.WIDE R32, R2, 0x4, R44 ;  /* 0x0000000402207825 */ /* 0x008fc600078e022c */
[----:B------:R-:W-:Y:S01]  /*22a80*/  STL.64 [R1+0x1098], R28 ;  /* 0x0010981c01007387 */ /* 0x000fe20000100a00 */
[----:B------:R-:W-:-:S04]  /*22a90*/  IMAD.WIDE R34, R2, 0x4, R36 ;  /* 0x0000000402227825 */ /* 0x000fc800078e0224 */
[----:B-1----:R-:W-:-:S04]  /*22aa0*/  IMAD.WIDE R30, R2, 0x4, R46 ;  /* 0x00000004021e7825 */ /* 0x002fc800078e022e */
[C---:B------:R-:W-:Y:S01]  /*22ab0*/  IMAD.WIDE R36, R2.reuse, 0x4, R234 ;  /* 0x0000000402247825 */ /* 0x040fe200078e02ea */
[----:B------:R-:W-:Y:S04]  /*22ac0*/  LDGSTS.E [R41+-0x4bff8], desc[UR48][R30.64], !P1 ;  /* 0xb40080001e297fae */ /* 0x000fe8000c921870 */
[----:B------:R-:W3:Y:S04]  /*22ad0*/  LDL.LU.64 R234, [R1+0x3e0] ;  /* 0x0003e00001ea7983 */ /* 0x000ee80000300a00 */
[----:B------:R-:W4:Y:S04]  /*22ae0*/  LDL.LU.64 R64, [R1+0x3f0] ;  /* 0x0003f00001407983 */ /* 0x000f280000300a00 */
[----:B------:R-:W4:Y:S04]  /*22af0*/  LDL.LU.64 R60, [R1+0x3f8] ;  /* 0x0003f800013c7983 */ /* 0x000f280000300a00 */
[----:B------:R-:W4:Y:S04]  /*22b00*/  LDL.LU.64 R58, [R1+0x400] ;  /* 0x00040000013a7983 */ /* 0x000f280000300a00 */
[----:B------:R-:W-:Y:S04]  /*22b10*/  LDGSTS.E [R40+-0x47ff8], desc[UR48][R32.64], !P1 ;  /* 0xb800800020287fae */ /* 0x000fe8000c921870 */
[----:B------:R1:W-:Y:S04]  /*22b20*/  STL.64 [R1+0x10a0], R30 ;  /* 0x0010a01e01007387 */ /* 0x0003e80000100a00 */
[----:B------:R-:W-:Y:S04]  /*22b30*/  LDGSTS.E [R39+-0x43ff8], desc[UR48][R34.64], !P1 ;  /* 0xbc00800022277fae */ /* 0x000fe8000c921870 */
[----:B------:R2:W-:Y:S04]  /*22b40*/  LDGSTS.E [R38+-0x4fff4], desc[UR48][R36.64], !P2 ;  /* 0xb000c00024267fae */ /* 0x0005e8000d121870 */
[----:B------:R-:W4:Y:S04]  /*22b50*/  LDL.LU.64 R68, [R1+0x418] ;  /* 0x0004180001447983 */ /* 0x000f280000300a00 */
[----:B------:R-:W4:Y:S01]  /*22b60*/  LDL.LU.64 R66, [R1+0x420] ;  /* 0x0004200001427983 */ /* 0x000f220000300a00 */
[----:B--2---:R-:W-:-:S03]  /*22b70*/  IMAD.WIDE R38, R2, 0x4, R56 ;  /* 0x0000000402267825 */ /* 0x004fc600078e0238 */
[----:B------:R-:W2:Y:S01]  /*22b80*/  LDL.LU.64 R56, [R1+0x428] ;  /* 0x0004280001387983 */ /* 0x000ea20000300a00 */
[----:B------:R-:W-:-:S03]  /*22b90*/  IMAD.WIDE R236, R2, 0x4, R230 ;  /* 0x0000000402ec7825 */ /* 0x000fc600078e02e6 */
[----:B------:R-:W2:Y:S01]  /*22ba0*/  LDL.LU.64 R230, [R1+0x438] ;  /* 0x0004380001e67983 */ /* 0x000ea20000300a00 */
[----:B------:R-:W-:Y:S01]  /*22bb0*/  IADD3 R41, R42, -0x155, RZ ;  /* 0xfffffeab2a297810 */ /* 0x000fe20007ffe0ff */
[C---:B------:R-:W-:Y:S01]  /*22bc0*/  VIADD R47, R17.reuse, 0x100000 ;  /* 0x00100000112f7836 */ /* 0x040fe20000000000 */
[C---:B------:R-:W-:Y:S01]  /*22bd0*/  IADD3 R46, R17.reuse, 0x100000, RZ ;  /* 0x00100000112e7810 */ /* 0x040fe20007ffe0ff */
[----:B------:R-:W-:Y:S01]  /*22be0*/  VIADD R45, R17, 0x100000 ;  /* 0x00100000112d7836 */ /* 0x000fe20000000000 */
[----:B------:R-:W-:Y:S01]  /*22bf0*/  ISETP.GE.U32.AND P1, PT, R41, 0x7ffffe6c, PT ;  /* 0x7ffffe6c2900780c */ /* 0x000fe20003f26070 */
[----:B------:R-:W-:Y:S01]  /*22c00*/  IMAD.WIDE R40, R2, 0x4, R52 ;  /* 0x0000000402287825 */ /* 0x000fe200078e0234 */
[----:B------:R-:W-:Y:S01]  /*22c10*/  IADD3 R44, R16, 0x100000, RZ ;  /* 0x00100000102c7810 */ /* 0x000fe20007ffe0ff */
[----:B------:R-:W-:Y:S02]  /*22c20*/  LDGSTS.E [R47+-0x4bff4], desc[UR48][R38.64], !P2 ;  /* 0xb400c000262f7fae */ /* 0x000fe4000d121870 */
[----:B------:R-:W-:Y:S01]  /*22c30*/  IMAD.WIDE R42, R2, 0x4, R50 ;  /* 0x00000004022a7825 */ /* 0x000fe200078e0232 */
[----:B------:R-:W-:Y:S01]  /*22c40*/  IADD3 R53, R16, 0x100000, RZ ;  /* 0x0010000010357810 */ /* 0x000fe20007ffe0ff */
[----:B------:R-:W-:Y:S04]  /*22c50*/  LDGSTS.E [R46+-0x47ff4], desc[UR48][R40.64], !P2 ;  /* 0xb800c000282e7fae */ /* 0x000fe8000d121870 */
[----:B------:R-:W2:Y:S04]  /*22c60*/  LDL.LU.64 R80, [R1+0x448] ;  /* 0x0004480001507983 */ /* 0x000ea80000300a00 */
[----:B------:R-:W-:Y:S04]  /*22c70*/  LDGSTS.E [R45+-0x43ff4], desc[UR48][R42.64], !P2 ;  /* 0xbc00c0002a2d7fae */ /* 0x000fe8000d121870 */
[----:B------:R4:W-:Y:S04]  /*22c80*/  LDGSTS.E [R44+-0x60000], desc[UR48][R236.64], !P1 ;  /* 0xa0000000ec2c7fae */ /* 0x0009e8000c921870 */
[----:B------:R-:W2:Y:S04]  /*22c90*/  LDL.LU.64 R76, [R1+0x450] ;  /* 0x00045000014c7983 */ /* 0x000ea80000300a00 */
[----:B------:R-:W2:Y:S01]  /*22ca0*/  LDL.LU.64 R74, [R1+0x458] ;  /* 0x00045800014a7983 */ /* 0x000ea20000300a00 */
[----:B---3--:R-:W-:-:S04]  /*22cb0*/  IMAD.WIDE R234, R2, 0x4, R234 ;  /* 0x0000000402ea7825 */ /* 0x008fc800078e02ea */
[----:B----4-:R-:W-:Y:S01]  /*22cc0*/  IMAD.WIDE R44, R2, 0x4, R64 ;  /* 0x00000004022c7825 */ /* 0x010fe200078e0240 */
[----:B------:R3:W-:Y:S04]  /*22cd0*/  LDGSTS.E [R53+-0x5c000], desc[UR48][R234.64], !P1 ;  /* 0xa4000000ea357fae */ /* 0x0007e8000c921870 */
[----:B------:R-:W4:Y:S04]  /*22ce0*/  LDL.LU.64 R64, [R1+0x460] ;  /* 0x0004600001407983 */ /* 0x000f280000300a00 */
[----:B------:R-:W4:Y:S01]  /*22cf0*/  LDL.LU.64 R84, [R1+0x468] ;  /* 0x0004680001547983 */ /* 0x000f220000300a00 */
[----:B---3--:R-:W-:-:S03]  /*22d00*/  IADD3 R53, R54, -0x157, RZ ;  /* 0xfffffea936357810 */ /* 0x008fc60007ffe0ff */
[----:B------:R-:W3:Y:S04]  /*22d10*/  LDL.LU.64 R82, [R1+0x470] ;  /* 0x0004700001527983 */ /* 0x000ee80000300a00 */
[----:B------:R-:W4:Y:S01]  /*22d20*/  LDL.LU.64 R72, [R1+0x4f8] ;  /* 0x0004f80001487983 */ /* 0x000f220000300a00 */
[----:B--2---:R-:W-:-:S04]  /*22d30*/  IMAD.WIDE R54, R2, 0x4, R56 ;  /* 0x0000000402367825 */ /* 0x004fc800078e0238 */
[----:B------:R-:W-:Y:S02]  /*22d40*/  IMAD.WIDE R56, R2, 0x4, R230 ;  /* 0x0000000402387825 */ /* 0x000fe400078e02e6 */
[----:B------:R-:W2:Y:S02]  /*22d50*/  LDL.LU.64 R230, [R1+0x508] ;  /* 0x0005080001e67983 */ /* 0x000ea40000300a00 */
[----:B------:R-:W-:Y:S01]  /*22d60*/  VIADD R47, R48, 0xfffffeaa ;  /* 0xfffffeaa302f7836 */ /* 0x000fe20000000000 */
[C---:B------:R-:W-:Y:S01]  /*22d70*/  IADD3 R51, R16.reuse, 0x100000, RZ ;  /* 0x0010000010337810 */ /* 0x040fe20007ffe0ff */
[----:B------:R-:W-:Y:S01]  /*22d80*/  VIADD R52, R16, 0x100000 ;  /* 0x0010000010347836 */ /* 0x000fe20000000000 */
[----:B------:R-:W3:Y:S02]  /*22d90*/  LDL.LU.64 R96, [R1+0x518] ;  /* 0x0005180001607983 */ /* 0x000ee40000300a00 */
[----:B------:R-:W-:Y:S01]  /*22da0*/  ISETP.GE.U32.AND P2, PT, R47, 0x7ffffe6b, PT ;  /* 0x7ffffe6b2f00780c */ /* 0x000fe20003f46070 */
[----:B------:R-:W-:Y:S01]  /*22db0*/  IMAD.WIDE R46, R2, 0x4, R60 ;  /* 0x00000004022e7825 */ /* 0x000fe200078e023c */
[----:B------:R1:W-:Y:S03]  /*22dc0*/  LDGSTS.E [R52+-0x58000], desc[UR48][R44.64], !P1 ;  /* 0xa80000002c347fae */ /* 0x0003e6000c921870 */
[----:B------:R-:W-:Y:S01]  /*22dd0*/  VIADD R50, R16, 0x100000 ;  /* 0x0010000010327836 */ /* 0x000fe20000000000 */
[----:B------:R-:W-:Y:S01]  /*22de0*/  LDGSTS.E [R51+-0x54000], desc[UR48][R46.64], !P1 ;  /* 0xac0000002e337fae */ /* 0x000fe2000c921870 */
[----:B------:R-:W-:Y:S01]  /*22df0*/  IMAD.WIDE R48, R2, 0x4, R58 ;  /* 0x0000000402307825 */ /* 0x000fe200078e023a */
[----:B------:R-:W-:-:S02]  /*22e00*/  ISETP.GE.U32.AND P1, PT, R53, 0x7ffffe6a, PT ;  /* 0x7ffffe6a3500780c */ /* 0x000fc40003f26070 */
[C---:B------:R-:W-:Y:S01]  /*22e10*/  IADD3 R60, R16.reuse, 0x100000, RZ ;  /* 0x00100000103c7810 */ /* 0x040fe20007ffe0ff */
[C---:B------:R-:W-:Y:S01]  /*22e20*/  VIADD R61, R16.reuse, 0x100000 ;  /* 0x00100000103d7836 */ /* 0x040fe20000000000 */
[----:B------:R-:W3:Y:S01]  /*22e30*/  LDL.LU.64 R92, [R1+0x528] ;  /* 0x00052800015c7983 */ /* 0x000ee20000300a00 */
[----:B------:R-:W-:-:S03]  /*22e40*/  VIADD R59, R16, 0x100000 ;  /* 0x00100000103b7836 */ /* 0x000fc60000000000 */
[----:B------:R1:W-:Y:S02]  /*22e50*/  LDGSTS.E [R50+-0x5fffc], desc[UR48][R48.64], !P2 ;  /* 0xa000400030327fae */ /* 0x0003e4000d121870 */
[----:B-1----:R-:W-:Y:S01]  /*22e60*/  IMAD.WIDE R52, R2, 0x4, R66 ;  /* 0x0000000402347825 */ /* 0x002fe200078e0242 */
[----:B------:R-:W-:Y:S01]  /*22e70*/  IADD3 R58, R16, 0x100000, RZ ;  /* 0x00100000103a7810 */ /* 0x000fe20007ffe0ff */
[----:B------:R-:W3:Y:S02]  /*22e80*/  LDL.LU.64 R90, [R1+0x538] ;  /* 0x00053800015a7983 */ /* 0x000ee40000300a00 */
[----:B------:R-:W-:Y:S01]  /*22e90*/  IMAD.WIDE R50, R2, 0x4, R68 ;  /* 0x0000000402327825 */ /* 0x000fe200078e0244 */
[----:B------:R-:W-:-:S04]  /*22ea0*/  IADD3 R69, R16, 0x100000, RZ ;  /* 0x0010000010457810 */ /* 0x000fc80007ffe0ff */
[----:B------:R-:W-:Y:S04]  /*22eb0*/  LDGSTS.E [R61+-0x5bffc], desc[UR48][R50.64], !P2 ;  /* 0xa4004000323d7fae */ /* 0x000fe8000d121870 */
[----:B------:R-:W-:Y:S04]  /*22ec0*/  LDGSTS.E [R60+-0x57ffc], desc[UR48][R52.64], !P2 ;  /* 0xa8004000343c7fae */ /* 0x000fe8000d121870 */
[----:B------:R-:W-:Y:S04]  /*22ed0*/  LDGSTS.E [R59+-0x53ffc], desc[UR48][R54.64], !P2 ;  /* 0xac004000363b7fae */ /* 0x000fe8000d121870 */
[----:B------:R1:W-:Y:S02]  /*22ee0*/  LDGSTS.E [R58+-0x5fff8], desc[UR48][R56.64], !P1 ;  /* 0xa0008000383a7fae */ /* 0x0003e4000c921870 */
[----:B-1----:R-:W-:-:S02]  /*22ef0*/  IMAD.WIDE R58, R2, 0x4, R80 ;  /* 0x00000004023a7825 */ /* 0x002fc400078e0250 */
[----:B------:R-:W3:Y:S04]  /*22f00*/  LDL.LU.64 R80, [R1+0x548] ;  /* 0x0005480001507983 */ /* 0x000ee80000300a00 */
[----:B------:R1:W-:Y:S04]  /*22f10*/  LDGSTS.E [R69+-0x5bff8], desc[UR48][R58.64], !P1 ;  /* 0xa40080003a457fae */ /* 0x0003e8000c921870 */
[----:B------:R-:W3:Y:S04]  /*22f20*/  LDL.LU.64 R100, [R1+0x558] ;  /* 0x0005580001647983 */ /* 0x000ee80000300a00 */
[----:B------:R-:W3:Y:S01]  /*22f30*/  LDL.LU.64 R98, [R1+0x568] ;  /* 0x0005680001627983 */ /* 0x000ee20000300a00 */
[----:B-1----:R-:W-:-:S03]  /*22f40*/  IADD3 R69, R70, -0x175, RZ ;  /* 0xfffffe8b46457810 */ /* 0x002fc60007ffe0ff */
[----:B------:R-:W3:Y:S01]  /*22f50*/  LDL.LU.64 R88, [R1+0x578] ;  /* 0x0005780001587983 */ /* 0x000ee20000300a00 */
[----:B----4-:R-:W-:-:S04]  /*22f60*/  IMAD.WIDE R70, R2, 0x4, R72 ;  /* 0x0000000402467825 */ /* 0x010fc800078e0248 */
[----:B--2---:R-:W-:Y:S02]  /*22f70*/  IMAD.WIDE R72, R2, 0x4, R230 ;  /* 0x0000000402487825 */ /* 0x004fe400078e02e6 */
[----:B------:R-:W2:Y:S02]  /*22f80*/  LDL.LU.64 R230, [R1+0x588] ;  /* 0x0005880001e67983 */ /* 0x000ea40000300a00 */
[----:B------:R-:W-:Y:S01]  /*22f90*/  VIADD R61, R62, 0xfffffea8 ;  /* 0xfffffea83e3d7836 */ /* 0x000fe20000000000 */
[C---:B------:R-:W-:Y:S01]  /*22fa0*/  IADD3 R67, R16.reuse, 0x100000, RZ ;  /* 0x0010000010437810 */ /* 0x040fe20007ffe0ff */
[----:B------:R-:W-:Y:S01]  /*22fb0*/  VIADD R68, R16, 0x100000 ;  /* 0x0010000010447836 */ /* 0x000fe20000000000 */
[----:B------:R-:W4:Y:S02]  /*22fc0*/  LDL.LU.64 R112, [R1+0x598] ;  /* 0x0005980001707983 */ /* 0x000f240000300a00 */
[----:B------:R-:W-:Y:S01]  /*22fd0*/  ISETP.GE.U32.AND P2, PT, R61, 0x7ffffe69, PT ;  /* 0x7ffffe693d00780c */ /* 0x000fe20003f46070 */
[C---:B------:R-:W-:Y:S01]  /*22fe0*/  IMAD.WIDE R60, R2.reuse, 0x4, R76 ;  /* 0x00000004023c7825 */ /* 0x040fe200078e024c */
[----:B------:R-:W4:Y:S03]  /*22ff0*/  LDL.LU.64 R108, [R1+0x5a8] ;  /* 0x0005a800016c7983 */ /* 0x000f260000300a00 */
        /* <DEDUP_REMOVED lines=8> */
[----:B------:R1:W-:Y:S01]  /*23080*/  LDGSTS.E [R66+-0x5fff4], desc[UR48][R64.64], !P2 ;  /* 0xa000c00040427fae */ /* 0x0003e2000d121870 */
[----:B------:R-:W-:Y:S02]  /*23090*/  VIADD R75, R16, 0x100000 ;  /* 0x00100000104b7836 */ /* 0x000fe40000000000 */
[----:B---3--:R-:W-:Y:S01]  /*230a0*/  IMAD.WIDE R68, R2, 0x4, R82 ;  /* 0x0000000402447825 */ /* 0x008fe200078e0252 */
[----:B------:R-:W-:Y:S01]  /*230b0*/  IADD3 R74, R16, 0x100000, RZ ;  /* 0x00100000104a7810 */ /* 0x000fe20007ffe0ff */
[----:B------:R-:W3:Y:S02]  /*230c0*/  LDL.LU.64 R106, [R1+0x5b8] ;  /* 0x0005b800016a7983 */ /* 0x000ee40000300a00 */
[----:B-1----:R-:W-:Y:S01]  /*230d0*/  IMAD.WIDE R66, R2, 0x4, R84 ;  /* 0x0000000402427825 */ /* 0x002fe200078e0254 */
        /* <DEDUP_REMOVED lines=10> */
[----:B-1----:R-:W-:Y:S01]  /*23180*/  IADD3 R85, R86, -0x177, RZ ;  /* 0xfffffe8956557810 */ /* 0x002fe20007ffe0ff */
[----:B------:R-:W-:-:S02]  /*23190*/  IMAD.WIDE R86, R2, 0x4, R88 ;  /* 0x0000000402567825 */ /* 0x000fc400078e0258 */
[----:B------:R-:W3:Y:S02]  /*231a0*/  LDL.LU.64 R104, [R1+0x5e8] ;  /* 0x0005e80001687983 */ /* 0x000ee40000300a00 */
[----:B--2---:R-:W-:Y:S02]  /*231b0*/  IMAD.WIDE R88, R2, 0x4, R230 ;  /* 0x0000000402587825 */ /* 0x004fe400078e02e6 */
[----:B------:R-:W2:Y:S02]  /*231c0*/  LDL.LU.64 R230, [R1+0x5f0] ;  /* 0x0005f00001e67983 */ /* 0x000ea40000300a00 */
[----:B------:R-:W-:Y:S01]  /*231d0*/  VIADD R77, R78, 0xfffffe8a ;  /* 0xfffffe8a4e4d7836 */ /* 0x000fe20000000000 */
[C---:B------:R-:W-:Y:S01]  /*231e0*/  IADD3 R83, R16.reuse, 0x100000, RZ ;  /* 0x0010000010537810 */ /* 0x040fe20007ffe0ff */
[----:B------:R-:W-:Y:S01]  /*231f0*/  VIADD R84, R16, 0x100000 ;  /* 0x0010000010547836 */ /* 0x000fe20000000000 */
[----:B------:R-:W2:Y:S02]  /*23200*/  LDL.LU.64 R128, [R1+0x5f8] ;  /* 0x0005f80001807983 */ /* 0x000ea40000300a00 */
[----:B------:R-:W-:Y:S01]  /*23210*/  ISETP.GE.U32.AND P2, PT, R77, 0x7ffffe4b, PT ;  /* 0x7ffffe4b4d00780c */ /* 0x000fe20003f46070 */
[C---:B------:R-:W-:Y:S01]  /*23220*/  IMAD.WIDE R76, R2.reuse, 0x4, R92 ;  /* 0x00000004024c7825 */ /* 0x040fe200078e025c */
[----:B------:R-:W2:Y:S03]  /*23230*/  LDL.LU.64 R124, [R1+0x600] ;  /* 0x00060000017c7983 */ /* 0x000ea60000300a00 */
        /* <DEDUP_REMOVED lines=10> */
[----:B-1----:R-:W-:Y:S01]  /*232e0*/  IMAD.WIDE R84, R2, 0x4, R98 ;  /* 0x0000000402547825 */ /* 0x002fe200078e0262 */
[----:B------:R-:W-:Y:S01]  /*232f0*/  IADD3 R90, R16, 0x100000, RZ ;  /* 0x00100000105a7810 */ /* 0x000fe20007ffe0ff */
[----:B------:R-:W2:Y:S02]  /*23300*/  LDL.LU.64 R122, [R1+0x608] ;  /* 0x00060800017a7983 */ /* 0x000ea40000300a00 */
[----:B----4-:R-:W-:Y:S01]  /*23310*/  IMAD.WIDE R82, R2, 0x4, R100 ;  /* 0x0000000402527825 */ /* 0x010fe200078e0264 */
[----:B------:R-:W-:-:S04]  /*23320*/  IADD3 R101, R16, 0x100000, RZ ;  /* 0x0010000010657810 */ /* 0x000fc80007ffe0ff */
[----:B------:R-:W-:Y:S04]  /*23330*/  LDGSTS.E [R93+-0x4bffc], desc[UR48][R82.64], !P2 ;  /* 0xb4004000525d7fae */ /* 0x000fe8000d121870 */
[----:B------:R-:W-:Y:S04]  /*23340*/  LDGSTS.E [R92+-0x47ffc], desc[UR48][R84.64], !P2 ;  /* 0xb8004000545c7fae */ /* 0x000fe8000d121870 */
[----:B------:R-:W-:Y:S04]  /*23350*/  LDGSTS.E [R91+-0x43ffc], desc[UR48][R86.64], !P2 ;  /* 0xbc004000565b7fae */ /* 0x000fe8000d121870 */
[----:B------:R1:W-:Y:S02]  /*23360*/  LDGSTS.E [R90+-0x4fff8], desc[UR48][R88.64], !P1 ;  /* 0xb0008000585a7fae */ /* 0x0003e4000c921870 */
[----:B-1----:R-:W-:-:S02]  /*23370*/  IMAD.WIDE R90, R2, 0x4, R112 ;  /* 0x00000004025a7825 */ /* 0x002fc400078e0270 */
[----:B------:R-:W4:Y:S04]  /*23380*/  LDL.LU.64 R112, [R1+0x610] ;  /* 0x0006100001707983 */ /* 0x000f280000300a00 */
[----:B------:R1:W-:Y:S04]  /*23390*/  LDGSTS.E [R101+-0x4bff8], desc[UR48][R90.64], !P1 ;  /* 0xb40080005a657fae */ /* 0x0003e8000c921870 */
[----:B------:R-:W-:Y:S04]  /*233a0*/  STL.64 [R1+0xfd8], R16 ;  /* 0x000fd81001007387 */ /* 0x000fe80000100a00 */
[----:B------:R-:W4:Y:S01]  /*233b0*/  LDL.LU.64 R132, [R1+0x618] ;  /* 0x0006180001847983 */ /* 0x000f220000300a00 */
[----:B-1----:R-:W-:Y:S01]  /*233c0*/  IADD3 R101, R102, -0x159, RZ ;  /* 0xfffffea766657810 */ /* 0x002fe20007ffe0ff */
[----:B---3--:R-:W-:-:S02]  /*233d0*/  IMAD.WIDE R102, R2, 0x4, R104 ;  /* 0x0000000402667825 */ /* 0x008fc400078e0268 */
[----:B------:R-:W3:Y:S04]  /*233e0*/  LDL.LU.64 R130, [R1+0x620] ;  /* 0x0006200001827983 */ /* 0x000ee80000300a00 */
[----:B------:R-:W4:Y:S01]  /*233f0*/  LDL.LU.64 R120, [R1+0x628] ;  /* 0x0006280001787983 */ /* 0x000f220000300a00 */
[----:B--2---:R-:W-:-:S03]  /*23400*/  IMAD.WIDE R104, R2, 0x4, R230 ;  /* 0x0000000402687825 */ /* 0x004fc600078e02e6 */
[----:B------:R-:W2:Y:S01]  /*23410*/  LDL.LU.64 R230, [R1+0x630] ;  /* 0x0006300001e67983 */ /* 0x000ea20000300a00 */
[----:B------:R-:W-:Y:S01]  /*23420*/  VIADD R93, R94, 0xfffffe88 ;  /* 0xfffffe885e5d7836 */ /* 0x000fe20000000000 */
[C---:B------:R-:W-:Y:S01]  /*23430*/  IADD3 R99, R16.reuse, 0x100000, RZ ;  /* 0x0010000010637810 */ /* 0x040fe20007ffe0ff */
[----:B------:R-:W-:Y:S01]  /*23440*/  VIADD R100, R16, 0x100000 ;  /* 0x0010000010647836 */ /* 0x000fe20000000000 */
[----:B------:R-:W3:Y:S02]  /*23450*/  LDL.LU.64 R144, [R1+0x638] ;  /* 0x0006380001907983 */ /* 0x000ee40000300a00 */
[----:B------:R-:W-:Y:S01]  /*23460*/  ISETP.GE.U32.AND P2, PT, R93, 0x7ffffe49, PT ;  /* 0x7ffffe495d00780c */ /* 0x000fe20003f46070 */
[C---:B------:R-:W-:Y:S01]  /*23470*/  IMAD.WIDE R92, R2.reuse, 0x4, R108 ;  /* 0x00000004025c7825 */ /* 0x040fe200078e026c */
[----:B------:R-:W3:Y:S03]  /*23480*/  LDL.LU.64 R140, [R1+0x640] ;  /* 0x00064000018c7983 */ /* 0x000ee60000300a00 */
        /* <DEDUP_REMOVED lines=94> */
[----:B------:R-:W4:Y:S04]  /*23a70*/  LDL.LU.64 R180, [R1+0x500] ;  /* 0x0005000001b47983 */ /* 0x000f280000300a00 */
[----:B------:R-:W4:Y:S01]  /*23a80*/  LDL.LU.64 R178, [R1+0x4f0] ;  /* 0x0004f00001b27983 */ /* 0x000f220000300a00 */
[----:B-1----:R-:W-:Y:S01]  /*23a90*/  IADD3 R149, R150, -0x17b, RZ ;  /* 0xfffffe8596957810 */ /* 0x002fe20007ffe0ff */
[----:B---3--:R-:W-:-:S02]  /*23aa0*/  IMAD.WIDE R150, R2, 0x4, R152 ;  /* 0x0000000402967825 */ /* 0x008fc400078e0298 */
[----:B------:R-:W3:Y:S02]  /*23ab0*/  LDL.LU.64 R168, [R1+0x4e8] ;  /* 0x0004e80001a87983 */ /* 0x000ee40000300a00 */
        /* <DEDUP_REMOVED lines=21> */
[----:B------:R-:W4:Y:S02]  /*23c10*/  LDL.LU.64 R186, [R1+0x4d0] ;  /* 0x0004d00001ba7983 */ /* 0x000f240000300a00 */
[----:B------:R-:W-:Y:S01]  /*23c20*/  IMAD.WIDE R146, R2, 0x4, R164 ;  /* 0x0000000402927825 */ /* 0x000fe200078e02a4 */
        /* <DEDUP_REMOVED lines=8> */
[----:B------:R4:W-:Y:S04]  /*23cb0*/  STL.64 [R1+0xfe0], R14 ;  /* 0x000fe00e01007387 */ /* 0x0009e80000100a00 */
[----:B------:R-:W4:Y:S01]  /*23cc0*/  LDL.LU.64 R196, [R1+0x740] ;  /* 0x0007400001c47983 */ /* 0x000f220000300a00 */
[----:B-1----:R-:W-:Y:S01]  /*23cd0*/  IADD3 R165, R166, -0x15d, RZ ;  /* 0xfffffea3a6a57810 */ /* 0x002fe20007ffe0ff */
[----:B---3--:R-:W-:-:S02]  /*23ce0*/  IMAD.WIDE R166, R2, 0x4, R168 ;  /* 0x0000000402a67825 */ /* 0x008fc400078e02a8 */
[----:B------:R-:W3:Y:S04]  /*23cf0*/  LDL.LU.64 R194, [R1+0x738] ;  /* 0x0007380001c27983 */ /* 0x000ee80000300a00 */
[----:B------:R-:W3:Y:S01]  /*23d00*/  LDL.LU.64 R184, [R1+0x730] ;  /* 0x0007300001b87983 */ /* 0x000ee20000300a00 */
[----:B--2---:R-:W-:-:S03]  /*23d10*/  IMAD.WIDE R168, R2, 0x4, R230 ;  /* 0x0000000402a87825 */ /* 0x004fc600078e02e6 */
[----:B------:R-:W2:Y:S04]  /*23d20*/  LDL.LU.64 R230, [R1+0x728] ;  /* 0x0007280001e67983 */ /* 0x000ea80000300a00 */
[----:B------:R-:W2:Y:S01]  /*23d30*/  LDL.LU.64 R6, [R1+0x720] ;  /* 0x0007200001067983 */ /* 0x000ea20000300a00 */
        /* <DEDUP_REMOVED lines=11> */
[----:B----4-:R-:W-:Y:S01]  /*23df0*/  IMAD.WIDE R160, R2, 0x4, R160 ;  /* 0x0000000402a07825 */ /* 0x010fe200078e02a0 */
[----:B------:R-:W-:-:S02]  /*23e00*/  ISETP.GE.U32.AND P1, PT, R165, 0x7ffffe64, PT ;  /* 0x7ffffe64a500780c */ /* 0x000fc40003f26070 */
[C---:B------:R-:W-:Y:S01]  /*23e10*/  IADD3 R172, R14.reuse, 0x100000, RZ ;  /* 0x001000000eac7810 */ /* 0x040fe20007ffe0ff */
[C---:B------:R-:W-:Y:S01]  /*23e20*/  VIADD R173, R14.reuse, 0x100000 ;  /* 0x001000000ead7836 */ /* 0x040fe20000000000 */
[----:B------:R4:W-:Y:S01]  /*23e30*/  LDGSTS.E [R162+-0x4fff4], desc[UR48][R160.64], !P2 ;  /* 0xb000c000a0a27fae */ /* 0x0009e2000d121870 */
[----:B------:R-:W-:Y:S02]  /*23e40*/  VIADD R171, R14, 0x100000 ;  /* 0x001000000eab7836 */ /* 0x000fe40000000000 */
[----:B-1----:R-:W-:Y:S01]  /*23e50*/  IMAD.WIDE R164, R2, 0x4, R178 ;  /* 0x0000000402a47825 */ /* 0x002fe200078e02b2 */
[----:B------:R-:W-:-:S03]  /*23e60*/  IADD3 R170, R13, 0x100000, RZ ;  /* 0x001000000daa7810 */ /* 0x000fc60007ffe0ff */
        /* <DEDUP_REMOVED lines=14> */
[----:B------:R-:W-:Y:S01]  /*23f50*/  VIADD R173, R174, 0xfffffea2 ;  /* 0xfffffea2aead7836 */ /* 0x000fe20000000000 */
[C---:B------:R-:W-:Y:S01]  /*23f60*/  IADD3 R179, R13.reuse, 0x100000, RZ ;  /* 0x001000000db37810 */ /* 0x040fe20007ffe0ff */
[----:B------:R-:W-:-:S03]  /*23f70*/  VIADD R180, R13, 0x100000 ;  /* 0x001000000db47836 */ /* 0x000fc60000000000 */
[----:B------:R-:W-:Y:S01]  /*23f80*/  ISETP.GE.U32.AND P2, PT, R173, 0x7ffffe63, PT ;  /* 0x7ffffe63ad00780c */ /* 0x000fe20003f46070 */
[----:B------:R-:W-:-:S04]  /*23f90*/  IMAD.WIDE R172, R2, 0x4, R188 ;  /* 0x0000000402ac7825 */ /* 0x000fc800078e02bc */
[C---:B------:R-:W-:Y:S01]  /*23fa0*/  IMAD.WIDE R174, R2.reuse, 0x4, R186 ;  /* 0x0000000402ae7825 */ /* 0x040fe200078e02ba */
[----:B------:R1:W-:Y:S03]  /*23fb0*/  LDGSTS.E [R180+-0x58000], desc[UR48][R172.64], !P1 ;  /* 0xa8000000acb47fae */ /* 0x0003e6000c921870 */
[----:B------:R-:W-:Y:S01]  /*23fc0*/  VIADD R178, R13, 0x100000 ;  /* 0x001000000db27836 */ /* 0x000fe20000000000 */
[----:B------:R-:W-:Y:S01]  /*23fd0*/  LDGSTS.E [R179+-0x54000], desc[UR48][R174.64], !P1 ;  /* 0xac000000aeb37fae */ /* 0x000fe2000c921870 */
[----:B------:R-:W-:Y:S01]  /*23fe0*/  IMAD.WIDE R176, R2, 0x4, R176 ;  /* 0x0000000402b07825 */ /* 0x000fe200078e02b0 */
[----:B------:R-:W-:Y:S02]  /*23ff0*/  ISETP.GE.U32.AND P1, PT, R181, 0x7ffffe62, PT ;  /* 0x7ffffe62b500780c */ /* 0x000fe40003f26070 */
[C---:B------:R-:W-:Y:S01]  /*24000*/  IADD3 R188, R13.reuse, 0x100000, RZ ;  /* 0x001000000dbc7810 */ /* 0x040fe20007ffe0ff */
[C---:B------:R-:W-:Y:S01]  /*24010*/  VIADD R189, R13.reuse, 0x100000 ;  /* 0x001000000dbd7836 */ /* 0x040fe20000000000 */
[----:B------:R1:W-:Y:S01]  /*24020*/  LDGSTS.E [R178+-0x5fffc], desc[UR48][R176.64], !P2 ;  /* 0xa0004000b0b27fae */ /* 0x0003e2000d121870 */
[----:B------:R-:W-:-:S02]  /*24030*/  VIADD R187, R13, 0x100000 ;  /* 0x001000000dbb7836 */ /* 0x000fc40000000000 */
[----:B-1----:R-:W-:Y:S01]  /*24040*/  IMAD.WIDE R180, R2, 0x4, R194 ;  /* 0x0000000402b47825 */ /* 0x002fe200078e02c2 */
[----:B------:R-:W-:-:S03]  /*24050*/  IADD3 R186, R13, 0x100000, RZ ;  /* 0x001000000dba7810 */ /* 0x000fc60007ffe0ff */
[----:B------:R-:W-:-:S05]  /*24060*/  IMAD.WIDE R178, R2, 0x4, R196 ;  /* 0x0000000402b27825 */ /* 0x000fca00078e02c4 */
[----:B------:R-:W-:Y:S04]  /*24070*/  LDGSTS.E [R189+-0x5bffc], desc[UR48][R178.64], !P2 ;  /* 0xa4004000b2bd7fae */ /* 0x000fe8000d121870 */
[----:B------:R-:W-:Y:S04]  /*24080*/  LDGSTS.E [R188+-0x57ffc], desc[UR48][R180.64], !P2 ;  /* 0xa8004000b4bc7fae */ /* 0x000fe8000d121870 */
[----:B------:R-:W-:Y:S01]  /*24090*/  LDGSTS.E [R187+-0x53ffc], desc[UR48][R182.64], !P2 ;  /* 0xac004000b6bb7fae */ /* 0x000fe2000d121870 */
[----:B--2---:R-:W-:-:S03]  /*240a0*/  IMAD.WIDE R184, R2, 0x4, R230 ;  /* 0x0000000402b87825 */ /* 0x004fc600078e02e6 */
[----:B------:R-:W2:Y:S04]  /*240b0*/  LDL.LU.64 R230, [R1+0x6e8] ;  /* 0x0006e80001e67983 */ /* 0x000ea80000300a00 */
[----:B------:R-:W2:Y:S04]  /*240c0*/  LDL.LU.64 R8, [R1+0x6e0] ;  /* 0x0006e00001087983 */ /* 0x000ea80000300a00 */
[----:B------:R1:W-:Y:S04]  /*240d0*/  LDGSTS.E [R186+-0x5fff8], desc[UR48][R184.64], !P1 ;  /* 0xa0008000b8ba7fae */ /* 0x0003e8000c921870 */
[----:B------:R-:W2:Y:S04]  /*240e0*/  LDL.LU.64 R10, [R1+0x6d8] ;  /* 0x0006d800010a7983 */ /* 0x000ea80000300a00 */
[----:B------:R-:W2:Y:S01]  /*240f0*/  LDL.LU.64 R208, [R1+0x6d0] ;  /* 0x0006d00001d07983 */ /* 0x000ea20000300a00 */
[----:B-1----:R-:W-:-:S03]  /*24100*/  IMAD.WIDE R186, R2, 0x4, R6 ;  /* 0x0000000402ba7825 */ /* 0x002fc600078e0206 */
[----:B------:R-:W2:Y:S01]  /*24110*/  LDL.LU.64 R6, [R1+0x6c8] ;  /* 0x0006c80001067983 */ /* 0x000ea20000300a00 */
[----:B------:R-:W-:-:S03]  /*24120*/  IADD3 R197, R13, 0x100000, RZ ;  /* 0x001000000dc57810 */ /* 0x000fc60007ffe0ff */
[----:B------:R-:W2:Y:S04]  /*24130*/  LDL.LU.64 R222, [R1+0x6c0] ;  /* 0x0006c00001de7983 */ /* 0x000ea80000300a00 */
[----:B------:R1:W-:Y:S04]  /*24140*/  LDGSTS.E [R197+-0x5bff8], desc[UR48][R186.64], !P1 ;  /* 0xa4008000bac57fae */ /* 0x0003e8000c921870 */
[----:B------:R-:W2:Y:S04]  /*24150*/  LDL.LU.64 R246, [R1+0x6b8] ;  /* 0x0006b80001f67983 */ /* 0x000ea80000300a00 */
[----:B------:R-:W2:Y:S01]  /*24160*/  LDL.LU.64 R216, [R1+0x6b0] ;  /* 0x0006b00001d87983 */ /* 0x000ea20000300a00 */
[----:B-1----:R-:W-:Y:S01]  /*24170*/  IADD3 R197, R198, -0x17d, RZ ;  /* 0xfffffe83c6c57810 */ /* 0x002fe20007ffe0ff */
[----:B------:R-:W-:-:S05]  /*24180*/  VIADD R189, R190, 0xfffffea0 ;  /* 0xfffffea0bebd7836 */ /* 0x000fca0000000000 */
[----:B------:R-:W-:Y:S01]  /*24190*/  ISETP.GE.U32.AND P2, PT, R189, 0x7ffffe61, PT ;  /* 0x7ffffe61bd00780c */ /* 0x000fe20003f46070 */
[C---:B------:R-:W-:Y:S01]  /*241a0*/  VIADD R196, R13.reuse, 0x100000 ;  /* 0x001000000dc47836 */ /* 0x040fe20000000000 */
[----:B------:R-:W-:Y:S01]  /*241b0*/  IADD3 R195, R13, 0x100000, RZ ;  /* 0x001000000dc37810 */ /* 0x000fe20007ffe0ff */
[----:B------:R-:W-:-:S04]  /*241c0*/  IMAD.WIDE R188, R2, 0x4, R204 ;  /* 0x0000000402bc7825 */ /* 0x000fc800078e02cc */
[C---:B------:R-:W-:Y:S01]  /*241d0*/  IMAD.WIDE R190, R2.reuse, 0x4, R202 ;  /* 0x0000000402be7825 */ /* 0x040fe200078e02ca */
[----:B------:R1:W-:Y:S03]  /*241e0*/  LDGSTS.E [R196+-0x57ff8], desc[UR48][R188.64], !P1 ;  /* 0xa8008000bcc47fae */ /* 0x0003e6000c921870 */
[----:B------:R-:W-:Y:S01]  /*241f0*/  VIADD R194, R13, 0x100000 ;  /* 0x001000000dc27836 */ /* 0x000fe20000000000 */
[----:B------:R-:W-:Y:S01]  /*24200*/  LDGSTS.E [R195+-0x53ff8], desc[UR48][R190.64], !P1 ;  /* 0xac008000bec37fae */ /* 0x000fe2000c921870 */
[----:B------:R-:W-:Y:S01]  /*24210*/  ISETP.GE.U32.AND P1, PT, R197, 0x7ffffe44, PT ;  /* 0x7ffffe44c500780c */ /* 0x000fe20003f26070 */
[----:B---3--:R-:W-:-:S04]  /*24220*/  IMAD.WIDE R198, R2, 0x4, R200 ;  /* 0x0000000402c67825 */ /* 0x008fc800078e02c8 */
[----:B----4-:R-:W-:Y:S01]  /*24230*/  IMAD.WIDE R192, R2, 0x4, R192 ;  /* 0x0000000402c07825 */ /* 0x010fe200078e02c0 */
[----:B------:R-:W-:-:S03]  /*24240*/  IADD3 R204, R13, 0x100000, RZ ;  /* 0x001000000dcc7810 */ /* 0x000fc60007ffe0ff */
[C---:B------:R-:W-:Y:S01]  /*24250*/  VIADD R205, R13.reuse, 0x100000 ;  /* 0x001000000dcd7836 */ /* 0x040fe20000000000 */
[----:B------:R3:W-:Y:S01]  /*24260*/  LDGSTS.E [R194+-0x5fff4], desc[UR48][R192.64], !P2 ;  /* 0xa000c000c0c27fae */ /* 0x0007e2000d121870 */
[----:B-1----:R-:W-:Y:S01]  /*24270*/  IMAD.WIDE R196, R2, 0x4, R210 ;  /* 0x0000000402c47825 */ /* 0x002fe200078e02d2 */
[----:B------:R-:W-:-:S03]  /*24280*/  IADD3 R202, R13, 0x100000, RZ ;  /* 0x001000000dca7810 */ /* 0x000fc60007ffe0ff */
[----:B------:R-:W-:Y:S02]  /*24290*/  VIADD R203, R13, 0x100000 ;  /* 0x001000000dcb7836 */ /* 0x000fe40000000000 */
[----:B---3--:R-:W-:-:S05]  /*242a0*/  IMAD.WIDE R194, R2, 0x4, R212 ;  /* 0x0000000402c27825 */ /* 0x008fca00078e02d4 */
[----:B------:R1:W-:Y:S04]  /*242b0*/  LDGSTS.E [R205+-0x5bff4], desc[UR48][R194.64], !P2 ;  /* 0xa400c000c2cd7fae */ /* 0x0003e8000d121870 */
[----:B------:R3:W-:Y:S04]  /*242c0*/  LDGSTS.E [R204+-0x57ff4], desc[UR48][R196.64], !P2 ;  /* 0xa800c000c4cc7fae */ /* 0x0007e8000d121870 */
[----:B------:R-:W-:Y:S01]  /*242d0*/  LDGSTS.E [R203+-0x53ff4], desc[UR48][R198.64], !P2 ;  /* 0xac00c000c6cb7fae */ /* 0x000fe2000d121870 */
[----:B-1----:R-:W-:-:S05]  /*242e0*/  VIADD R205, R206, 0xfffffe82 ;  /* 0xfffffe82cecd7836 */ /* 0x002fca0000000000 */
[----:B------:R-:W-:Y:S01]  /*242f0*/  ISETP.GE.U32.AND P2, PT, R205, 0x7ffffe43, PT ;  /* 0x7ffffe43cd00780c */ /* 0x000fe20003f46070 */
[C---:B--2---:R-:W-:Y:S02]  /*24300*/  IMAD.WIDE R200, R2.reuse, 0x4, R230 ;  /* 0x0000000402c87825 */ /* 0x044fe400078e02e6 */
[----:B------:R-:W2:Y:S04]  /*24310*/  LDL.LU.64 R230, [R1+0x6a8] ;  /* 0x0006a80001e67983 */ /* 0x000ea80000300a00 */
[----:B------:R-:W4:Y:S04]  /*24320*/  LDL.LU.64 R250, [R1+0x6a0] ;  /* 0x0006a00001fa7983 */ /* 0x000f280000300a00 */
[----:B------:R-:W4:Y:S01]  /*24330*/  LDL.LU.64 R18, [R1+0x698] ;  /* 0x0006980001127983 */ /* 0x000f220000300a00 */
[----:B---3--:R-:W-:-:S03]  /*24340*/  IMAD.WIDE R204, R2, 0x4, R10 ;  /* 0x0000000402cc7825 */ /* 0x008fc600078e020a */
[----:B------:R1:W-:Y:S01]  /*24350*/  LDGSTS.E [R202+-0x50000], desc[UR48][R200.64], !P1 ;  /* 0xb0000000c8ca7fae */ /* 0x0003e2000c921870 */
[----:B------:R-:W-:-:S03]  /*24360*/  IMAD.WIDE R206, R2, 0x4, R208 ;  /* 0x0000000402ce7825 */ /* 0x000fc600078e02d0 */
[----:B------:R-:W3:Y:S01]  /*24370*/  LDL.LU.64 R4, [R1+0x690] ;  /* 0x0006900001047983 */ /* 0x000ee20000300a00 */
[----:B------:R-:W-:-:S04]  /*24380*/  IMAD.WIDE R208, R2, 0x4, R6 ;  /* 0x0000000402d07825 */ /* 0x000fc800078e0206 */
[----:B-1----:R-:W-:Y:S02]  /*24390*/  IMAD.WIDE R202, R2, 0x4, R8 ;  /* 0x0000000402ca7825 */ /* 0x002fe400078e0208 */
[----:B------:R-:W3:Y:S04]  /*243a0*/  LDL.LU.64 R8, [R1+0x688] ;  /* 0x0006880001087983 */ /* 0x000ee80000300a00 */
[----:B------:R-:W3:Y:S04]  /*243b0*/  LDL.LU.64 R10, [R1+0x680] ;  /* 0x00068000010a7983 */ /* 0x000ee80000300a00 */
[----:B------:R-:W3:Y:S01]  /*243c0*/  LDL.LU.64 R6, [R1+0x678] ;  /* 0x0006780001067983 */ /* 0x000ee20000300a00 */
[----:B------:R-:W1:Y:S01]  /*243d0*/  S2R R252, SR_TID.X ;  /* 0x0000000000fc7919 */ /* 0x000e620000002100 */
[C---:B------:R-:W-:Y:S01]  /*243e0*/  IADD3 R213, R13.reuse, 0x100000, RZ ;  /* 0x001000000dd57810 */ /* 0x040fe20007ffe0ff */
[C---:B------:R-:W-:Y:S01]  /*243f0*/  VIADD R212, R13.reuse, 0x100000 ;  /* 0x001000000dd47836 */ /* 0x040fe20000000000 */
[C---:B------:R-:W-:Y:S01]  /*24400*/  IADD3 R211, R13.reuse, 0x100000, RZ ;  /* 0x001000000dd37810 */ /* 0x040fe20007ffe0ff */
[C---:B------:R-:W-:Y:S01]  /*24410*/  VIADD R210, R13.reuse, 0x100000 ;  /* 0x001000000dd27836 */ /* 0x040fe20000000000 */
[C---:B------:R-:W-:Y:S01]  /*24420*/  IADD3 R221, R13.reuse, 0x100000, RZ ;  /* 0x001000000ddd7810 */ /* 0x040fe20007ffe0ff */
[----:B------:R1:W-:Y:S04]  /*24430*/  LDGSTS.E [R213+-0x4c000], desc[UR48][R202.64], !P1 ;  /* 0xb4000000cad57fae */ /* 0x0003e8000c921870 */
[----:B------:R1:W-:Y:S01]  /*24440*/  LDGSTS.E [R212+-0x48000], desc[UR48][R204.64], !P1 ;  /* 0xb8000000ccd47fae */ /* 0x0003e2000c921870 */
[----:B------:R-:W-:-:S03]  /*24450*/  VIADD R220, R13, 0x100000 ;  /* 0x001000000ddc7836 */ /* 0x000fc60000000000 */
[----:B------:R-:W-:Y:S01]  /*24460*/  LDGSTS.E [R211+-0x44000], desc[UR48][R206.64], !P1 ;  /* 0xbc000000ced37fae */ /* 0x000fe2000c921870 */
[----:B-1----:R-:W-:Y:S01]  /*24470*/  IADD3 R213, R214, -0x17f, RZ ;  /* 0xfffffe81d6d57810 */ /* 0x002fe20007ffe0ff */
[C---:B------:R-:W-:Y:S02]  /*24480*/  IMAD.WIDE R214, R2.reuse, 0x4, R216 ;  /* 0x0000000402d67825 */ /* 0x040fe400078e02d8 */
[----:B------:R1:W-:Y:S01]  /*24490*/  LDGSTS.E [R210+-0x4fffc], desc[UR48][R208.64], !P2 ;  /* 0xb0004000d0d27fae */ /* 0x0003e2000d121870 */
[----:B------:R-:W-:Y:S01]  /*244a0*/  ISETP.GE.U32.AND P3, PT, R213, 0x7ffffe42, PT ;  /* 0x7ffffe42d500780c */ /* 0x000fe20003f66070 */
[----:B------:R-:W-:Y:S01]  /*244b0*/  IMAD.WIDE R212, R2, 0x4, R246 ;  /* 0x0000000402d47825 */ /* 0x000fe200078e02f6 */
[----:B------:R-:W-:Y:S01]  /*244c0*/  IADD3 R219, R13, 0x100000, RZ ;  /* 0x001000000ddb7810 */ /* 0x000fe20007ffe0ff */
[----:B------:R-:W3:Y:S02]  /*244d0*/  LDL.LU.64 R30, [R1+0x4c0] ;  /* 0x0004c000011e7983 */ /* 0x000ee40000300a00 */
[----:B------:R-:W-:-:S02]  /*244e0*/  VIADD R225, R225, 0xfffffe80 ;  /* 0xfffffe80e1e17836 */ /* 0x000fc40000000000 */
[C---:B------:R-:W-:Y:S01]  /*244f0*/  VIADD R218, R13.reuse, 0x100000 ;  /* 0x001000000dda7836 */ /* 0x040fe20000000000 */
[----:B------:R-:W-:Y:S01]  /*24500*/  IADD3 R224, R13, 0x100000, RZ ;  /* 0x001000000de07810 */ /* 0x000fe20007ffe0ff */
[----:B------:R-:W3:Y:S01]  /*24510*/  LDL.LU.64 R28, [R1+0x4b8] ;  /* 0x0004b800011c7983 */ /* 0x000ee20000300a00 */
[----:B-1----:R-:W-:Y:S01]  /*24520*/  IMAD.WIDE R210, R2, 0x4, R222 ;  /* 0x0000000402d27825 */ /* 0x002fe200078e02de */
[----:B------:R-:W-:Y:S02]  /*24530*/  LOP3.LUT R252, R252, 0x3f, RZ, 0xc0, !PT ;  /* 0x0000003ffcfc7812 */ /* 0x000fe400078ec0ff */
[----:B------:R-:W3:Y:S04]  /*24540*/  LDL.LU.64 R26, [R1+0x4b0] ;  /* 0x0004b000011a7983 */ /* 0x000ee80000300a00 */
[----:B------:R-:W-:Y:S04]  /*24550*/  LDGSTS.E [R221+-0x4bffc], desc[UR48][R210.64], !P2 ;  /* 0xb4004000d2dd7fae */ /* 0x000fe8000d121870 */
[----:B------:R4:W-:Y:S04]  /*24560*/  LDGSTS.E [R220+-0x47ffc], desc[UR48][R212.64], !P2 ;  /* 0xb8004000d4dc7fae */ /* 0x0009e8000d121870 */
[----:B------:R-:W-:Y:S01]  /*24570*/  LDGSTS.E [R219+-0x43ffc], desc[UR48][R214.64], !P2 ;  /* 0xbc004000d6db7fae */ /* 0x000fe2000d121870 */
[----:B------:R-:W-:-:S02]  /*24580*/  ISETP.GE.AND P2, PT, R252, R225, PT ;  /* 0x000000e1fc00720c */ /* 0x000fc40003f46270 */
[C---:B------:R-:W-:Y:S01]  /*24590*/  IADD3 R223, R13.reuse, 0x100000, RZ ;  /* 0x001000000ddf7810 */ /* 0x040fe20007ffe0ff */
[----:B------:R-:W3:Y:S01]  /*245a0*/  LDL.LU.64 R24, [R1+0x4a8] ;  /* 0x0004a80001187983 */ /* 0x000ee20000300a00 */
[----:B------:R-:W-:Y:S01]  /*245b0*/  SEL R222, RZ, 0x4, P2 ;  /* 0x00000004ffde7807 */ /* 0x000fe20001000000 */
[----:B------:R-:W-:Y:S01]  /*245c0*/  VIADD R243, R13, 0x100000 ;  /* 0x001000000df37836 */ /* 0x000fe20000000000 */
[----:B------:R-:W-:Y:S01]  /*245d0*/  ISETP.GE.U32.AND P2, PT, R225, 0x7ffffe41, PT ;  /* 0x7ffffe41e100780c */ /* 0x000fe20003f46070 */
[----:B------:R-:W3:Y:S01]  /*245e0*/  LDL.LU.64 R22, [R1+0x4c8] ;  /* 0x0004c80001167983 */ /* 0x000ee20000300a00 */
[C---:B------:R-:W-:Y:S01]  /*245f0*/  IADD3 R242, R13.reuse, 0x100000, RZ ;  /* 0x001000000df27810 */ /* 0x040fe20007ffe0ff */
[----:B------:R-:W-:Y:S01]  /*24600*/  VIADD R233, R13, 0x100000 ;  /* 0x001000000de97836 */ /* 0x000fe20000000000 */
[----:B------:R-:W1:Y:S01]  /*24610*/  LDC R252, c[0x0][0x230] ;  /* 0x00008c00fffc7b82 */ /* 0x000e620000000800 */
[----:B------:R-:W3:Y:S04]  /*24620*/  LDL.LU.64 R20, [R1+0x408] ;  /* 0x0004080001147983 */ /* 0x000ee80000300a00 */
[----:B------:R-:W3:Y:S04]  /*24630*/  LDL.LU.64 R238, [R1+0x3e8] ;  /* 0x0003e80001ee7983 */ /* 0x000ee80000300a00 */
[----:B------:R-:W3:Y:S04]  /*24640*/  LDL.LU.64 R240, [R1+0x328] ;  /* 0x0003280001f07983 */ /* 0x000ee80000300a00 */
[----:B------:R-:W3:Y:S04]  /*24650*/  LDL.LU.64 R244, [R1+0x320] ;  /* 0x0003200001f47983 */ /* 0x000ee80000300a00 */
[----:B------:R-:W3:Y:S01]  /*24660*/  LDL.LU.64 R246, [R1+0x310] ;  /* 0x0003100001f67983 */ /* 0x000ee20000300a00 */
[----:B--2---:R-:W-:-:S02]  /*24670*/  IMAD.WIDE R216, R2, 0x4, R230 ;  /* 0x0000000402d87825 */ /* 0x004fc400078e02e6 */
[----:B------:R-:W2:Y:S03]  /*24680*/  LDC R231, c[0x0][0x230] ;  /* 0x00008c00ffe77b82 */ /* 0x000ea60000000800 */
[----:B------:R1:W-:Y:S01]  /*24690*/  LDGSTS.E [R218+-0x4fff8], desc[UR48][R216.64], !P3 ;  /* 0xb0008000d8da7fae */ /* 0x0003e2000d921870 */
[----:B----4-:R-:W-:-:S04]  /*246a0*/  IMAD.WIDE R220, R2, 0x4, R18 ;  /* 0x0000000402dc7825 */ /* 0x010fc800078e0212 */
[----:B-1----:R-:W-:Y:S02]  /*246b0*/  IMAD.WIDE R218, R2, 0x4, R250 ;  /* 0x0000000402da7825 */ /* 0x002fe400078e02fa */
[----:B------:R-:W4:Y:S04]  /*246c0*/  LDL.LU.64 R250, [R1+0x300] ;  /* 0x0003000001fa7983 */ /* 0x000f280000300a00 */
[----:B------:R1:W-:Y:S01]  /*246d0*/  LDGSTS.E [R224+-0x4bff8], desc[UR48][R218.64], !P3 ;  /* 0xb4008000dae07fae */ /* 0x0003e2000d921870 */
[----:B--2---:R-:W-:-:S03]  /*246e0*/  VIADD R231, R231, 0x3f ;  /* 0x0000003fe7e77836 */ /* 0x004fc60000000000 */
[----:B------:R2:W-:Y:S02]  /*246f0*/  LDGSTS.E [R223+-0x47ff8], desc[UR48][R220.64], !P3 ;  /* 0xb8008000dcdf7fae */ /* 0x0005e4000d921870 */
[----:B------:R-:W-:Y:S01]  /*24700*/  ISETP.GT.AND P1, PT, R231, 0x1bf, PT ;  /* 0x000001bfe700780c */ /* 0x000fe20003f24270 */
[----:B---3--:R-:W-:Y:S01]  /*24710*/  IMAD.WIDE R226, R2, 0x4, R10 ;  /* 0x0000000402e27825 */ /* 0x008fe200078e020a */
[----:B------:R-:W3:Y:S02]  /*24720*/  LDL.LU.64 R14, [R1+0x230] ;  /* 0x00023000010e7983 */ /* 0x000ee40000300a00 */
[----:B------:R-:W-:Y:S01]  /*24730*/  SEL R230, R222, RZ, P1 ;  /* 0x000000ffdee67207 */ /* 0x000fe20000800000 */
[C---:B-1----:R-:W-:Y:S01]  /*24740*/  IMAD.WIDE R224, R2.reuse, 0x4, R8 ;  /* 0x0000000402e07825 */ /* 0x042fe200078e0208 */
[----:B------:R-:W-:Y:S01]  /*24750*/  IADD3 R231, R13, 0x100000, RZ ;  /* 0x001000000de77810 */ /* 0x000fe20007ffe0ff */
[----:B------:R-:W3:Y:S02]  /*24760*/  LDL.LU.64 R16, [R1+0x210] ;  /* 0x0002100001107983 */ /* 0x000ee40000300a00 */
[----:B--2---:R-:W-:-:S02]  /*24770*/  IMAD.WIDE R222, R2, 0x4, R4 ;  /* 0x0000000402de7825 */ /* 0x004fc400078e0204 */
[----:B------:R-:W2:Y:S02]  /*24780*/  LDL.LU.64 R248, [R1+0x170] ;  /* 0x0001700001f87983 */ /* 0x000ea40000300a00 */
[----:B------:R-:W-:Y:S02]  /*24790*/  IMAD.WIDE R228, R2, 0x4, R6 ;  /* 0x0000000402e47825 */ /* 0x000fe400078e0206 */
[----:B------:R-:W-:Y:S01]  /*247a0*/  LDGSTS.E [R243+-0x43ff8], desc[UR48][R222.64], !P3 ;  /* 0xbc008000def37fae */ /* 0x000fe2000d921870 */
[----:B------:R-:W-:-:S03]  /*247b0*/  ISETP.NE.U32.AND P1, PT, R230, RZ, PT ;  /* 0x000000ffe600720c */ /* 0x000fc60003f25070 */
[----:B------:R-:W2:Y:S04]  /*247c0*/  LDL.LU.64 R4, [R1+0x150] ;  /* 0x0001500001047983 */ /* 0x000ea80000300a00 */
[----:B------:R1:W-:Y:S04]  /*247d0*/  LDGSTS.E [R242+-0x4fff4], desc[UR48][R224.64], !P2 ;  /* 0xb000c000e0f27fae */ /* 0x0003e8000d121870 */
[----:B------:R-:W2:Y:S04]  /*247e0*/  LDL.LU.64 R10, [R1+0x130] ;  /* 0x00013000010a7983 */ /* 0x000ea80000300a00 */
[----:B------:R-:W-:Y:S04]  /*247f0*/  LDGSTS.E [R233+-0x4bff4], desc[UR48][R226.64], !P2 ;  /* 0xb400c000e2e97fae */ /* 0x000fe8000d121870 */
[----:B------:R-:W2:Y:S04]  /*24800*/  LDL.LU.64 R242, [R1+0x250] ;  /* 0x0002500001f27983 */ /* 0x000ea80000300a00 */
[----:B------:R1:W-:Y:S04]  /*24810*/  LDGSTS.E [R231+-0x47ff4], desc[UR48][R228.64], !P2 ;  /* 0xb800c000e4e77fae */ /* 0x0003e8000d121870 */
[----:B------:R-:W2:Y:S04]  /*24820*/  LDL.LU.64 R230, [R1+0x750] ;  /* 0x0007500001e67983 */ /* 0x000ea80000300a00 */
[----:B------:R-:W2:Y:S04]  /*24830*/  LDL.LU.64 R18, [R1+0x110] ;  /* 0x0001100001127983 */ /* 0x000ea80000300a00 */
[----:B------:R-:W2:Y:S04]  /*24840*/  LDL.LU.64 R8, [R1+0x70] ;  /* 0x0000700001087983 */ /* 0x000ea80000300a00 */
[----:B------:R-:W2:Y:S04]  /*24850*/  LDL.LU.64 R6, [R1+0x50] ;  /* 0x0000500001067983 */ /* 0x000ea80000300a00 */
[----:B------:R1:W-:Y:S04]  /*24860*/  STL.64 [R1+0xfc0], R12 ;  /* 0x000fc00c01007387 */ /* 0x0003e80000100a00 */
[----:B-1----:R-:W2:Y:S01]  /*24870*/  LDL.LU.64 R12, [R1+0x270] ;  /* 0x00027000010c7983 */ /* 0x002ea20000300a00 */
[----:B------:R-:W-:-:S04]  /*24880*/  IMAD.WIDE R30, R2, 0x4, R30 ;  /* 0x00000004021e7825 */ /* 0x000fc800078e021e */
[C---:B------:R-:W-:Y:S01]  /*24890*/  IMAD.WIDE R28, R2.reuse, 0x4, R28 ;  /* 0x00000004021c7825 */ /* 0x040fe200078e021c */
[----:B------:R1:W-:Y:S03]  /*248a0*/  STL.64 [R1+0x598], R30 ;  /* 0x0005981e01007387 */ /* 0x0003e60000100a00 */
[----:B------:R-:W-:-:S04]  /*248b0*/  IMAD.WIDE R26, R2, 0x4, R26 ;  /* 0x00000004021a7825 */ /* 0x000fc800078e021a */
[C---:B------:R-:W-:Y:S01]  /*248c0*/  IMAD.WIDE R24, R2.reuse, 0x4, R24 ;  /* 0x0000000402187825 */ /* 0x040fe200078e0218 */
[----:B-1----:R-:W2:Y:S03]  /*248d0*/  LDL.LU.64 R30, [R1+0x10a0] ;  /* 0x0010a000011e7983 */ /* 0x002ea60000300a00 */
[C---:B------:R-:W-:Y:S01]  /*248e0*/  IMAD.WIDE R22, R2.reuse, 0x4, R22 ;  /* 0x0000000402167825 */ /* 0x040fe200078e0216 */
[----:B------:R1:W-:Y:S03]  /*248f0*/  STL.64 [R1+0x5b0], R28 ;  /* 0x0005b01c01007387 */ /* 0x0003e60000100a00 */
[----:B------:R-:W-:-:S04]  /*24900*/  IMAD.WIDE R20, R2, 0x4, R20 ;  /* 0x0000000402147825 */ /* 0x000fc800078e0214 */
[C---:B------:R-:W-:Y:S01]  /*24910*/  IMAD.WIDE R238, R2.reuse, 0x4, R238 ;  /* 0x0000000402ee7825 */ /* 0x040fe200078e02ee */
[----:B-1----:R-:W2:Y:S04]  /*24920*/  LDL.LU.64 R28, [R1+0x1098] ;  /* 0x00109800011c7983 */ /* 0x002ea80000300a00 */
[----:B------:R1:W-:Y:S01]  /*24930*/  STL.64 [R1+0x5c0], R26 ;  /* 0x0005c01a01007387 */ /* 0x0003e20000100a00 */
[----:B------:R-:W-:-:S04]  /*24940*/  IMAD.WIDE R240, R2, 0x4, R240 ;  /* 0x0000000402f07825 */ /* 0x000fc800078e02f0 */
[C---:B------:R-:W-:Y:S01]  /*24950*/  IMAD.WIDE R244, R2.reuse, 0x4, R244 ;  /* 0x0000000402f47825 */ /* 0x040fe200078e02f4 */
[----:B-1----:R-:W2:Y:S04]  /*24960*/  LDL.LU.64 R26, [R1+0x1090] ;  /* 0x00109000011a7983 */ /* 0x002ea80000300a00 */
[----:B------:R1:W-:Y:S01]  /*24970*/  STL.64 [R1+0x5d8], R24 ;  /* 0x0005d81801007387 */ /* 0x0003e20000100a00 */
[----:B------:R-:W-:-:S03]  /*24980*/  IMAD.WIDE R246, R2, 0x4, R246 ;  /* 0x0000000402f67825 */ /* 0x000fc600078e02f6 */
[----:B-1----:R-:W2:Y:S04]  /*24990*/  LDL.LU.64 R24, [R1+0x1088] ;  /* 0x0010880001187983 */ /* 0x002ea80000300a00 */
[----:B------:R1:W-:Y:S04]  /*249a0*/  STL.64 [R1+0x620], R22 ;  /* 0x0006201601007387 */ /* 0x0003e80000100a00 */
        /* <DEDUP_REMOVED lines=10> */
[----:B-1----:R-:W2:Y:S01]  /*24a50*/  LDL.LU.64 R246, [R1+0x1058] ;  /* 0x0010580001f67983 */ /* 0x002ea20000300a00 */
[----:B----4-:R-:W-:-:S05]  /*24a60*/  IMAD.WIDE R250, R2, 0x4, R250 ;  /* 0x0000000402fa7825 */ /* 0x010fca00078e02fa */
[----:B------:R1:W-:Y:S04]  /*24a70*/  STL.64 [R1+0x718], R250 ;  /* 0x000718fa01007387 */ /* 0x0003e80000100a00 */
[----:B-1----:R-:W4:Y:S01]  /*24a80*/  LDL.LU.64 R250, [R1+0x1050] ;  /* 0x0010500001fa7983 */ /* 0x002f220000300a00 */
[----:B---3--:R-:W-:-:S04]  /*24a90*/  IMAD.WIDE R14, R2, 0x4, R14 ;  /* 0x00000004020e7825 */ /* 0x008fc800078e020e */
[----:B------:R-:W-:-:S04]  /*24aa0*/  IMAD.WIDE R16, R2, 0x4, R16 ;  /* 0x0000000402107825 */ /* 0x000fc800078e0210 */
[----:B--2---:R-:W-:-:S04]  /*24ab0*/  IMAD.WIDE R18, R2, 0x4, R18 ;  /* 0x0000000402127825 */ /* 0x004fc800078e0212 */
[----:B------:R-:W-:-:S05]  /*24ac0*/  IMAD.WIDE R12, R2, 0x4, R12 ;  /* 0x00000004020c7825 */ /* 0x000fca00078e020c */
[----:B------:R1:W-:Y:S02]  /*24ad0*/  STL.64 [R1+0x740], R12 ;  /* 0x0007400c01007387 */ /* 0x0003e40000100a00 */
[----:B-1----:R-:W-:-:S05]  /*24ae0*/  IMAD.WIDE R12, R2, 0x4, R242 ;  /* 0x00000004020c7825 */ /* 0x002fca00078e02f2 */
[----:B------:R1:W-:Y:S04]  /*24af0*/  STL.64 [R1+0x770], R12 ;  /* 0x0007700c01007387 */ /* 0x0003e80000100a00 */
[----:B------:R2:W-:Y:S04]  /*24b00*/  STL.64 [R1+0x790], R14 ;  /* 0x0007900e01007387 */ /* 0x0005e80000100a00 */
[----:B------:R-:W-:Y:S01]  /*24b10*/  STL.64 [R1+0x7c0], R16 ;  /* 0x0007c01001007387 */ /* 0x000fe20000100a00 */
[----:B-1----:R-:W-:-:S04]  /*24b20*/  IMAD.WIDE R12, R2, 0x4, R248 ;  /* 0x00000004020c7825 */ /* 0x002fc800078e02f8 */
[C---:B--2---:R-:W-:Y:S01]  /*24b30*/  IMAD.WIDE R14, R2.reuse, 0x4, R4 ;  /* 0x00000004020e7825 */ /* 0x044fe200078e0204 */
[----:B------:R1:W-:Y:S03]  /*24b40*/  STL.64 [R1+0x7e8], R12 ;  /* 0x0007e80c01007387 */ /* 0x0003e60000100a00 */
[C---:B------:R-:W-:Y:S01]  /*24b50*/  IMAD.WIDE R4, R2.reuse, 0x4, R10 ;  /* 0x0000000402047825 */ /* 0x040fe200078e020a */
[----:B-1----:R-:W2:Y:S04]  /*24b60*/  LDL.LU.64 R12, [R1+0x290] ;  /* 0x00029000010c7983 */ /* 0x002ea80000300a00 */
[----:B------:R1:W-:Y:S04]  /*24b70*/  STL.64 [R1+0x808], R14 ;  /* 0x0008080e01007387 */ /* 0x0003e80000100a00 */
[----:B------:R-:W3:Y:S01]  /*24b80*/  LDL.LU.64 R242, [R1+0x1f0] ;  /* 0x0001f00001f27983 */ /* 0x000ee20000300a00 */
[----:B------:R-:W-:-:S03]  /*24b90*/  IMAD.WIDE R8, R2, 0x4, R8 ;  /* 0x0000000402087825 */ /* 0x000fc600078e0208 */
[----:B------:R1:W-:Y:S04]  /*24ba0*/  STL.64 [R1+0x828], R4 ;  /* 0x0008280401007387 */ /* 0x0003e80000100a00 */
[----:B-1----:R-:W4:Y:S01]  /*24bb0*/  LDL.LU.64 R14, [R1+0x1d0] ;  /* 0x0001d000010e7983 */ /* 0x002f220000300a00 */
[----:B------:R-:W-:-:S03]  /*24bc0*/  IMAD.WIDE R6, R2, 0x4, R6 ;  /* 0x0000000402067825 */ /* 0x000fc600078e0206 */
[----:B------:R-:W2:Y:S04]  /*24bd0*/  LDL.LU.64 R16, [R1+0x1b0] ;  /* 0x0001b00001107983 */ /* 0x000ea80000300a00 */
[----:B------:R-:W4:Y:S04]  /*24be0*/  LDL.LU.64 R248, [R1+0x190] ;  /* 0x0001900001f87983 */ /* 0x000f280000300a00 */
[----:B------:R-:W4:Y:S04]  /*24bf0*/  LDL.LU.64 R4, [R1+0xf0] ;  /* 0x0000f00001047983 */ /* 0x000f280000300a00 */
[----:B------:R-:W3:Y:S04]  /*24c00*/  LDL.LU.64 R10, [R1+0xd0] ;  /* 0x0000d000010a7983 */ /* 0x000ee80000300a00 */
[----:B------:R1:W-:Y:S04]  /*24c10*/  STL.64 [R1+0x848], R18 ;  /* 0x0008481201007387 */ /* 0x0003e80000100a00 */
[----:B-1----:R-:W4:Y:S04]  /*24c20*/  LDL.LU.64 R18, [R1+0x1048] ;  /* 0x0010480001127983 */ /* 0x002f280000300a00 */
[----:B------:R1:W-:Y:S04]  /*24c30*/  STL.64 [R1+0x888], R8 ;  /* 0x0008880801007387 */ /* 0x0003e80000100a00 */
[----:B-1----:R-:W2:Y:S04]  /*24c40*/  LDL.LU.64 R8, [R1+0x1040] ;  /* 0x0010400001087983 */ /* 0x002ea80000300a00 */
[----:B------:R1:W-:Y:S04]  /*24c50*/  STL.64 [R1+0x8d0], R6 ;  /* 0x0008d00601007387 */ /* 0x0003e80000100a00 */
[----:B-1----:R-:W3:Y:S01]  /*24c60*/  LDL.LU.64 R6, [R1+0x1038] ;  /* 0x0010380001067983 */ /* 0x002ee20000300a00 */
[----:B------:R-:W-:-:S04]  /*24c70*/  IMAD.WIDE R236, R2, 0x4, R236 ;  /* 0x0000000402ec7825 */ /* 0x000fc800078e02ec */
[----:B------:R-:W-:-:S04]  /*24c80*/  IMAD.WIDE R48, R2, 0x4, R48 ;  /* 0x0000000402307825 */ /* 0x000fc800078e0230 */
[----:B------:R-:W-:-:S04]  /*24c90*/  IMAD.WIDE R56, R2, 0x4, R56 ;  /* 0x0000000402387825 */ /* 0x000fc800078e0238 */
[----:B------:R-:W-:-:S04]  /*24ca0*/  IMAD.WIDE R64, R2, 0x4, R64 ;  /* 0x0000000402407825 */ /* 0x000fc800078e0240 */
[----:B------:R-:W-:-:S04]  /*24cb0*/  IMAD.WIDE R104, R2, 0x4, R104 ;  /* 0x0000000402687825 */ /* 0x000fc800078e0268 */
[----:B------:R-:W-:-:S04]  /*24cc0*/  IMAD.WIDE R112, R2, 0x4, R112 ;  /* 0x0000000402707825 */ /* 0x000fc800078e0270 */
[----:B------:R-:W-:-:S04]  /*24cd0*/  IMAD.WIDE R120, R2, 0x4, R120 ;  /* 0x0000000402787825 */ /* 0x000fc800078e0278 */
[----:B--2---:R-:W-:-:S04]  /*24ce0*/  IMAD.WIDE R8, R2, 0x4, R8 ;  /* 0x0000000402087825 */ /* 0x004fc800078e0208 */
[----:B---3--:R-:W-:-:S05]  /*24cf0*/  IMAD.WIDE R6, R2, 0x4, R6 ;  /* 0x0000000402067825 */ /* 0x008fca00078e0206 */
[----:B------:R1:W-:Y:S04]  /*24d00*/  STL.64 [R1+0x8f8], R6 ;  /* 0x0008f80601007387 */ /* 0x0003e80000100a00 */
[----:B-1----:R-:W2:Y:S04]  /*24d10*/  LDL.LU.64 R6, [R1+0x1030] ;  /* 0x0010300001067983 */ /* 0x002ea80000300a00 */
[----:B------:R1:W-:Y:S04]  /*24d20*/  STL.64 [R1+0x928], R8 ;  /* 0x0009280801007387 */ /* 0x0003e80000100a00 */
[----:B-1----:R-:W3:Y:S04]  /*24d30*/  LDL.LU.64 R8, [R1+0x1028] ;  /* 0x0010280001087983 */ /* 0x002ee80000300a00 */
[----:B------:R1:W-:Y:S04]  /*24d40*/  STL.64 [R1+0x948], R236 ;  /* 0x000948ec01007387 */ /* 0x0003e80000100a00 */
[----:B-1----:R-:W4:Y:S04]  /*24d50*/  LDL.LU.64 R236, [R1+0x2b0] ;  /* 0x0002b00001ec7983 */ /* 0x002f280000300a00 */
[----:B------:R1:W-:Y:S04]  /*24d60*/  STL.64 [R1+0x968], R48 ;  /* 0x0009683001007387 */ /* 0x0003e80000100a00 */
[----:B-1----:R-:W2:Y:S04]  /*24d70*/  LDL.LU.64 R48, [R1+0x2d0] ;  /* 0x0002d00001307983 */ /* 0x002ea80000300a00 */
[----:B------:R1:W-:Y:S04]  /*24d80*/  STL.64 [R1+0x988], R56 ;  /* 0x0009883801007387 */ /* 0x0003e80000100a00 */
[----:B-1----:R-:W3:Y:S04]  /*24d90*/  LDL.LU.64 R56, [R1+0x2f0] ;  /* 0x0002f00001387983 */ /* 0x002ee80000300a00 */
[----:B------:R1:W-:Y:S04]  /*24da0*/  STL.64 [R1+0x9a8], R64 ;  /* 0x0009a84001007387 */ /* 0x0003e80000100a00 */
[----:B-1----:R-:W4:Y:S04]  /*24db0*/  LDL.LU.64 R64, [R1+0x338] ;  /* 0x0003380001407983 */ /* 0x002f280000300a00 */
[----:B------:R1:W-:Y:S04]  /*24dc0*/  STL.64 [R1+0x9c8], R104 ;  /* 0x0009c86801007387 */ /* 0x0003e80000100a00 */
[----:B-1----:R-:W4:Y:S04]  /*24dd0*/  LDL.LU.64 R104, [R1+0x368] ;  /* 0x0003680001687983 */ /* 0x002f280000300a00 */
[----:B------:R1:W-:Y:S04]  /*24de0*/  STL.64 [R1+0x9e8], R112 ;  /* 0x0009e87001007387 */ /* 0x0003e80000100a00 */
[----:B-1----:R-:W4:Y:S04]  /*24df0*/  LDL.LU.64 R112, [R1+0x3a8] ;  /* 0x0003a80001707983 */ /* 0x002f280000300a00 */
[----:B------:R1:W-:Y:S04]  /*24e00*/  STL.64 [R1+0xa08], R120 ;  /* 0x000a087801007387 */ /* 0x0003e80000100a00 */
[----:B-1----:R-:W4:Y:S01]  /*24e10*/  LDL.LU.64 R120, [R1+0x3d8] ;  /* 0x0003d80001787983 */ /* 0x002f220000300a00 */
[----:B------:R-:W-:-:S05]  /*24e20*/  IMAD.WIDE R128, R2, 0x4, R128 ;  /* 0x0000000402807825 */ /* 0x000fca00078e0280 */
[----:B------:R1:W-:Y:S01]  /*24e30*/  STL.64 [R1+0xa28], R128 ;  /* 0x000a288001007387 */ /* 0x0003e20000100a00 */
[----:B------:R-:W-:-:S04]  /*24e40*/  IMAD.WIDE R176, R2, 0x4, R176 ;  /* 0x0000000402b07825 */ /* 0x000fc800078e02b0 */
[----:B-1----:R-:W-:-:S04]  /*24e50*/  IMAD.WIDE R128, R2, 0x4, R168 ;  /* 0x0000000402807825 */ /* 0x002fc800078e02a8 */
[C---:B------:R-:W-:Y:S01]  /*24e60*/  IMAD.WIDE R168, R2.reuse, 0x4, R184 ;  /* 0x0000000402a87825 */ /* 0x040fe200078e02b8 */
[----:B------:R1:W-:Y:S04]  /*24e70*/  STL.64 [R1+0xa48], R128 ;  /* 0x000a488001007387 */ /* 0x0003e80000100a00 */
[----:B------:R-:W-:Y:S04]  /*24e80*/  STL.64 [R1+0xa68], R176 ;  /* 0x000a68b001007387 */ /* 0x000fe80000100a00 */
[----:B------:R-:W-:Y:S01]  /*24e90*/  STL.64 [R1+0xa88], R168 ;  /* 0x000a88a801007387 */ /* 0x000fe20000100a00 */
[----:B-1----:R-:W-:-:S05]  /*24ea0*/  IMAD.WIDE R128, R2, 0x4, R192 ;  /* 0x0000000402807825 */ /* 0x002fca00078e02c0 */
[----:B------:R-:W-:Y:S01]  /*24eb0*/  STL.64 [R1+0xaa8], R128 ;  /* 0x000aa88001007387 */ /* 0x000fe20000100a00 */
[----:B------:R-:W-:-:S04]  /*24ec0*/  IMAD.WIDE R16, R2, 0x4, R16 ;  /* 0x0000000402107825 */ /* 0x000fc800078e0210 */
[----:B------:R-:W-:-:S04]  /*24ed0*/  IMAD.WIDE R10, R2, 0x4, R10 ;  /* 0x00000004020a7825 */ /* 0x000fc800078e020a */
[----:B--2---:R-:W-:-:S04]  /*24ee0*/  IMAD.WIDE R48, R2, 0x4, R48 ;  /* 0x0000000402307825 */ /* 0x004fc800078e0230 */
[----:B---3--:R-:W-:-:S04]  /*24ef0*/  IMAD.WIDE R56, R2, 0x4, R56 ;  /* 0x0000000402387825 */ /* 0x008fc800078e0238 */
[----:B----4-:R-:W-:-:S04]  /*24f00*/  IMAD.WIDE R64, R2, 0x4, R64 ;  /* 0x0000000402407825 */ /* 0x010fc800078e0240 */
[----:B------:R-:W-:-:S04]  /*24f10*/  IMAD.WIDE R104, R2, 0x4, R104 ;  /* 0x0000000402687825 */ /* 0x000fc800078e0268 */
[----:B------:R-:W-:-:S04]  /*24f20*/  IMAD.WIDE R112, R2, 0x4, R112 ;  /* 0x0000000402707825 */ /* 0x000fc800078e0270 */
[----:B------:R-:W-:-:S05]  /*24f30*/  IMAD.WIDE R120, R2, 0x4, R120 ;  /* 0x0000000402787825 */ /* 0x000fca00078e0278 */
[----:B------:R-:W-:Y:S04]  /*24f40*/  STL.64 [R1+0xac8], R120 ;  /* 0x000ac87801007387 */ /* 0x000fe80000100a00 */
[----:B------:R-:W-:Y:S04]  /*24f50*/  STL.64 [R1+0xae8], R112 ;  /* 0x000ae87001007387 */ /* 0x000fe80000100a00 */
[----:B------:R-:W-:Y:S04]  /*24f60*/  STL.64 [R1+0xb08], R104 ;  /* 0x000b086801007387 */ /* 0x000fe80000100a00 */
[----:B------:R1:W-:Y:S04]  /*24f70*/  STL.64 [R1+0xde8], R64 ;  /* 0x000de84001007387 */ /* 0x0003e80000100a00 */
[----:B------:R2:W-:Y:S04]  /*24f80*/  STL.64 [R1+0xe58], R56 ;  /* 0x000e583801007387 */ /* 0x0005e80000100a00 */
[----:B------:R3:W-:Y:S01]  /*24f90*/  STL.64 [R1+0xea0], R48 ;  /* 0x000ea03001007387 */ /* 0x0007e20000100a00 */
[----:B-1----:R-:W-:-:S04]  /*24fa0*/  IMAD.WIDE R64, R2, 0x4, R236 ;  /* 0x0000000402407825 */ /* 0x002fc800078e02ec */
[C---:B--2---:R-:W-:Y:S01]  /*24fb0*/  IMAD.WIDE R56, R2.reuse, 0x4, R12 ;  /* 0x0000000402387825 */ /* 0x044fe200078e020c */
[----:B------:R-:W-:Y:S03]  /*24fc0*/  STL.64 [R1+0xea8], R64 ;  /* 0x000ea84001007387 */ /* 0x000fe60000100a00 */
[C---:B---3--:R-:W-:Y:S01]  /*24fd0*/  IMAD.WIDE R48, R2.reuse, 0x4, R242 ;  /* 0x0000000402307825 */ /* 0x048fe200078e02f2 */
[----:B------:R-:W-:Y:S03]  /*24fe0*/  STL.64 [R1+0xeb0], R56 ;  /* 0x000eb03801007387 */ /* 0x000fe60000100a00 */
[C---:B------:R-:W-:Y:S01]  /*24ff0*/  IMAD.WIDE R12, R2.reuse, 0x4, R14 ;  /* 0x00000004020c7825 */ /* 0x040fe200078e020e */
[----:B------:R-:W-:Y:S03]  /*25000*/  STL.64 [R1+0xeb8], R48 ;  /* 0x000eb83001007387 */ /* 0x000fe60000100a00 */
[C---:B------:R-:W-:Y:S01]  /*25010*/  IMAD.WIDE R14, R2.reuse, 0x4, R248 ;  /* 0x00000004020e7825 */ /* 0x040fe200078e02f8 */
[----:B------:R1:W-:Y:S04]  /*25020*/  STL.64 [R1+0xec0], R12 ;  /* 0x000ec00c01007387 */ /* 0x0003e80000100a00 */
[----:B------:R-:W-:Y:S04]  /*25030*/  STL.64 [R1+0xec8], R16 ;  /* 0x000ec81001007387 */ /* 0x000fe80000100a00 */
[----:B------:R-:W-:Y:S01]  /*25040*/  STL.64 [R1+0xed0], R14 ;  /* 0x000ed00e01007387 */ /* 0x000fe20000100a00 */
[----:B-1----:R-:W-:-:S04]  /*25050*/  IMAD.WIDE R12, R2, 0x4, R4 ;  /* 0x00000004020c7825 */ /* 0x002fc800078e0204 */
[C---:B------:R-:W-:Y:S01]  /*25060*/  IMAD.WIDE R4, R2.reuse, 0x4, R8 ;  /* 0x0000000402047825 */ /* 0x040fe200078e0208 */
[----:B------:R-:W-:Y:S03]  /*25070*/  STL.64 [R1+0xed8], R12 ;  /* 0x000ed80c01007387 */ /* 0x000fe60000100a00 */
[C---:B------:R-:W-:Y:S01]  /*25080*/  IMAD.WIDE R8, R2.reuse, 0x4, R6 ;  /* 0x0000000402087825 */ /* 0x040fe200078e0206 */
[----:B------:R-:W-:Y:S03]  /*25090*/  STL.64 [R1+0xee0], R10 ;  /* 0x000ee00a01007387 */ /* 0x000fe60000100a00 */
[C---:B------:R-:W-:Y:S01]  /*250a0*/  IMAD.WIDE R6, R2.reuse, 0x4, R246 ;  /* 0x0000000402067825 */ /* 0x040fe200078e02f6 */
[----:B------:R1:W-:Y:S04]  /*250b0*/  STL.64 [R1+0xee8], R4 ;  /* 0x000ee80401007387 */ /* 0x0003e80000100a00 */
[----:B------:R2:W-:Y:S04]  /*250c0*/  STL.64 [R1+0xef0], R8 ;  /* 0x000ef00801007387 */ /* 0x0005e80000100a00 */
[----:B------:R3:W-:Y:S01]  /*250d0*/  STL.64 [R1+0xef8], R6 ;  /* 0x000ef80601007387 */ /* 0x0007e20000100a00 */
[----:B-1----:R-:W-:-:S04]  /*250e0*/  IMAD.WIDE R4, R2, 0x4, R20 ;  /* 0x0000000402047825 */ /* 0x002fc800078e0214 */
[C---:B--2---:R-:W-:Y:S01]  /*250f0*/  IMAD.WIDE R8, R2.reuse, 0x4, R28 ;  /* 0x0000000402087825 */ /* 0x044fe200078e021c */
[----:B------:R1:W-:Y:S03]  /*25100*/  STL.64 [R1+0xf00], R4 ;  /* 0x000f000401007387 */ /* 0x0003e60000100a00 */
[C---:B---3--:R-:W-:Y:S01]  /*25110*/  IMAD.WIDE R6, R2.reuse, 0x4, R36 ;  /* 0x0000000402067825 */ /* 0x048fe200078e0224 */
        /* <DEDUP_REMOVED lines=12> */
[----:B------:R-:W-:Y:S04]  /*251e0*/  STL.64 [R1+0xf38], R8 ;  /* 0x000f380801007387 */ /* 0x000fe80000100a00 */
[----:B------:R-:W2:Y:S01]  /*251f0*/  LDL.LU.64 R72, [R1+0x4a0] ;  /* 0x0004a00001487983 */ /* 0x000ea20000300a00 */
[----:B-1----:R-:W-:-:S03]  /*25200*/  IMAD.WIDE R4, R2, 0x4, R152 ;  /* 0x0000000402047825 */ /* 0x002fc600078e0298 */
[----:B------:R-:W-:Y:S04]  /*25210*/  STL.64 [R1+0xf40], R6 ;  /* 0x000f400601007387 */ /* 0x000fe80000100a00 */
[----:B------:R-:W3:Y:S04]  /*25220*/  LDL.LU.64 R36, [R1+0x498] ;  /* 0x0004980001247983 */ /* 0x000ee80000300a00 */
[----:B------:R1:W-:Y:S04]  /*25230*/  STL.64 [R1+0xf48], R4 ;  /* 0x000f480401007387 */ /* 0x0003e80000100a00 */
[----:B------:R-:W4:Y:S04]  /*25240*/  LDL.LU.64 R236, [R1+0x490] ;  /* 0x0004900001ec7983 */ /* 0x000f280000300a00 */
[----:B------:R-:W4:Y:S04]  /*25250*/  LDL.LU.64 R242, [R1+0x488] ;  /* 0x0004880001f27983 */ /* 0x000f280000300a00 */
[----:B------:R-:W4:Y:S04]  /*25260*/  LDL.LU.64 R246, [R1+0x480] ;  /* 0x0004800001f67983 */ /* 0x000f280000300a00 */
[----:B------:R-:W4:Y:S04]  /*25270*/  LDL.LU.64 R248, [R1+0x478] ;  /* 0x0004780001f87983 */ /* 0x000f280000300a00 */
[----:B------:R-:W2:Y:S04]  /*25280*/  LDL.LU.64 R28, [R1+0x440] ;  /* 0x00044000011c7983 */ /* 0x000ea80000300a00 */
[----:B------:R-:W3:Y:S04]  /*25290*/  LDL.LU.64 R20, [R1+0x430] ;  /* 0x0004300001147983 */ /* 0x000ee80000300a00 */
        /* <DEDUP_REMOVED lines=12> */
[----:B-1----:R-:W4:Y:S04]  /*25360*/  LDL.LU.64 R4, [R1+0x2f8] ;  /* 0x0002f80001047983 */ /* 0x002f280000300a00 */
[----:B------:R-:W4:Y:S01]  /*25370*/  LDL.LU.64 R10, [R1+0x268] ;  /* 0x00026800010a7983 */ /* 0x000f220000300a00 */
[----:B------:R-:W-:-:S04]  /*25380*/  IMAD.WIDE R12, R2, 0x4, R160 ;  /* 0x00000004020c7825 */ /* 0x000fc800078e02a0 */
[C---:B------:R-:W-:Y:S01]  /*25390*/  IMAD.WIDE R8, R2.reuse, 0x4, R200 ;  /* 0x0000000402087825 */ /* 0x040fe200078e02c8 */
[----:B------:R-:W-:Y:S03]  /*253a0*/  STL.64 [R1+0xf50], R12 ;  /* 0x000f500c01007387 */ /* 0x000fe60000100a00 */
[C---:B------:R-:W-:Y:S01]  /*253b0*/  IMAD.WIDE R6, R2.reuse, 0x4, R208 ;  /* 0x0000000402067825 */ /* 0x040fe200078e02d0 */
[----:B------:R-:W-:Y:S03]  /*253c0*/  STL.64 [R1+0xfd0], R12 ;  /* 0x000fd00c01007387 */ /* 0x000fe60000100a00 */
[C---:B------:R-:W-:Y:S01]  /*253d0*/  IMAD.WIDE R200, R2.reuse, 0x4, R216 ;  /* 0x0000000402c87825 */ /* 0x040fe200078e02d8 */
[----:B------:R-:W-:Y:S03]  /*253e0*/  STL.64 [R1+0xf58], R8 ;  /* 0x000f580801007387 */ /* 0x000fe60000100a00 */
[C---:B------:R-:W-:Y:S01]  /*253f0*/  IMAD.WIDE R192, R2.reuse, 0x4, R224 ;  /* 0x0000000402c07825 */ /* 0x040fe200078e02e0 */
[----:B------:R-:W-:Y:S04]  /*25400*/  STL.64 [R1+0xf98], R8 ;  /* 0x000f980801007387 */ /* 0x000fe80000100a00 */
[----:B------:R-:W-:Y:S04]  /*25410*/  STL.64 [R1+0xf60], R6 ;  /* 0x000f600601007387 */ /* 0x000fe80000100a00 */
[----:B------:R2:W-:Y:S04]  /*25420*/  STL.64 [R1+0xf88], R6 ;  /* 0x000f880601007387 */ /* 0x0005e80000100a00 */
[----:B------:R-:W-:Y:S04]  /*25430*/  STL.64 [R1+0xf68], R200 ;  /* 0x000f68c801007387 */ /* 0x000fe80000100a00 */
[----:B------:R-:W-:Y:S04]  /*25440*/  STL.64 [R1+0xf90], R200 ;  /* 0x000f90c801007387 */ /* 0x000fe80000100a00 */
[----:B------:R-:W-:Y:S04]  /*25450*/  STL.64 [R1+0xf70], R192 ;  /* 0x000f70c001007387 */ /* 0x000fe80000100a00 */
[----:B------:R-:W-:Y:S01]  /*25460*/  STL.64 [R1+0xfa0], R192 ;  /* 0x000fa0c001007387 */ /* 0x000fe20000100a00 */
[----:B--2---:R-:W-:-:S04]  /*25470*/  IMAD.WIDE R6, R2, 0x4, R28 ;  /* 0x0000000402067825 */ /* 0x004fc800078e021c */
[C---:B---3--:R-:W-:Y:S01]  /*25480*/  IMAD.WIDE R12, R2.reuse, 0x4, R20 ;  /* 0x00000004020c7825 */ /* 0x048fe200078e0214 */
[----:B------:R1:W-:Y:S03]  /*25490*/  STL.64 [R1+0x500], R6 ;  /* 0x0005000601007387 */ /* 0x0003e60000100a00 */
[C---:B----4-:R-:W-:Y:S01]  /*254a0*/  IMAD.WIDE R8, R2.reuse, 0x4, R184 ;  /* 0x0000000402087825 */ /* 0x050fe200078e02b8 */
        /* <DEDUP_REMOVED lines=40> */
[----:B------:R-:W4:Y:S01]  /*25730*/  LDL.LU.64 R96, [R1+0x160] ;  /* 0x0001600001607983 */ /* 0x000f220000300a00 */
[----:B------:R-:W-:-:S03]  /*25740*/  IMAD.WIDE R216, R2, 0x4, R72 ;  /* 0x0000000402d87825 */ /* 0x000fc600078e0248 */
[----:B------:R-:W4:Y:S04]  /*25750*/  LDL.LU.64 R88, [R1+0x158] ;  /* 0x0001580001587983 */ /* 0x000f280000300a00 */
[----:B------:R-:W4:Y:S01]  /*25760*/  LDL.LU.64 R80, [R1+0x148] ;  /* 0x0001480001507983 */ /* 0x000f220000300a00 */
[----:B------:R-:W-:-:S03]  /*25770*/  IMAD.WIDE R224, R2, 0x4, R36 ;  /* 0x0000000402e07825 */ /* 0x000fc600078e0224 */
        /* <DEDUP_REMOVED lines=16> */
[----:B--2---:R-:W-:-:S05]  /*25880*/  IMAD.WIDE R4, R2, 0x4, R4 ;  /* 0x0000000402047825 */ /* 0x004fca00078e0204 */
[----:B------:R1:W-:Y:S01]  /*25890*/  STL.64 [R1+0x580], R4 ;  /* 0x0005800401007387 */ /* 0x0003e20000100a00 */
[----:B---3--:R-:W-:-:S03]  /*258a0*/  IMAD.WIDE R10, R2, 0x4, R10 ;  /* 0x00000004020a7825 */ /* 0x008fc600078e020a */
[----:B-1----:R-:W2:Y:S04]  /*258b0*/  LDL.LU.64 R4, [R1+0x1020] ;  /* 0x0010200001047983 */ /* 0x002ea80000300a00 */
[----:B------:R1:W-:Y:S04]  /*258c0*/  STL.64 [R1+0x588], R10 ;  /* 0x0005880a01007387 */ /* 0x0003e80000100a00 */
[----:B-1----:R-:W3:Y:S01]  /*258d0*/  LDL.LU.64 R10, [R1+0x1018] ;  /* 0x00101800010a7983 */ /* 0x002ee20000300a00 */
[----:B----4-:R-:W-:-:S05]  /*258e0*/  IMAD.WIDE R192, R2, 0x4, R192 ;  /* 0x0000000402c07825 */ /* 0x010fca00078e02c0 */
[----:B------:R1:W-:Y:S02]  /*258f0*/  STL.64 [R1+0x590], R192 ;  /* 0x000590c001007387 */ /* 0x0003e40000100a00 */
[----:B-1----:R-:W-:-:S04]  /*25900*/  IMAD.WIDE R192, R2, 0x4, R200 ;  /* 0x0000000402c07825 */ /* 0x002fc800078e02c8 */
[C---:B------:R-:W-:Y:S01]  /*25910*/  IMAD.WIDE R200, R2.reuse, 0x4, R6 ;  /* 0x0000000402c87825 */ /* 0x040fe200078e0206 */
[----:B------:R1:W-:Y:S03]  /*25920*/  STL.64 [R1+0x5a0], R192 ;  /* 0x0005a0c001007387 */ /* 0x0003e60000100a00 */
[C---:B------:R-:W-:Y:S01]  /*25930*/  IMAD.WIDE R6, R2.reuse, 0x4, R12 ;  /* 0x0000000402067825 */ /* 0x040fe200078e020c */
[----:B------:R-:W-:Y:S03]  /*25940*/  STL.64 [R1+0x5a8], R200 ;  /* 0x0005a8c801007387 */ /* 0x000fe60000100a00 */
[----:B------:R-:W-:-:S04]  /*25950*/  IMAD.WIDE R12, R2, 0x4, R160 ;  /* 0x00000004020c7825 */ /* 0x000fc800078e02a0 */
[----:B-1----:R-:W-:-:S04]  /*25960*/  IMAD.WIDE R192, R2, 0x4, R8 ;  /* 0x0000000402c07825 */ /* 0x002fc800078e0208 */
[C---:B------:R-:W-:Y:S01]  /*25970*/  IMAD.WIDE R8, R2.reuse, 0x4, R208 ;  /* 0x0000000402087825 */ /* 0x040fe200078e02d0 */
[----:B------:R-:W-:Y:S04]  /*25980*/  STL.64 [R1+0x5b8], R192 ;  /* 0x0005b8c001007387 */ /* 0x000fe80000100a00 */
[----:B------:R1:W-:Y:S04]  /*25990*/  STL.64 [R1+0x5c8], R6 ;  /* 0x0005c80601007387 */ /* 0x0003e80000100a00 */
[----:B------:R4:W-:Y:S04]  /*259a0*/  STL.64 [R1+0x5d0], R8 ;  /* 0x0005d00801007387 */ /* 0x0009e80000100a00 */
[----:B------:R4:W-:Y:S01]  /*259b0*/  STL.64 [R1+0x5e0], R12 ;  /* 0x0005e00c01007387 */ /* 0x0009e20000100a00 */
[----:B-1----:R-:W-:-:S04]  /*259c0*/  IMAD.WIDE R6, R2, 0x4, R152 ;  /* 0x0000000402067825 */ /* 0x002fc800078e0298 */
[C---:B----4-:R-:W-:Y:S01]  /*259d0*/  IMAD.WIDE R8, R2.reuse, 0x4, R144 ;  /* 0x0000000402087825 */ /* 0x050fe200078e0290 */
[----:B------:R1:W-:Y:S03]  /*259e0*/  STL.64 [R1+0x5e8], R6 ;  /* 0x0005e80601007387 */ /* 0x0003e60000100a00 */
[C---:B------:R-:W-:Y:S01]  /*259f0*/  IMAD.WIDE R12, R2.reuse, 0x4, R136 ;  /* 0x00000004020c7825 */ /* 0x040fe200078e0288 */
        /* <DEDUP_REMOVED lines=36> */
[----:B------:R-:W-:Y:S04]  /*25c40*/  STL.64 [R1+0x698], R8 ;  /* 0x0006980801007387 */ /* 0x000fe80000100a00 */
[----:B------:R4:W-:Y:S01]  /*25c50*/  STL.64 [R1+0x6a8], R12 ;  /* 0x0006a80c01007387 */ /* 0x0009e20000100a00 */
[----:B-1----:R-:W-:-:S04]  /*25c60*/  IMAD.WIDE R6, R2, 0x4, R16 ;  /* 0x0000000402067825 */ /* 0x002fc800078e0210 */
[----:B----4-:R-:W-:-:S04]  /*25c70*/  IMAD.WIDE R12, R2, 0x4, R234 ;  /* 0x00000004020c7825 */ /* 0x010fc800078e02ea */
[C---:B---3--:R-:W-:Y:S02]  /*25c80*/  IMAD.WIDE R8, R2.reuse, 0x4, R10 ;  /* 0x0000000402087825 */ /* 0x048fe400078e020a */
[----:B------:R-:W3:Y:S04]  /*25c90*/  LDL.LU.64 R10, [R1+0x1010] ;  /* 0x00101000010a7983 */ /* 0x000ee80000300a00 */
[----:B------:R2:W-:Y:S02]  /*25ca0*/  STL.64 [R1+0x6b0], R6 ;  /* 0x0006b00601007387 */ /* 0x0005e40000100a00 */
[C---:B--2---:R-:W-:Y:S02]  /*25cb0*/  IMAD.WIDE R6, R2.reuse, 0x4, R4 ;  /* 0x0000000402067825 */ /* 0x044fe400078e0204 */
[----:B------:R-:W2:Y:S04]  /*25cc0*/  LDL.LU.64 R4, [R1+0x1008] ;  /* 0x0010080001047983 */ /* 0x000ea80000300a00 */
[----:B------:R1:W-:Y:S02]  /*25cd0*/  STL.64 [R1+0x6b8], R8 ;  /* 0x0006b80801007387 */ /* 0x0003e40000100a00 */
[----:B-1----:R-:W-:-:S02]  /*25ce0*/  IMAD.WIDE R8, R2, 0x4, R18 ;  /* 0x0000000402087825 */ /* 0x002fc400078e0212 */
[----:B------:R-:W4:Y:S04]  /*25cf0*/  LDL.LU.64 R18, [R1+0x1000] ;  /* 0x0010000001127983 */ /* 0x000f280000300a00 */
[----:B------:R1:W-:Y:S04]  /*25d00*/  STL.64 [R1+0x6c8], R6 ;  /* 0x0006c80601007387 */ /* 0x0003e80000100a00 */
[----:B------:R1:W-:Y:S02]  /*25d10*/  STL.64 [R1+0x6d0], R8 ;  /* 0x0006d00801007387 */ /* 0x0003e40000100a00 */
[----:B-1----:R-:W-:-:S04]  /*25d20*/  IMAD.WIDE R6, R2, 0x4, R250 ;  /* 0x0000000402067825 */ /* 0x002fc800078e02fa */
[C---:B------:R-:W-:Y:S01]  /*25d30*/  IMAD.WIDE R8, R2.reuse, 0x4, R44 ;  /* 0x0000000402087825 */ /* 0x040fe200078e022c */
[----:B------:R1:W-:Y:S04]  /*25d40*/  STL.64 [R1+0x6d8], R6 ;  /* 0x0006d80601007387 */ /* 0x0003e80000100a00 */
[----:B------:R1:W-:Y:S04]  /*25d50*/  STL.64 [R1+0x6e0], R12 ;  /* 0x0006e00c01007387 */ /* 0x0003e80000100a00 */
[----:B------:R1:W-:Y:S02]  /*25d60*/  STL.64 [R1+0x6e8], R8 ;  /* 0x0006e80801007387 */ /* 0x0003e40000100a00 */
[----:B-1----:R-:W-:-:S04]  /*25d70*/  IMAD.WIDE R6, R2, 0x4, R46 ;  /* 0x0000000402067825 */ /* 0x002fc800078e022e */
[C---:B------:R-:W-:Y:S01]  /*25d80*/  IMAD.WIDE R12, R2.reuse, 0x4, R50 ;  /* 0x00000004020c7825 */ /* 0x040fe200078e0232 */
[----:B------:R1:W-:Y:S03]  /*25d90*/  STL.64 [R1+0x6f8], R6 ;  /* 0x0006f80601007387 */ /* 0x0003e60000100a00 */
[C---:B------:R-:W-:Y:S01]  /*25da0*/  IMAD.WIDE R8, R2.reuse, 0x4, R52 ;  /* 0x0000000402087825 */ /* 0x040fe200078e0234 */
        /* <DEDUP_REMOVED lines=30> */
[----:B------:R-:W-:Y:S04]  /*25f90*/  STL.64 [R1+0x798], R12 ;  /* 0x0007980c01007387 */ /* 0x000fe80000100a00 */
[----:B------:R-:W3:Y:S01]  /*25fa0*/  LDL.LU.64 R28, [R1+0x850] ;  /* 0x00085000011c7983 */ /* 0x000ee20000300a00 */
[----:B-1----:R-:W-:-:S03]  /*25fb0*/  IMAD.WIDE R6, R2, 0x4, R126 ;  /* 0x0000000402067825 */ /* 0x002fc600078e027e */
[----:B------:R1:W-:Y:S04]  /*25fc0*/  STL.64 [R1+0x7a0], R8 ;  /* 0x0007a00801007387 */ /* 0x0003e80000100a00 */
[----:B------:R1:W-:Y:S04]  /*25fd0*/  STL.64 [R1+0x7a8], R6 ;  /* 0x0007a80601007387 */ /* 0x0003e80000100a00 */
[----:B------:R-:W2:Y:S01]  /*25fe0*/  LDL.LU.64 R20, [R1+0x858] ;  /* 0x0008580001147983 */ /* 0x000ea20000300a00 */
[----:B-1----:R-:W-:-:S04]  /*25ff0*/  IMAD.WIDE R8, R2, 0x4, R130 ;  /* 0x0000000402087825 */ /* 0x002fc800078e0282 */
[C---:B------:R-:W-:Y:S01]  /*26000*/  IMAD.WIDE R6, R2.reuse, 0x4, R132 ;  /* 0x0000000402067825 */ /* 0x040fe200078e0284 */
[----:B------:R1:W-:Y:S04]  /*26010*/  STL.64 [R1+0x7b0], R8 ;  /* 0x0007b00801007387 */ /* 0x0003e80000100a00 */
[----:B------:R1:W-:Y:S04]  /*26020*/  STL.64 [R1+0x7b8], R6 ;  /* 0x0007b80601007387 */ /* 0x0003e80000100a00 */
[----:B------:R-:W4:Y:S01]  /*26030*/  LDL.LU.64 R184, [R1+0x860] ;  /* 0x0008600001b87983 */ /* 0x000f220000300a00 */
[----:B-1----:R-:W-:-:S04]  /*26040*/  IMAD.WIDE R8, R2, 0x4, R134 ;  /* 0x0000000402087825 */ /* 0x002fc800078e0286 */
[C---:B------:R-:W-:Y:S01]  /*26050*/  IMAD.WIDE R6, R2.reuse, 0x4, R170 ;  /* 0x0000000402067825 */ /* 0x040fe200078e02aa */
[----:B------:R1:W-:Y:S04]  /*26060*/  STL.64 [R1+0x7c8], R8 ;  /* 0x0007c80801007387 */ /* 0x0003e80000100a00 */
[----:B------:R1:W-:Y:S04]  /*26070*/  STL.64 [R1+0x7d0], R6 ;  /* 0x0007d00601007387 */ /* 0x0003e80000100a00 */
[----:B------:R-:W4:Y:S01]  /*26080*/  LDL.LU.64 R176, [R1+0x870] ;  /* 0x0008700001b07983 */ /* 0x000f220000300a00 */
[----:B-1----:R-:W-:-:S04]  /*26090*/  IMAD.WIDE R8, R2, 0x4, R172 ;  /* 0x0000000402087825 */ /* 0x002fc800078e02ac */
[C---:B------:R-:W-:Y:S01]  /*260a0*/  IMAD.WIDE R6, R2.reuse, 0x4, R174 ;  /* 0x0000000402067825 */ /* 0x040fe200078e02ae */
[----:B------:R-:W-:Y:S04]  /*260b0*/  STL.64 [R1+0x7d8], R8 ;  /* 0x0007d80801007387 */ /* 0x000fe80000100a00 */
[----:B------:R-:W4:Y:S04]  /*260c0*/  LDL.LU.64 R168, [R1+0x880] ;  /* 0x0008800001a87983 */ /* 0x000f280000300a00 */
[----:B------:R1:W-:Y:S04]  /*260d0*/  STL.64 [R1+0x7e0], R6 ;  /* 0x0007e00601007387 */ /* 0x0003e80000100a00 */
[----:B------:R-:W4:Y:S04]  /*260e0*/  LDL.LU.64 R16, [R1+0x898] ;  /* 0x0008980001107983 */ /* 0x000f280000300a00 */
[----:B------:R-:W4:Y:S01]  /*260f0*/  LDL.LU.64 R128, [R1+0x8a8] ;  /* 0x0008a80001807983 */ /* 0x000f220000300a00 */
[----:B-1----:R-:W-:-:S03]  /*26100*/  IMAD.WIDE R6, R2, 0x4, R178 ;  /* 0x0000000402067825 */ /* 0x002fc600078e02b2 */
[----:B------:R-:W4:Y:S04]  /*26110*/  LDL.LU.64 R120, [R1+0x8b0] ;  /* 0x0008b00001787983 */ /* 0x000f280000300a00 */
[----:B------:R1:W-:Y:S04]  /*26120*/  STL.64 [R1+0x7f0], R6 ;  /* 0x0007f00601007387 */ /* 0x0003e80000100a00 */
[----:B------:R-:W4:Y:S04]  /*26130*/  LDL.LU.64 R112, [R1+0x8a0] ;  /* 0x0008a00001707983 */ /* 0x000f280000300a00 */
[----:B------:R-:W4:Y:S04]  /*26140*/  LDL.LU.64 R104, [R1+0x890] ;  /* 0x0008900001687983 */ /* 0x000f280000300a00 */
[----:B------:R-:W4:Y:S01]  /*26150*/  LDL.LU.64 R64, [R1+0x878] ;  /* 0x0008780001407983 */ /* 0x000f220000300a00 */
[----:B-1----:R-:W-:-:S03]  /*26160*/  IMAD.WIDE R6, R2, 0x4, R180 ;  /* 0x0000000402067825 */ /* 0x002fc600078e02b4 */
[----:B------:R-:W4:Y:S04]  /*26170*/  LDL.LU.64 R56, [R1+0x868] ;  /* 0x0008680001387983 */ /* 0x000f280000300a00 */
[----:B------:R-:W4:Y:S04]  /*26180*/  LDL.LU.64 R48, [R1+0x2e8] ;  /* 0x0002e80001307983 */ /* 0x000f280000300a00 */
[----:B------:R1:W-:Y:S04]  /*26190*/  STL.64 [R1+0x7f8], R6 ;  /* 0x0007f80601007387 */ /* 0x0003e80000100a00 */
[----:B------:R-:W4:Y:S01]  /*261a0*/  LDL.LU.64 R14, [R1+0x2e0] ;  /* 0x0002e000010e7983 */ /* 0x000f220000300a00 */
[----:B------:R-:W-:-:S04]  /*261b0*/  IMAD.WIDE R12, R2, 0x4, R182 ;  /* 0x00000004020c7825 */ /* 0x000fc800078e02b6 */
[C---:B------:R-:W-:Y:S01]  /*261c0*/  IMAD.WIDE R8, R2.reuse, 0x4, R186 ;  /* 0x0000000402087825 */ /* 0x040fe200078e02ba */
[----:B------:R-:W-:Y:S03]  /*261d0*/  STL.64 [R1+0x800], R12 ;  /* 0x0008000c01007387 */ /* 0x000fe60000100a00 */
[C---:B-1----:R-:W-:Y:S01]  /*261e0*/  IMAD.WIDE R6, R2.reuse, 0x4, R188 ;  /* 0x0000000402067825 */ /* 0x042fe200078e02bc */
[----:B------:R1:W-:Y:S03]  /*261f0*/  STL.64 [R1+0x810], R8 ;  /* 0x0008100801007387 */ /* 0x0003e60000100a00 */
[C---:B------:R-:W-:Y:S01]  /*26200*/  IMAD.WIDE R192, R2.reuse, 0x4, R190 ;  /* 0x0000000402c07825 */ /* 0x040fe200078e02be */
[----:B------:R1:W-:Y:S04]  /*26210*/  STL.64 [R1+0x818], R6 ;  /* 0x0008180601007387 */ /* 0x0003e80000100a00 */
[----:B------:R-:W-:Y:S01]  /*26220*/  STL.64 [R1+0x820], R192 ;  /* 0x000820c001007387 */ /* 0x000fe20000100a00 */
[----:B-1----:R-:W-:-:S03]  /*26230*/  IMAD.WIDE R8, R2, 0x4, R194 ;  /* 0x0000000402087825 */ /* 0x002fc600078e02c2 */
[----:B------:R-:W-:Y:S01]  /*26240*/  STL.64 [R1+0xfa8], R192 ;  /* 0x000fa8c001007387 */ /* 0x000fe20000100a00 */
[----:B------:R-:W-:-:S03]  /*26250*/  IMAD.WIDE R200, R2, 0x4, R196 ;  /* 0x0000000402c87825 */ /* 0x000fc600078e02c4 */
[----:B------:R-:W-:Y:S04]  /*26260*/  STL.64 [R1+0x830], R8 ;  /* 0x0008300801007387 */ /* 0x000fe80000100a00 */
[----:B------:R2:W-:Y:S01]  /*26270*/  STL.64 [R1+0xfb0], R8 ;  /* 0x000fb00801007387 */ /* 0x0005e20000100a00 */
[----:B------:R-:W-:-:S04]  /*26280*/  IMAD.WIDE R6, R2, 0x4, R198 ;  /* 0x0000000402067825 */ /* 0x000fc800078e02c6 */
[----:B---3--:R-:W-:-:S05]  /*26290*/  IMAD.WIDE R12, R2, 0x4, R28 ;  /* 0x00000004020c7825 */ /* 0x008fca00078e021c */
[----:B------:R-:W-:Y:S04]  /*262a0*/  STL.64 [R1+0x850], R12 ;  /* 0x0008500c01007387 */ /* 0x000fe80000100a00 */
[----:B------:R-:W-:Y:S01]  /*262b0*/  STL.64 [R1+0x838], R200 ;  /* 0x000838c801007387 */ /* 0x000fe20000100a00 */
[----:B--2---:R-:W-:-:S03]  /*262c0*/  IMAD.WIDE R8, R2, 0x4, R20 ;  /* 0x0000000402087825 */ /* 0x004fc600078e0214 */
[----:B------:R-:W-:Y:S04]  /*262d0*/  STL.64 [R1+0xfb8], R200 ;  /* 0x000fb8c801007387 */ /* 0x000fe80000100a00 */
[----:B------:R4:W-:Y:S04]  /*262e0*/  STL.64 [R1+0x858], R8 ;  /* 0x0008580801007387 */ /* 0x0009e80000100a00 */
[----:B------:R-:W-:Y:S04]  /*262f0*/  STL.64 [R1+0x840], R6 ;  /* 0x0008400601007387 */ /* 0x000fe80000100a00 */
[----:B------:R-:W-:Y:S01]  /*26300*/  STL.64 [R1+0xfc8], R6 ;  /* 0x000fc80601007387 */ /* 0x000fe20000100a00 */
[----:B----4-:R-:W-:-:S05]  /*26310*/  IMAD.WIDE R8, R2, 0x4, R184 ;  /* 0x0000000402087825 */ /* 0x010fca00078e02b8 */
[----:B------:R1:W-:Y:S01]  /*26320*/  STL.64 [R1+0x860], R8 ;  /* 0x0008600801007387 */ /* 0x0003e20000100a00 */
[----:B------:R-:W-:-:S05]  /*26330*/  IMAD.WIDE R12, R2, 0x4, R176 ;  /* 0x00000004020c7825 */ /* 0x000fca00078e02b0 */
[----:B------:R2:W-:Y:S01]  /*26340*/  STL.64 [R1+0x870], R12 ;  /* 0x0008700c01007387 */ /* 0x0005e20000100a00 */
[----:B-1----:R-:W-:-:S03]  /*26350*/  IMAD.WIDE R8, R2, 0x4, R16 ;  /* 0x0000000402087825 */ /* 0x002fc600078e0210 */
[----:B------:R-:W3:Y:S01]  /*26360*/  LDL.LU.64 R16, [R1+0x2d8] ;  /* 0x0002d80001107983 */ /* 0x000ee20000300a00 */
[----:B------:R-:W-:-:S05]  /*26370*/  IMAD.WIDE R6, R2, 0x4, R168 ;  /* 0x0000000402067825 */ /* 0x000fca00078e02a8 */
[----:B------:R1:W-:Y:S01]  /*26380*/  STL.64 [R1+0x880], R6 ;  /* 0x0008800601007387 */ /* 0x0003e20000100a00 */
[----:B------:R-:W-:-:S03]  /*26390*/  IMAD.WIDE R250, R2, 0x4, R120 ;  /* 0x0000000402fa7825 */ /* 0x000fc600078e0278 */
[----:B------:R4:W-:Y:S01]  /*263a0*/  STL.64 [R1+0x898], R8 ;  /* 0x0008980801007387 */ /* 0x0009e20000100a00 */
[----:B--2---:R-:W-:-:S04]  /*263b0*/  IMAD.WIDE R12, R2, 0x4, R112 ;  /* 0x00000004020c7825 */ /* 0x004fc800078e0270 */
[----:B-1----:R-:W-:-:S04]  /*263c0*/  IMAD.WIDE R6, R2, 0x4, R128 ;  /* 0x0000000402067825 */ /* 0x002fc800078e0280 */
[C---:B----4-:R-:W-:Y:S01]  /*263d0*/  IMAD.WIDE R8, R2.reuse, 0x4, R104 ;  /* 0x0000000402087825 */ /* 0x050fe200078e0268 */
[----:B------:R1:W-:Y:S04]  /*263e0*/  STL.64 [R1+0x8a8], R6 ;  /* 0x0008a80601007387 */ /* 0x0003e80000100a00 */
[----:B------:R2:W-:Y:S04]  /*263f0*/  STL.64 [R1+0x8a0], R12 ;  /* 0x0008a00c01007387 */ /* 0x0005e80000100a00 */
[----:B------:R-:W-:Y:S01]  /*26400*/  STL.64 [R1+0x8b0], R250 ;  /* 0x0008b0fa01007387 */ /* 0x000fe20000100a00 */
[----:B-1----:R-:W-:-:S03]  /*26410*/  IMAD.WIDE R6, R2, 0x4, R64 ;  /* 0x0000000402067825 */ /* 0x002fc600078e0240 */
[----:B------:R1:W-:Y:S01]  /*26420*/  STL.64 [R1+0x8b8], R8 ;  /* 0x0008b80801007387 */ /* 0x0003e20000100a00 */
[----:B--2---:R-:W-:-:S03]  /*26430*/  IMAD.WIDE R12, R2, 0x4, R56 ;  /* 0x00000004020c7825 */ /* 0x004fc600078e0238 */
[----:B------:R2:W-:Y:S04]  /*26440*/  STL.64 [R1+0x8c0], R6 ;  /* 0x0008c00601007387 */ /* 0x0005e80000100a00 */
[----:B------:R4:W-:Y:S01]  /*26450*/  STL.64 [R1+0x8c8], R12 ;  /* 0x0008c80c01007387 */ /* 0x0009e20000100a00 */
[----:B-1----:R-:W-:-:S03]  /*26460*/  IMAD.WIDE R8, R2, 0x4, R48 ;  /* 0x0000000402087825 */ /* 0x002fc600078e0230 */
[----:B------:R-:W3:Y:S01]  /*26470*/  LDL.LU.64 R52, [R1+0x2c8] ;  /* 0x0002c80001347983 */ /* 0x000ee20000300a00 */
[----:B--2---:R-:W-:-:S03]  /*26480*/  IMAD.WIDE R6, R2, 0x4, R14 ;  /* 0x0000000402067825 */ /* 0x004fc600078e020e */
[----:B------:R-:W-:Y:S04]  /*26490*/  STL.64 [R1+0x8d8], R8 ;  /* 0x0008d80801007387 */ /* 0x000fe80000100a00 */
[----:B------:R-:W2:Y:S04]  /*264a0*/  LDL.LU.64 R50, [R1+0x2c0] ;  /* 0x0002c00001327983 */ /* 0x000ea80000300a00 */
[----:B------:R3:W-:Y:S04]  /*264b0*/  STL.64 [R1+0x8e0], R6 ;  /* 0x0008e00601007387 */ /* 0x0007e80000100a00 */
[----:B------:R-:W2:Y:S04]  /*264c0*/  LDL.LU.64 R46, [R1+0x2b8] ;  /* 0x0002b800012e7983 */ /* 0x000ea80000300a00 */
[----:B------:R-:W2:Y:S04]  /*264d0*/  LDL.LU.64 R44, [R1+0x2a8] ;  /* 0x0002a800012c7983 */ /* 0x000ea80000300a00 */
[----:B------:R-:W2:Y:S04]  /*264e0*/  LDL.LU.64 R234, [R1+0x2a0] ;  /* 0x0002a00001ea7983 */ /* 0x000ea80000300a00 */
[----:B----4-:R-:W4:Y:S04]  /*264f0*/  LDL.LU.64 R12, [R1+0x298] ;  /* 0x00029800010c7983 */ /* 0x010f280000300a00 */
        /* <DEDUP_REMOVED lines=17> */
[----:B---3--:R-:W-:-:S05]  /*26610*/  IMAD.WIDE R6, R2, 0x4, R16 ;  /* 0x0000000402067825 */ /* 0x008fca00078e0210 */
[----:B------:R2:W-:Y:S04]  /*26620*/  STL.64 [R1+0x8e8], R6 ;  /* 0x0008e80601007387 */ /* 0x0005e80000100a00 */
[----:B------:R-:W3:Y:S04]  /*26630*/  LDL.LU.64 R120, [R1+0xd8] ;  /* 0x0000d80001787983 */ /* 0x000ee80000300a00 */
[----:B------:R-:W3:Y:S04]  /*26640*/  LDL.LU.64 R112, [R1+0xc8] ;  /* 0x0000c80001707983 */ /* 0x000ee80000300a00 */
[----:B------:R-:W3:Y:S04]  /*26650*/  LDL.LU.64 R104, [R1+0xc0] ;  /* 0x0000c00001687983 */ /* 0x000ee80000300a00 */
[----:B------:R-:W3:Y:S04]  /*26660*/  LDL.LU.64 R64, [R1+0xb8] ;  /* 0x0000b80001407983 */ /* 0x000ee80000300a00 */
[----:B------:R-:W3:Y:S04]  /*26670*/  LDL.LU.64 R56, [R1+0xa8] ;  /* 0x0000a80001387983 */ /* 0x000ee80000300a00 */
[----:B------:R-:W3:Y:S04]  /*26680*/  LDL.LU.64 R48, [R1+0xa0] ;  /* 0x0000a00001307983 */ /* 0x000ee80000300a00 */
[----:B------:R-:W3:Y:S01]  /*26690*/  LDL.LU.64 R16, [R1+0x98] ;  /* 0x0000980001107983 */ /* 0x000ee20000300a00 */
[----:B------:R-:W-:-:S05]  /*266a0*/  IMAD.WIDE R8, R2, 0x4, R52 ;  /* 0x0000000402087825 */ /* 0x000fca00078e0234 */
[----:B------:R1:W-:Y:S01]  /*266b0*/  STL.64 [R1+0x8f0], R8 ;  /* 0x0008f00801007387 */ /* 0x0003e20000100a00 */
[----:B--2---:R-:W-:-:S05]  /*266c0*/  IMAD.WIDE R6, R2, 0x4, R50 ;  /* 0x0000000402067825 */ /* 0x004fca00078e0232 */
[----:B------:R2:W-:Y:S01]  /*266d0*/  STL.64 [R1+0x900], R6 ;  /* 0x0009000601007387 */ /* 0x0005e20000100a00 */
[----:B------:R-:W-:-:S04]  /*266e0*/  IMAD.WIDE R46, R2, 0x4, R46 ;  /* 0x00000004022e7825 */ /* 0x000fc800078e022e */
[C---:B-1----:R-:W-:Y:S01]  /*266f0*/  IMAD.WIDE R8, R2.reuse, 0x4, R44 ;  /* 0x0000000402087825 */ /* 0x042fe200078e022c */
[----:B------:R-:W-:Y:S03]  /*26700*/  STL.64 [R1+0x908], R46 ;  /* 0x0009082e01007387 */ /* 0x000fe60000100a00 */
[C---:B--2---:R-:W-:Y:S01]  /*26710*/  IMAD.WIDE R6, R2.reuse, 0x4, R234 ;  /* 0x0000000402067825 */ /* 0x044fe200078e02ea */
[----:B------:R1:W-:Y:S03]  /*26720*/  STL.64 [R1+0x910], R8 ;  /* 0x0009100801007387 */ /* 0x0003e60000100a00 */
[C---:B----4-:R-:W-:Y:S01]  /*26730*/  IMAD.WIDE R12, R2.reuse, 0x4, R12 ;  /* 0x00000004020c7825 */ /* 0x050fe200078e020c */
[----:B------:R2:W-:Y:S04]  /*26740*/  STL.64 [R1+0x918], R6 ;  /* 0x0009180601007387 */ /* 0x0005e80000100a00 */
[----:B------:R4:W-:Y:S01]  /*26750*/  STL.64 [R1+0x920], R12 ;  /* 0x0009200c01007387 */ /* 0x0009e20000100a00 */
[----:B-1----:R-:W-:-:S04]  /*26760*/  IMAD.WIDE R8, R2, 0x4, R208 ;  /* 0x0000000402087825 */ /* 0x002fc800078e02d0 */
        /* <DEDUP_REMOVED lines=21> */
[----:B------:R2:W-:Y:S03]  /*268c0*/  STL.64 [R1+0x998], R6 ;  /* 0x0009980601007387 */ /* 0x0005e60000100a00 */
[C---:B------:R-:W-:Y:S01]  /*268d0*/  IMAD.WIDE R14, R2.reuse, 0x4, R14 ;  /* 0x00000004020e7825 */ /* 0x040fe200078e020e */
[----:B------:R-:W-:Y:S03]  /*268e0*/  STL.64 [R1+0x9b0], R12 ;  /* 0x0009b00c01007387 */ /* 0x000fe60000100a00 */
[C---:B-1----:R-:W-:Y:S01]  /*268f0*/  IMAD.WIDE R8, R2.reuse, 0x4, R184 ;  /* 0x0000000402087825 */ /* 0x042fe200078e02b8 */
[----:B------:R-:W-:Y:S03]  /*26900*/  STL.64 [R1+0x9a0], R14 ;  /* 0x0009a00e01007387 */ /* 0x000fe60000100a00 */
[C---:B--2---:R-:W-:Y:S01]  /*26910*/  IMAD.WIDE R6, R2.reuse, 0x4, R176 ;  /* 0x0000000402067825 */ /* 0x044fe200078e02b0 */
[----:B------:R1:W-:Y:S04]  /*26920*/  STL.64 [R1+0x9b8], R8 ;  /* 0x0009b80801007387 */ /* 0x0003e80000100a00 */
[----:B------:R2:W-:Y:S01]  /*26930*/  STL.64 [R1+0x9c0], R6 ;  /* 0x0009c00601007387 */ /* 0x0005e20000100a00 */
[----:B-1----:R-:W-:-:S04]  /*26940*/  IMAD.WIDE R8, R2, 0x4, R168 ;  /* 0x0000000402087825 */ /* 0x002fc800078e02a8 */
[C---:B--2---:R-:W-:Y:S01]  /*26950*/  IMAD.WIDE R6, R2.reuse, 0x4, R128 ;  /* 0x0000000402067825 */ /* 0x044fe200078e0280 */
[----:B------:R1:W-:Y:S04]  /*26960*/  STL.64 [R1+0x9d0], R8 ;  /* 0x0009d00801007387 */ /* 0x0003e80000100a00 */
[----:B------:R2:W-:Y:S01]  /*26970*/  STL.64 [R1+0x9d8], R6 ;  /* 0x0009d80601007387 */ /* 0x0005e20000100a00 */
[----:B---3--:R-:W-:-:S04]  /*26980*/  IMAD.WIDE R12, R2, 0x4, R120 ;  /* 0x00000004020c7825 */ /* 0x008fc800078e0278 */
[C---:B-1----:R-:W-:Y:S01]  /*26990*/  IMAD.WIDE R8, R2.reuse, 0x4, R112 ;  /* 0x0000000402087825 */ /* 0x042fe200078e0270 */
[----:B------:R1:W-:Y:S03]  /*269a0*/  STL.64 [R1+0x9e0], R12 ;  /* 0x0009e00c01007387 */ /* 0x0003e60000100a00 */
[C---:B--2---:R-:W-:Y:S01]  /*269b0*/  IMAD.WIDE R6, R2.reuse, 0x4, R104 ;  /* 0x0000000402067825 */ /* 0x044fe200078e0268 */
[----:B------:R2:W-:Y:S04]  /*269c0*/  STL.64 [R1+0x9f0], R8 ;  /* 0x0009f00801007387 */ /* 0x0005e80000100a00 */
[----:B------:R3:W-:Y:S01]  /*269d0*/  STL.64 [R1+0x9f8], R6 ;  /* 0x0009f80601007387 */ /* 0x0007e20000100a00 */
[----:B-1----:R-:W-:-:S02]  /*269e0*/  IMAD.WIDE R12, R2, 0x4, R64 ;  /* 0x00000004020c7825 */ /* 0x002fc400078e0240 */
[----:B------:R-:W1:Y:S02]  /*269f0*/  LDC R65, c[0x0][0x230] ;  /* 0x00008c00ff417b82 */ /* 0x000e640000000800 */
[C---:B--2---:R-:W-:Y:S01]  /*26a00*/  IMAD.WIDE R8, R2.reuse, 0x4, R56 ;  /* 0x0000000402087825 */ /* 0x044fe200078e0238 */
[----:B------:R-:W-:Y:S03]  /*26a10*/  STL.64 [R1+0xa00], R12 ;  /* 0x000a000c01007387 */ /* 0x000fe60000100a00 */
[C---:B---3--:R-:W-:Y:S01]  /*26a20*/  IMAD.WIDE R6, R2.reuse, 0x4, R48 ;  /* 0x0000000402067825 */ /* 0x048fe200078e0230 */
[----:B------:R2:W-:Y:S04]  /*26a30*/  STL.64 [R1+0xa10], R8 ;  /* 0x000a100801007387 */ /* 0x0005e80000100a00 */
[----:B------:R3:W-:Y:S01]  /*26a40*/  STL.64 [R1+0xa18], R6 ;  /* 0x000a180601007387 */ /* 0x0007e20000100a00 */
[----:B------:R-:W-:-:S04]  /*26a50*/  IMAD.WIDE R16, R2, 0x4, R16 ;  /* 0x0000000402107825 */ /* 0x000fc800078e0210 */
[C---:B--2---:R-:W-:Y:S02]  /*26a60*/  IMAD.WIDE R8, R2.reuse, 0x4, R18 ;  /* 0x0000000402087825 */ /* 0x044fe400078e0212 */
[----:B------:R-:W2:Y:S02]  /*26a70*/  LDL.LU.64 R18, [R1+0xff8] ;  /* 0x000ff80001127983 */ /* 0x000ea40000300a00 */
[C---:B---3--:R-:W-:Y:S02]  /*26a80*/  IMAD.WIDE R6, R2.reuse, 0x4, R4 ;  /* 0x0000000402067825 */ /* 0x048fe400078e0204 */
[----:B------:R-:W3:Y:S04]  /*26a90*/  LDL.LU.64 R4, [R1+0xff0] ;  /* 0x000ff00001047983 */ /* 0x000ee80000300a00 */
[----:B------:R4:W-:Y:S01]  /*26aa0*/  STL.64 [R1+0xa30], R8 ;  /* 0x000a300801007387 */ /* 0x0009e20000100a00 */
[----:B------:R-:W-:-:S04]  /*26ab0*/  IMAD.WIDE R12, R2, 0x4, R240 ;  /* 0x00000004020c7825 */ /* 0x000fc800078e02f0 */
[C---:B----4-:R-:W-:Y:S02]  /*26ac0*/  IMAD.WIDE R8, R2.reuse, 0x4, R10 ;  /* 0x0000000402087825 */ /* 0x050fe400078e020a */
[----:B------:R-:W4:Y:S04]  /*26ad0*/  LDL.LU.64 R10, [R1+0xfe8] ;  /* 0x000fe800010a7983 */ /* 0x000f280000300a00 */
[----:B------:R1:W-:Y:S04]  /*26ae0*/  STL.64 [R1+0xa38], R6 ;  /* 0x000a380601007387 */ /* 0x0003e80000100a00 */
[----:B------:R-:W-:Y:S04]  /*26af0*/  STL.64 [R1+0xa20], R16 ;  /* 0x000a201001007387 */ /* 0x000fe80000100a00 */
[----:B------:R1:W-:Y:S02]  /*26b00*/  STL.64 [R1+0xa40], R8 ;  /* 0x000a400801007387 */ /* 0x0003e40000100a00 */
[----:B-1----:R-:W-:-:S05]  /*26b10*/  IMAD.WIDE R6, R2, 0x4, R244 ;  /* 0x0000000402067825 */ /* 0x002fca00078e02f4 */
[----:B------:R1:W-:Y:S01]  /*26b20*/  STL.64 [R1+0xa50], R6 ;  /* 0x000a500601007387 */ /* 0x0003e20000100a00 */
[----:B------:R-:W-:-:S03]  /*26b30*/  IMAD.WIDE R8, R2, 0x4, R238 ;  /* 0x0000000402087825 */ /* 0x000fc600078e02ee */
        /* <DEDUP_REMOVED lines=52> */
[----:B------:R1:W-:Y:S01]  /*26e80*/  STL.64 [R1+0xb70], R6 ;  /* 0x000b700601007387 */ /* 0x0003e20000100a00 */
[----:B------:R-:W2:Y:S02]  /*26e90*/  LDC R149, c[0x0][0x230] ;  /* 0x00008c00ff957b82 */ /* 0x000ea40000000800 */
[C---:B------:R-:W-:Y:S01]  /*26ea0*/  IMAD.WIDE R8, R2.reuse, 0x4, R150 ;  /* 0x0000000402087825 */ /* 0x040fe200078e0296 */
[----:B------:R1:W-:Y:S04]  /*26eb0*/  STL.64 [R1+0xb78], R12 ;  /* 0x000b780c01007387 */ /* 0x0003e80000100a00 */
[----:B------:R-:W2:Y:S01]  /*26ec0*/  LDL.LU.64 R56, [R1+0xdb0] ;  /* 0x000db00001387983 */ /* 0x000ea20000300a00 */
[----:B------:R-:W-:-:S04]  /*26ed0*/  IMAD.WIDE R200, R2, 0x4, R162 ;  /* 0x0000000402c87825 */ /* 0x000fc800078e02a2 */
[C---:B------:R-:W-:Y:S01]  /*26ee0*/  IMAD.WIDE R192, R2.reuse, 0x4, R166 ;  /* 0x0000000402c07825 */ /* 0x040fe200078e02a6 */
[----:B------:R1:W-:Y:S03]  /*26ef0*/  STL.64 [R1+0xb80], R8 ;  /* 0x000b800801007387 */ /* 0x0003e60000100a00 */
[C---:B------:R-:W-:Y:S01]  /*26f00*/  IMAD.WIDE R202, R2.reuse, 0x4, R202 ;  /* 0x0000000402ca7825 */ /* 0x040fe200078e02ca */
[----:B------:R-:W3:Y:S03]  /*26f10*/  LDL.LU.64 R48, [R1+0xda8] ;  /* 0x000da80001307983 */ /* 0x000ee60000300a00 */
        /* <DEDUP_REMOVED lines=11> */
[----:B------:R-:W-:Y:S01]  /*26fd0*/  IADD3 R148, R65, -0x182, RZ ;  /* 0xfffffe7e41947810 */ /* 0x000fe20007ffe0ff */
[----:B------:R-:W-:Y:S01]  /*26fe0*/  LDGSTS.E [R233+-0x43ff4], desc[UR48][R230.64], !P2 ;  /* 0xbc00c000e6e97fae */ /* 0x000fe2000d121870 */
[----:B------:R-:W3:Y:S01]  /*26ff0*/  LDC R150, c[0x0][0x230] ;  /* 0x00008c00ff967b82 */ /* 0x000ee20000000800 */
[C---:B-1----:R-:W-:Y:S02]  /*27000*/  IMAD.WIDE R6, R2.reuse, 0x4, R154 ;  /* 0x0000000402067825 */ /* 0x042fe400078e029a */
[----:B------:R-:W0:Y:S02]  /*27010*/  LDGDEPBAR ;  /* 0x00000000000079af */ /* 0x000e240000000000 */
[C---:B------:R-:W-:Y:S02]  /*27020*/  IMAD.WIDE R12, R2.reuse, 0x4, R156 ;  /* 0x00000004020c7825 */ /* 0x040fe400078e029c */
[----:B------:R1:W-:Y:S02]  /*27030*/  STL.64 [R1+0xb90], R6 ;  /* 0x000b900601007387 */ /* 0x0003e40000100a00 */
[----:B------:R-:W-:-:S02]  /*27040*/  IMAD.WIDE R8, R2, 0x4, R164 ;  /* 0x0000000402087825 */ /* 0x000fc400078e02a4 */
[----:B------:R-:W-:Y:S02]  /*27050*/  STL.64 [R1+0xb98], R12 ;  /* 0x000b980c01007387 */ /* 0x000fe40000100a00 */
[----:B-1----:R-:W-:-:S05]  /*27060*/  IMAD.WIDE R6, R2, 0x4, R158 ;  /* 0x0000000402067825 */ /* 0x002fca00078e029e */
        /* <DEDUP_REMOVED lines=29> */
[----:B--2---:R-:W-:-:S05]  /*27240*/  IMAD.WIDE R20, R3, 0x4, R56 ;  /* 0x0000000403147825 */ /* 0x004fca00078e0238 */
[----:B----4-:R-:W-:Y:S01]  /*27250*/  LDGSTS.E [R11+0x28000], desc[UR48][R20.64], P0 ;  /* 0x28000000140b7fae */ /* 0x010fe20008121870 */
[----:B---3--:R-:W-:-:S03]  /*27260*/  IMAD.WIDE R22, R3, 0x4, R48 ;  /* 0x0000000403167825 */ /* 0x008fc600078e0230 */
[----:B------:R-:W2:Y:S04]  /*27270*/  LDL.LU.64 R48, [R1+0xd40] ;  /* 0x000d400001307983 */ /* 0x000ea80000300a00 */
[----:B------:R-:W3:Y:S04]  /*27280*/  LDL.LU.64 R234, [R1+0xd38] ;  /* 0x000d380001ea7983 */ /* 0x000ee80000300a00 */
[----:B------:R-:W4:Y:S04]  /*27290*/  LDL.LU.64 R160, [R1+0xd30] ;  /* 0x000d300001a07983 */ /* 0x000f280000300a00 */
        /* <DEDUP_REMOVED lines=25> */
[----:B---3--:R-:W-:-:S04]  /*27430*/  IMAD.WIDE R50, R3, 0x4, R234 ;  /* 0x0000000403327825 */ /* 0x008fc800078e02ea */
[----:B----4-:R-:W-:-:S04]  /*27440*/  IMAD.WIDE R52, R3, 0x4, R160 ;  /* 0x0000000403347825 */ /* 0x010fc800078e02a0 */
[----:B--2---:R-:W-:-:S04]  /*27450*/  IMAD.WIDE R62, R3, 0x4, R96 ;  /* 0x00000004033e7825 */ /* 0x004fc800078e0260 */
[C---:B------:R-:W-:Y:S02]  /*27460*/  IMAD.WIDE R66, R3.reuse, 0x4, R88 ;  /* 0x0000000403427825 */ /* 0x040fe400078e0258 */
[----:B------:R-:W2:Y:S04]  /*27470*/  LDL.LU.64 R88, [R1+0xca0] ;  /* 0x000ca00001587983 */ /* 0x000ea80000300a00 */
[----:B------:R-:W3:Y:S04]  /*27480*/  LDL.LU.64 R178, [R1+0xc98] ;  /* 0x000c980001b27983 */ /* 0x000ee80000300a00 */
[----:B------:R-:W4:Y:S04]  /*27490*/  LDL.LU.64 R174, [R1+0xc90] ;  /* 0x000c900001ae7983 */ /* 0x000f280000300a00 */
[----:B------:R-:W2:Y:S04]  /*274a0*/  LDL.LU.64 R172, [R1+0xc88] ;  /* 0x000c880001ac7983 */ /* 0x000ea80000300a00 */
[----:B------:R-:W3:Y:S04]  /*274b0*/  LDL.LU.64 R96, [R1+0xc80] ;  /* 0x000c800001607983 */ /* 0x000ee80000300a00 */
[----:B------:R-:W3:Y:S04]  /*274c0*/  LDL.LU.64 R170, [R1+0xc78] ;  /* 0x000c780001aa7983 */ /* 0x000ee80000300a00 */
[----:B------:R-:W2:Y:S04]  /*274d0*/  LDL.LU.64 R134, [R1+0xc70] ;  /* 0x000c700001867983 */ /* 0x000ea80000300a00 */
[----:B------:R-:W3:Y:S01]  /*274e0*/  LDL.LU.64 R132, [R1+0xc68] ;  /* 0x000c680001847983 */ /* 0x000ee20000300a00 */
[----:B------:R-:W-:-:S04]  /*274f0*/  IMAD.WIDE R82, R3, 0x4, R112 ;  /* 0x0000000403527825 */ /* 0x000fc800078e0270 */
[C---:B------:R-:W-:Y:S02]  /*27500*/  IMAD.WIDE R84, R3.reuse, 0x4, R104 ;  /* 0x0000000403547825 */ /* 0x040fe400078e0268 */
[----:B------:R-:W3:Y:S04]  /*27510*/  LDL.LU.64 R104, [R1+0xc60] ;  /* 0x000c600001687983 */ /* 0x000ee80000300a00 */
[----:B------:R-:W3:Y:S04]  /*27520*/  LDL.LU.64 R106, [R1+0xc58] ;  /* 0x000c5800016a7983 */ /* 0x000ee80000300a00 */
[----:B------:R-:W3:Y:S01]  /*27530*/  LDL.LU.64 R108, [R1+0xc50] ;  /* 0x000c5000016c7983 */ /* 0x000ee20000300a00 */
[----:B------:R-:W-:-:S03]  /*27540*/  IMAD.WIDE R68, R3, 0x4, R80 ;  /* 0x0000000403447825 */ /* 0x000fc600078e0250 */
[----:B------:R-:W3:Y:S01]  /*27550*/  LDL.LU.64 R110, [R1+0xc48] ;  /* 0x000c4800016e7983 */ /* 0x000ee20000300a00 */
[----:B------:R-:W-:-:S03]  /*27560*/  IMAD.WIDE R80, R3, 0x4, R120 ;  /* 0x0000000403507825 */ /* 0x000fc600078e0278 */
[----:B------:R-:W3:Y:S04]  /*27570*/  LDL.LU.64 R112, [R1+0xc40] ;  /* 0x000c400001707983 */ /* 0x000ee80000300a00 */
[----:B------:R-:W3:Y:S04]  /*27580*/  LDL.LU.64 R114, [R1+0xc38] ;  /* 0x000c380001727983 */ /* 0x000ee80000300a00 */
[----:B------:R-:W3:Y:S04]  /*27590*/  LDL.LU.64 R116, [R1+0xc30] ;  /* 0x000c300001747983 */ /* 0x000ee80000300a00 */
[----:B------:R-:W3:Y:S01]  /*275a0*/  LDL.LU.64 R118, [R1+0xc28] ;  /* 0x000c280001767983 */ /* 0x000ee20000300a00 */
[----:B------:R-:W-:-:S03]  /*275b0*/  IMAD.WIDE R78, R3, 0x4, R128 ;  /* 0x00000004034e7825 */ /* 0x000fc600078e0280 */
[----:B------:R-:W3:Y:S04]  /*275c0*/  LDL.LU.64 R120, [R1+0xc20] ;  /* 0x000c200001787983 */ /* 0x000ee80000300a00 */
[----:B------:R-:W3:Y:S04]  /*275d0*/  LDL.LU.64 R122, [R1+0xc18] ;  /* 0x000c1800017a7983 */ /* 0x000ee80000300a00 */
[----:B------:R-:W3:Y:S04]  /*275e0*/  LDL.LU.64 R124, [R1+0xc10] ;  /* 0x000c1000017c7983 */ /* 0x000ee80000300a00 */
[----:B------:R-:W3:Y:S01]  /*275f0*/  LDL.LU.64 R126, [R1+0xc08] ;  /* 0x000c0800017e7983 */ /* 0x000ee20000300a00 */
[----:B------:R-:W-:-:S03]  /*27600*/  IMAD.WIDE R60, R3, 0x4, R136 ;  /* 0x00000004033c7825 */ /* 0x000fc600078e0288 */
[----:B------:R-:W3:Y:S01]  /*27610*/  LDL.LU.64 R128, [R1+0xc00] ;  /* 0x000c000001807983 */ /* 0x000ee20000300a00 */
[----:B------:R-:W-:-:S03]  /*27620*/  IMAD.WIDE R54, R3, 0x4, R152 ;  /* 0x0000000403367825 */ /* 0x000fc600078e0298 */
[----:B------:R-:W3:Y:S01]  /*27630*/  LDL.LU.64 R130, [R1+0xbf8] ;  /* 0x000bf80001827983 */ /* 0x000ee20000300a00 */
[----:B------:R-:W-:-:S03]  /*27640*/  IMAD.WIDE R58, R3, 0x4, R144 ;  /* 0x00000004033a7825 */ /* 0x000fc600078e0290 */
[----:B------:R-:W3:Y:S04]  /*27650*/  LDL.LU.64 R234, [R1+0xbf0] ;  /* 0x000bf00001ea7983 */ /* 0x000ee80000300a00 */
[----:B------:R-:W3:Y:S04]  /*27660*/  LDL.LU.64 R160, [R1+0xbe8] ;  /* 0x000be80001a07983 */ /* 0x000ee80000300a00 */
[----:B------:R-:W3:Y:S04]  /*27670*/  LDL.LU.64 R136, [R1+0xbc8] ;  /* 0x000bc80001887983 */ /* 0x000ee80000300a00 */
[----:B------:R-:W3:Y:S04]  /*27680*/  LDL.LU.64 R152, [R1+0xba8] ;  /* 0x000ba80001987983 */ /* 0x000ee80000300a00 */
[----:B------:R-:W3:Y:S01]  /*27690*/  LDL.LU.64 R144, [R1+0xb88] ;  /* 0x000b880001907983 */ /* 0x000ee20000300a00 */
[----:B------:R-:W-:-:S04]  /*276a0*/  IMAD.WIDE R70, R3, 0x4, R72 ;  /* 0x0000000403467825 */ /* 0x000fc800078e0248 */
[C---:B------:R-:W-:Y:S02]  /*276b0*/  IMAD.WIDE R72, R3.reuse, 0x4, R184 ;  /* 0x0000000403487825 */ /* 0x040fe400078e02b8 */
[----:B------:R-:W3:Y:S02]  /*276c0*/  LDL.LU.64 R184, [R1+0xb68] ;  /* 0x000b680001b87983 */ /* 0x000ee40000300a00 */
[C---:B------:R-:W-:Y:S02]  /*276d0*/  IMAD.WIDE R74, R3.reuse, 0x4, R176 ;  /* 0x00000004034a7825 */ /* 0x040fe400078e02b0 */
[----:B------:R-:W3:Y:S02]  /*276e0*/  LDL.LU.64 R176, [R1+0xb48] ;  /* 0x000b480001b07983 */ /* 0x000ee40000300a00 */
[----:B------:R-:W-:-:S04]  /*276f0*/  IMAD.WIDE R28, R3, 0x4, R28 ;  /* 0x00000004031c7825 */ /* 0x000fc800078e021c */
[C---:B------:R-:W-:Y:S01]  /*27700*/  IMAD.WIDE R36, R3.reuse, 0x4, R36 ;  /* 0x0000000403247825 */ /* 0x040fe200078e0224 */
[----:B------:R1:W-:Y:S03]  /*27710*/  LDGSTS.E [R11+0x28400], desc[UR48][R28.64], P0 ;  /* 0x284000001c0b7fae */ /* 0x0003e60008121870 */
[C---:B------:R-:W-:Y:S01]  /*27720*/  IMAD.WIDE R44, R3.reuse, 0x4, R44 ;  /* 0x00000004032c7825 */ /* 0x040fe200078e022c */
[----:B------:R1:W-:Y:S03]  /*27730*/  LDGSTS.E [R11+0x28800], desc[UR48][R36.64], P0 ;  /* 0x28800000240b7fae */ /* 0x0003e60008121870 */
[C---:B------:R-:W-:Y:S01]  /*27740*/  IMAD.WIDE R76, R3.reuse, 0x4, R168 ;  /* 0x00000004034c7825 */ /* 0x040fe200078e02a8 */
[----:B------:R1:W-:Y:S04]  /*27750*/  LDGSTS.E [R11+0x28c00], desc[UR48][R44.64], P0 ;  /* 0x28c000002c0b7fae */ /* 0x0003e80008121870 */
[----:B------:R1:W-:Y:S04]  /*27760*/  LDGSTS.E [R11+0x29000], desc[UR48][R52.64], P0 ;  /* 0x29000000340b7fae */ /* 0x0003e80008121870 */
[----:B------:R1:W-:Y:S04]  /*27770*/  LDGSTS.E [R11+0x29400], desc[UR48][R60.64], P0 ;  /* 0x294000003c0b7fae */ /* 0x0003e80008121870 */
[----:B------:R-:W3:Y:S04]  /*27780*/  LDL.LU.64 R168, [R1+0xb28] ;  /* 0x000b280001a87983 */ /* 0x000ee80000300a00 */
[----:B------:R-:W-:Y:S04]  /*27790*/  LDGSTS.E [R11+0x29800], desc[UR48][R68.64], P0 ;  /* 0x29800000440b7fae */ /* 0x000fe80008121870 */
[----:B------:R-:W-:Y:S04]  /*277a0*/  LDGSTS.E [R11+0x29c00], desc[UR48][R76.64], P0 ;  /* 0x29c000004c0b7fae */ /* 0x000fe80008121870 */
[----:B------:R-:W-:Y:S01]  /*277b0*/  LDGSTS.E [R11+0x2a000], desc[UR48][R84.64], P0 ;  /* 0x2a000000540b7fae */ /* 0x000fe20008121870 */
[----:B------:R-:W-:-:S04]  /*277c0*/  IMAD.WIDE R46, R3, 0x4, R46 ;  /* 0x00000004032e7825 */ /* 0x000fc800078e022e */
[----:B------:R-:W-:-:S04]  /*277d0*/  IMAD.WIDE R86, R3, 0x4, R180 ;  /* 0x0000000403567825 */ /* 0x000fc800078e02b4 */
[----:B------:R-:W-:-:S04]  /*277e0*/  IMAD.WIDE R182, R3, 0x4, R22 ;  /* 0x0000000403b67825 */ /* 0x000fc800078e0216 */
[----:B------:R-:W-:-:S04]  /*277f0*/  IMAD.WIDE R180, R3, 0x4, R24 ;  /* 0x0000000403b47825 */ /* 0x000fc800078e0218 */
[----:B------:R-:W-:-:S04]  /*27800*/  IMAD.WIDE R48, R3, 0x4, R48 ;  /* 0x0000000403307825 */ /* 0x000fc800078e0230 */
[----:B------:R-:W-:-:S04]  /*27810*/  IMAD.WIDE R56, R3, 0x4, R56 ;  /* 0x0000000403387825 */ /* 0x000fc800078e0238 */
[----:B------:R-:W-:-:S04]  /*27820*/  IMAD.WIDE R64, R3, 0x4, R64 ;  /* 0x0000000403407825 */ /* 0x000fc800078e0240 */
[----:B-1----:R-:W-:-:S04]  /*27830*/  IMAD.WIDE R28, R3, 0x4, R28 ;  /* 0x00000004031c7825 */ /* 0x002fc800078e021c */
[----:B------:R-:W-:-:S04]  /*27840*/  IMAD.WIDE R36, R3, 0x4, R36 ;  /* 0x0000000403247825 */ /* 0x000fc800078e0224 */
[----:B------:R-:W-:-:S04]  /*27850*/  IMAD.WIDE R44, R3, 0x4, R44 ;  /* 0x00000004032c7825 */ /* 0x000fc800078e022c */
[----:B------:R-:W-:-:S04]  /*27860*/  IMAD.WIDE R52, R3, 0x4, R52 ;  /* 0x0000000403347825 */ /* 0x000fc800078e0234 */
[----:B------:R-:W-:-:S04]  /*27870*/  IMAD.WIDE R60, R3, 0x4, R60 ;  /* 0x00000004033c7825 */ /* 0x000fc800078e023c */
[----:B----4-:R-:W-:-:S05]  /*27880*/  IMAD.WIDE R92, R3, 0x4, R174 ;  /* 0x00000004035c7825 */ /* 0x010fca00078e02ae */
[----:B------:R-:W-:Y:S01]  /*27890*/  LDGSTS.E [R11+0x2a400], desc[UR48][R92.64], P0 ;  /* 0x2a4000005c0b7fae */ /* 0x000fe20008121870 */
[----:B--2---:R-:W-:-:S04]  /*278a0*/  IMAD.WIDE R100, R3, 0x4, R134 ;  /* 0x0000000403647825 */ /* 0x004fc800078e0286 */
[C---:B---3--:R-:W-:Y:S01]  /*278b0*/  IMAD.WIDE R102, R3.reuse, 0x4, R132 ;  /* 0x0000000403667825 */ /* 0x048fe200078e0284 */
[----:B------:R-:W-:Y:S03]  /*278c0*/  LDGSTS.E [R11+0x2a800], desc[UR48][R100.64], P0 ;  /* 0x2a800000640b7fae */ /* 0x000fe60008121870 */
[----:B------:R-:W-:-:S05]  /*278d0*/  IMAD.WIDE R108, R3, 0x4, R108 ;  /* 0x00000004036c7825 */ /* 0x000fca00078e026c */
[----:B------:R-:W-:Y:S01]  /*278e0*/  LDGSTS.E [R11+0x2ac00], desc[UR48][R108.64], P0 ;  /* 0x2ac000006c0b7fae */ /* 0x000fe20008121870 */
[----:B------:R-:W-:-:S05]  /*278f0*/  IMAD.WIDE R116, R3, 0x4, R116 ;  /* 0x0000000403747825 */ /* 0x000fca00078e0274 */
[----:B------:R-:W-:Y:S01]  /*27900*/  LDGSTS.E [R11+0x2b000], desc[UR48][R116.64], P0 ;  /* 0x2b000000740b7fae */ /* 0x000fe20008121870 */
[----:B------:R-:W-:-:S05]  /*27910*/  IMAD.WIDE R124, R3, 0x4, R124 ;  /* 0x00000004037c7825 */ /* 0x000fca00078e027c */
[----:B------:R-:W-:Y:S01]  /*27920*/  LDGSTS.E [R11+0x2b400], desc[UR48][R124.64], P0 ;  /* 0x2b4000007c0b7fae */ /* 0x000fe20008121870 */
[----:B------:R-:W-:-:S05]  /*27930*/  IMAD.WIDE R132, R3, 0x4, R234 ;  /* 0x0000000403847825 */ /* 0x000fca00078e02ea */
[----:B------:R-:W-:Y:S01]  /*27940*/  LDGSTS.E [R11+0x2b800], desc[UR48][R132.64], P0 ;  /* 0x2b800000840b7fae */ /* 0x000fe20008121870 */
[----:B------:R-:W-:-:S04]  /*27950*/  IMAD.WIDE R94, R3, 0x4, R172 ;  /* 0x00000004035e7825 */ /* 0x000fc800078e02ac */
[----:B------:R-:W-:-:S05]  /*27960*/  IMAD.WIDE R140, R3, 0x4, R144 ;  /* 0x00000004038c7825 */ /* 0x000fca00078e0290 */
[----:B------:R-:W-:Y:S04]  /*27970*/  LDGSTS.E [R11+0x2bc00], desc[UR48][R140.64], P0 ;  /* 0x2bc000008c0b7fae */ /* 0x000fe80008121870 */
[----:B------:R-:W-:Y:S04]  /*27980*/  LDGSTS.E [R5+0x28100], desc[UR48][R22.64], P0 ;  /* 0x2810000016057fae */ /* 0x000fe80008121870 */
        /* <DEDUP_REMOVED lines=16> */
[----:B------:R-:W-:Y:S01]  /*27a90*/  LDGSTS.E [R5+0x2ad00], desc[UR48][R110.64], P0 ;  /* 0x2ad000006e057fae */ /* 0x000fe20008121870 */
[----:B------:R-:W-:-:S03]  /*27aa0*/  IMAD.WIDE R20, R3, 0x4, R26 ;  /* 0x0000000403147825 */ /* 0x000fc600078e021a */
[----:B------:R-:W-:Y:S04]  /*27ab0*/  LDGSTS.E [R5+0x2b100], desc[UR48][R118.64], P0 ;  /* 0x2b10000076057fae */ /* 0x000fe80008121870 */
[----:B------:R-:W-:Y:S04]  /*27ac0*/  LDGSTS.E [R5+0x2b500], desc[UR48][R126.64], P0 ;  /* 0x2b5000007e057fae */ /* 0x000fe80008121870 */
[----:B------:R-:W-:Y:S04]  /*27ad0*/  LDGSTS.E [R5+0x2b900], desc[UR48][R134.64], P0 ;  /* 0x2b90000086057fae */ /* 0x000fe80008121870 */
[----:B------:R-:W-:Y:S01]  /*27ae0*/  LDGSTS.E [R5+0x2bd00], desc[UR48][R142.64], P0 ;  /* 0x2bd000008e057fae */ /* 0x000fe20008121870 */
[----:B------:R-:W-:-:S03]  /*27af0*/  IMAD.WIDE R88, R3, 0x4, R88 ;  /* 0x0000000403587825 */ /* 0x000fc600078e0258 */
[----:B------:R-:W-:Y:S04]  /*27b00*/  STL.64 [R1+0xc48], R184 ;  /* 0x000c48b801007387 */ /* 0x000fe80000100a00 */
[----:B------:R1:W-:Y:S01]  /*27b10*/  LDGSTS.E [R4+0x28200], desc[UR48][R24.64], P0 ;  /* 0x2820000018047fae */ /* 0x0003e20008121870 */
[----:B------:R-:W-:-:S03]  /*27b20*/  IMAD.WIDE R96, R3, 0x4, R96 ;  /* 0x0000000403607825 */ /* 0x000fc600078e0260 */
[----:B------:R-:W-:Y:S04]  /*27b30*/  STL.64 [R1+0xc50], R182 ;  /* 0x000c50b601007387 */ /* 0x000fe80000100a00 */
[----:B------:R2:W-:Y:S01]  /*27b40*/  LDGSTS.E [R4+0x28600], desc[UR48][R32.64], P0 ;  /* 0x2860000020047fae */ /* 0x0005e20008121870 */
[----:B------:R-:W-:-:S03]  /*27b50*/  IMAD.WIDE R104, R3, 0x4, R104 ;  /* 0x0000000403687825 */ /* 0x000fc600078e0268 */
[----:B------:R3:W-:Y:S01]  /*27b60*/  LDGSTS.E [R4+0x28a00], desc[UR48][R40.64], P0 ;  /* 0x28a0000028047fae */ /* 0x0007e20008121870 */
[C---:B------:R-:W-:Y:S01]  /*27b70*/  IMAD.WIDE R112, R3.reuse, 0x4, R112 ;  /* 0x0000000403707825 */ /* 0x040fe200078e0270 */
[----:B-1----:R-:W1:Y:S02]  /*27b80*/  LDC R24, c[0x0][0x230] ;  /* 0x00008c00ff187b82 */ /* 0x002e640000000800 */
[----:B------:R-:W-:Y:S04]  /*27b90*/  STL.64 [R1+0xc58], R180 ;  /* 0x000c58b401007387 */ /* 0x000fe80000100a00 */
[----:B------:R4:W-:Y:S01]  /*27ba0*/  LDGSTS.E [R4+0x28e00], desc[UR48][R48.64], P0 ;  /* 0x28e0000030047fae */ /* 0x0009e20008121870 */
[C---:B------:R-:W-:Y:S01]  /*27bb0*/  IMAD.WIDE R120, R3.reuse, 0x4, R120 ;  /* 0x0000000403787825 */ /* 0x040fe200078e0278 */
[----:B------:R-:W1:Y:S02]  /*27bc0*/  LDC R25, c[0x0][0x230] ;  /* 0x00008c00ff197b82 */ /* 0x000e640000000800 */
[----:B------:R-:W4:Y:S04]  /*27bd0*/  LDL.64 R244, [R1+0x670] ;  /* 0x0006700001f47983 */ /* 0x000f280000100a00 */
[----:B------:R-:W4:Y:S04]  /*27be0*/  LDL.64 R214, [R1+0xac8] ;  /* 0x000ac80001d67983 */ /* 0x000f280000100a00 */
[----:B------:R4:W-:Y:S04]  /*27bf0*/  LDGSTS.E [R4+0x29200], desc[UR48][R56.64], P0 ;  /* 0x2920000038047fae */ /* 0x0009e80008121870 */
[----:B------:R1:W-:Y:S01]  /*27c00*/  STL.64 [R1+0xc60], R20 ;  /* 0x000c601401007387 */ /* 0x0003e20000100a00 */
[----:B------:R-:W-:-:S03]  /*27c10*/  IMAD.WIDE R128, R3, 0x4, R128 ;  /* 0x0000000403807825 */ /* 0x000fc600078e0280 */
[----:B------:R-:W-:Y:S04]  /*27c20*/  LDGSTS.E [R4+0x29600], desc[UR48][R64.64], P0 ;  /* 0x2960000040047fae */ /* 0x000fe80008121870 */
[----:B------:R-:W4:Y:S01]  /*27c30*/  LDL.64 R230, [R1+0x598] ;  /* 0x0005980001e67983 */ /* 0x000f220000100a00 */
[----:B------:R-:W-:-:S03]  /*27c40*/  IMAD.WIDE R136, R3, 0x4, R136 ;  /* 0x0000000403887825 */ /* 0x000fc600078e0288 */
[----:B------:R-:W-:Y:S01]  /*27c50*/  LDGSTS.E [R4+0x29a00], desc[UR48][R72.64], P0 ;  /* 0x29a0000048047fae */ /* 0x000fe20008121870 */
[----:B------:R-:W-:-:S03]  /*27c60*/  IMAD.WIDE R144, R3, 0x4, R176 ;  /* 0x0000000403907825 */ /* 0x000fc600078e02b0 */
[----:B------:R-:W-:Y:S04]  /*27c70*/  LDGSTS.E [R4+0x29e00], desc[UR48][R80.64], P0 ;  /* 0x29e0000050047fae */ /* 0x000fe80008121870 */
[----:B------:R-:W4:Y:S04]  /*27c80*/  LDL.64 R228, [R1+0x5b0] ;  /* 0x0005b00001e47983 */ /* 0x000f280000100a00 */
[----:B------:R-:W-:Y:S04]  /*27c90*/  LDGSTS.E [R4+0x2a200], desc[UR48][R88.64], P0 ;  /* 0x2a20000058047fae */ /* 0x000fe80008121870 */
[----:B------:R-:W4:Y:S04]  /*27ca0*/  LDL.64 R222, [R1+0x5c0] ;  /* 0x0005c00001de7983 */ /* 0x000f280000100a00 */
[----:B------:R-:W-:Y:S04]  /*27cb0*/  LDGSTS.E [R4+0x2a600], desc[UR48][R96.64], P0 ;  /* 0x2a60000060047fae */ /* 0x000fe80008121870 */
[----:B------:R-:W4:Y:S04]  /*27cc0*/  LDL.64 R220, [R1+0x5d8] ;  /* 0x0005d80001dc7983 */ /* 0x000f280000100a00 */
[----:B------:R-:W-:Y:S01]  /*27cd0*/  LDGSTS.E [R4+0x2aa00], desc[UR48][R104.64], P0 ;  /* 0x2aa0000068047fae */ /* 0x000fe20008121870 */
[----:B------:R-:W-:-:S03]  /*27ce0*/  IMAD.WIDE R30, R3, 0x4, R30 ;  /* 0x00000004031e7825 */ /* 0x000fc600078e021e */
[----:B------:R-:W-:Y:S01]  /*27cf0*/  LDGSTS.E [R4+0x2ae00], desc[UR48][R112.64], P0 ;  /* 0x2ae0000070047fae */ /* 0x000fe20008121870 */
[----:B--2---:R-:W-:-:S03]  /*27d00*/  IMAD.WIDE R32, R3, 0x4, R32 ;  /* 0x0000000403207825 */ /* 0x004fc600078e0220 */
[----:B------:R-:W-:Y:S01]  /*27d10*/  LDGSTS.E [R4+0x2b200], desc[UR48][R120.64], P0 ;  /* 0x2b20000078047fae */ /* 0x000fe20008121870 */
[----:B------:R-:W-:-:S03]  /*27d20*/  IMAD.WIDE R90, R3, 0x4, R178 ;  /* 0x00000004035a7825 */ /* 0x000fc600078e02b2 */
[----:B------:R-:W-:Y:S01]  /*27d30*/  LDGSTS.E [R4+0x2b600], desc[UR48][R128.64], P0 ;  /* 0x2b60000080047fae */ /* 0x000fe20008121870 */
[----:B------:R-:W-:-:S03]  /*27d40*/  IMAD.WIDE R178, R3, 0x4, R34 ;  /* 0x0000000403b27825 */ /* 0x000fc600078e0222 */
[----:B------:R-:W-:Y:S01]  /*27d50*/  LDGSTS.E [R4+0x2ba00], desc[UR48][R136.64], P0 ;  /* 0x2ba0000088047fae */ /* 0x000fe20008121870 */
[----:B------:R-:W-:-:S03]  /*27d60*/  IMAD.WIDE R38, R3, 0x4, R38 ;  /* 0x0000000403267825 */ /* 0x000fc600078e0226 */
[----:B------:R-:W-:Y:S04]  /*27d70*/  LDGSTS.E [R4+0x2be00], desc[UR48][R144.64], P0 ;  /* 0x2be0000090047fae */ /* 0x000fe80008121870 */
[----:B------:R2:W-:Y:S04]  /*27d80*/  LDGSTS.E [R0+0x28300], desc[UR48][R26.64], P0 ;  /* 0x283000001a007fae */ /* 0x0005e80008121870 */
[----:B------:R-:W2:Y:S04]  /*27d90*/  LDL.64 R240, [R1+0x870] ;  /* 0x0008700001f07983 */ /* 0x000ea80000100a00 */
[----:B------:R-:W2:Y:S04]  /*27da0*/  LDL.64 R218, [R1+0x620] ;  /* 0x0006200001da7983 */ /* 0x000ea80000100a00 */
[----:B------:R-:W2:Y:S04]  /*27db0*/  LDL.64 R226, [R1+0x648] ;  /* 0x0006480001e27983 */ /* 0x000ea80000100a00 */
[----:B------:R-:W2:Y:S04]  /*27dc0*/  LDL.64 R234, [R1+0x500] ;  /* 0x0005000001ea7983 */ /* 0x000ea80000100a00 */
[----:B------:R-:W2:Y:S01]  /*27dd0*/  LDL.64 R238, [R1+0x510] ;  /* 0x0005100001ee7983 */ /* 0x000ea20000100a00 */
[----:B---3--:R-:W-:-:S04]  /*27de0*/  IMAD.WIDE R40, R3, 0x4, R40 ;  /* 0x0000000403287825 */ /* 0x008fc800078e0228 */
[C---:B------:R-:W-:Y:S01]  /*27df0*/  IMAD.WIDE R46, R3.reuse, 0x4, R46 ;  /* 0x00000004032e7825 */ /* 0x040fe200078e022e */
[----:B------:R-:W-:Y:S03]  /*27e00*/  LDGSTS.E [R0+0x28700], desc[UR48][R34.64], P0 ;  /* 0x2870000022007fae */ /* 0x000fe60008121870 */
[C---:B----4-:R-:W-:Y:S01]  /*27e10*/  IMAD.WIDE R48, R3.reuse, 0x4, R48 ;  /* 0x0000000403307825 */ /* 0x050fe200078e0230 */
[----:B------:R-:W-:Y:S03]  /*27e20*/  STL.64 [R1+0xc68], R28 ;  /* 0x000c681c01007387 */ /* 0x000fe60000100a00 */
[C---:B------:R-:W-:Y:S01]  /*27e30*/  IMAD.WIDE R174, R3.reuse, 0x4, R50 ;  /* 0x0000000403ae7825 */ /* 0x040fe200078e0232 */
[----:B------:R-:W-:Y:S03]  /*27e40*/  LDGSTS.E [R0+0x28b00], desc[UR48][R42.64], P0 ;  /* 0x28b000002a007fae */ /* 0x000fe60008121870 */
[C---:B------:R-:W-:Y:S01]  /*27e50*/  IMAD.WIDE R54, R3.reuse, 0x4, R54 ;  /* 0x0000000403367825 */ /* 0x040fe200078e0236 */
[----:B------:R-:W3:Y:S03]  /*27e60*/  LDL.64 R34, [R1+0xae8] ;  /* 0x000ae80001227983 */ /* 0x000ee60000100a00 */
[C---:B------:R-:W-:Y:S01]  /*27e70*/  IMAD.WIDE R56, R3.reuse, 0x4, R56 ;  /* 0x0000000403387825 */ /* 0x040fe200078e0238 */
[----:B------:R-:W-:Y:S03]  /*27e80*/  STL.64 [R1+0xc70], R30 ;  /* 0x000c701e01007387 */ /* 0x000fe60000100a00 */
        /* <DEDUP_REMOVED lines=18> */
[----:B------:R-:W-:Y:S01]  /*27fb0*/  VIADD R252, R252, 0xfffffe7f ;  /* 0xfffffe7ffcfc7836 */ /* 0x000fe20000000000 */
[----:B------:R-:W-:Y:S01]  /*27fc0*/  LDGSTS.E [R0+0x2a300], desc[UR48][R90.64], P0 ;  /* 0x2a3000005a007fae */ /* 0x000fe20008121870 */
[----:B------:R-:W-:-:S04]  /*27fd0*/  IMAD.WIDE R176, R3, 0x4, R42 ;  /* 0x0000000403b07825 */ /* 0x000fc800078e022a */
[C---:B------:R-:W-:Y:S01]  /*27fe0*/  IMAD.WIDE R68, R3.reuse, 0x4, R68 ;  /* 0x0000000403447825 */ /* 0x040fe200078e0244 */
[----:B------:R-:W4:Y:S03]  /*27ff0*/  LDL.64 R42, [R1+0x860] ;  /* 0x00086000012a7983 */ /* 0x000f260000100a00 */
[C---:B------:R-:W-:Y:S01]  /*28000*/  IMAD.WIDE R70, R3.reuse, 0x4, R70 ;  /* 0x0000000403467825 */ /* 0x040fe200078e0246 */
[----:B------:R-:W-:Y:S01]  /*28010*/  STL.64 [R1+0xc98], R40 ;  /* 0x000c982801007387 */ /* 0x000fe20000100a00 */
[----:B-1----:R-:W-:Y:S01]  /*28020*/  IADD3 R20, R18, 0x100000, RZ ;  /* 0x0010000012147810 */ /* 0x002fe20007ffe0ff */
[----:B--2---:R-:W1:Y:S02]  /*28030*/  LDC R26, c[0x0][0x230] ;  /* 0x00008c00ff1a7b82 */ /* 0x004e640000000800 */
[----:B------:R-:W-:Y:S04]  /*28040*/  STL.64 [R1+0xca0], R176 ;  /* 0x000ca0b001007387 */ /* 0x000fe80000100a00 */
[----:B------:R-:W-:Y:S04]  /*28050*/  STL.64 [R1+0xca8], R44 ;  /* 0x000ca82c01007387 */ /* 0x000fe80000100a00 */
[----:B------:R-:W-:Y:S04]  /*28060*/  STL.64 [R1+0xcb0], R46 ;  /* 0x000cb02e01007387 */ /* 0x000fe80000100a00 */
[----:B------:R-:W2:Y:S04]  /*28070*/  LDL.64 R50, [R1+0x858] ;  /* 0x0008580001327983 */ /* 0x000ea80000100a00 */
[----:B------:R-:W-:Y:S04]  /*28080*/  STL.64 [R1+0xcb8], R48 ;  /* 0x000cb83001007387 */ /* 0x000fe80000100a00 */
[----:B------:R-:W-:Y:S04]  /*28090*/  STL.64 [R1+0xcc0], R174 ;  /* 0x000cc0ae01007387 */ /* 0x000fe80000100a00 */
[----:B------:R-:W-:Y:S04]  /*280a0*/  STL.64 [R1+0xcc8], R52 ;  /* 0x000cc83401007387 */ /* 0x000fe80000100a00 */
[----:B------:R-:W-:Y:S04]  /*280b0*/  STL.64 [R1+0xcd0], R54 ;  /* 0x000cd03601007387 */ /* 0x000fe80000100a00 */
[----:B------:R-:W3:Y:S01]  /*280c0*/  LDL.64 R58, [R1+0x850] ;  /* 0x00085000013a7983 */ /* 0x000ee20000100a00 */
[----:B------:R-:W-:-:S03]  /*280d0*/  IMAD.WIDE R170, R3, 0x4, R66 ;  /* 0x0000000403aa7825 */ /* 0x000fc600078e0242 */
[----:B------:R-:W-:Y:S04]  /*280e0*/  STL.64 [R1+0xcd8], R56 ;  /* 0x000cd83801007387 */ /* 0x000fe80000100a00 */
[----:B------:R-:W-:Y:S04]  /*280f0*/  STL.64 [R1+0xce0], R172 ;  /* 0x000ce0ac01007387 */ /* 0x000fe80000100a00 */
[----:B------:R-:W-:Y:S04]  /*28100*/  STL.64 [R1+0xce8], R60 ;  /* 0x000ce83c01007387 */ /* 0x000fe80000100a00 */
[----:B------:R-:W-:Y:S04]  /*28110*/  STL.64 [R1+0xcf0], R62 ;  /* 0x000cf03e01007387 */ /* 0x000fe80000100a00 */
[----:B------:R-:W4:Y:S04]  /*28120*/  LDL.64 R66, [R1+0x508] ;  /* 0x0005080001427983 */ /* 0x000f280000100a00 */
        /* <DEDUP_REMOVED lines=8> */
[----:B------:R-:W-:Y:S01]  /*281b0*/  ISETP.GE.U32.AND P2, PT, R252, 0x7ffffe40, PT ;  /* 0x7ffffe40fc00780c */ /* 0x000fe20003f46070 */
[----:B------:R-:W-:-:S04]  /*281c0*/  IMAD.WIDE R64, R3, 0x4, R64 ;  /* 0x0000000403407825 */ /* 0x000fc800078e0240 */
[C---:B------:R-:W-:Y:S01]  /*281d0*/  IMAD.WIDE R72, R3.reuse, 0x4, R72 ;  /* 0x0000000403487825 */ /* 0x040fe200078e0248 */
[----:B------:R-:W-:Y:S03]  /*281e0*/  STL.64 [R1+0xcf8], R64 ;  /* 0x000cf84001007387 */ /* 0x000fe60000100a00 */
[C---:B------:R-:W-:Y:S01]  /*281f0*/  IMAD.WIDE R168, R3.reuse, 0x4, R74 ;  /* 0x0000000403a87825 */ /* 0x040fe200078e024a */
[----:B------:R-:W-:Y:S03]  /*28200*/  STL.64 [R1+0xd00], R170 ;  /* 0x000d00aa01007387 */ /* 0x000fe60000100a00 */
[----:B------:R-:W-:Y:S01]  /*28210*/  VIADD R21, R18, 0x100000 ;  /* 0x0010000012157836 */ /* 0x000fe20000000000 */
[----:B------:R-:W-:Y:S01]  /*28220*/  BAR.SYNC.DEFER_BLOCKING 0x0 ;  /* 0x0000000000007b1d */ /* 0x000fe20000010000 */
[----:B------:R-:W-:Y:S01]  /*28230*/  IMAD.WIDE R76, R3, 0x4, R76 ;  /* 0x00000004034c7825 */ /* 0x000fe200078e024c */
[----:B------:R-:W-:-:S03]  /*28240*/  ISETP.GE.U32.AND P0, PT, R148, 0x7ffffe3f, PT ;  /* 0x7ffffe3f9400780c */ /* 0x000fc60003f06070 */
[C---:B------:R-:W-:Y:S01]  /*28250*/  IMAD.WIDE R78, R3.reuse, 0x4, R78 ;  /* 0x00000004034e7825 */ /* 0x040fe200078e024e */
[----:B------:R-:W-:Y:S03]  /*28260*/  STL.64 [R1+0xd08], R68 ;  /* 0x000d084401007387 */ /* 0x000fe60000100a00 */
[C---:B------:R-:W-:Y:S01]  /*28270*/  IMAD.WIDE R80, R3.reuse, 0x4, R80 ;  /* 0x0000000403507825 */ /* 0x040fe200078e0250 */
[----:B------:R-:W-:Y:S03]  /*28280*/  STL.64 [R1+0xd10], R70 ;  /* 0x000d104601007387 */ /* 0x000fe60000100a00 */
[C---:B------:R-:W-:Y:S02]  /*28290*/  VIADD R22, R18.reuse, 0x100000 ;  /* 0x0010000012167836 */ /* 0x040fe40000000000 */
        /* <DEDUP_REMOVED lines=15> */
[----:B------:R-:W-:Y:S01]  /*28390*/  @!PT LDS RZ, [RZ] ;  /* 0x00000000fffff984 */ /* 0x000fe20000000800 */
[----:B------:R-:W-:Y:S01]  /*283a0*/  @!PT LDS RZ, [RZ] ;  /* 0x00000000fffff984 */ /* 0x000fe20000000800 */
[----:B------:R-:W-:Y:S01]  /*283b0*/  @!PT LDS RZ, [RZ] ;  /* 0x00000000fffff984 */ /* 0x000fe20000000800 */
[----:B------:R1:W-:Y:S03]  /*283c0*/  LDGSTS.E [R21+-0x40000], desc[UR48][R230.64], !P2 ;  /* 0xc0000000e6157fae */ /* 0x0003e6000d121870 */
[C---:B------:R-:W-:Y:S01]  /*283d0*/  IMAD.WIDE R162, R3.reuse, 0x4, R98 ;  /* 0x0000000403a27825 */ /* 0x040fe200078e0262 */
[----:B------:R-:W-:Y:S03]  /*283e0*/  STL.64 [R1+0xd50], R86 ;  /* 0x000d505601007387 */ /* 0x000fe60000100a00 */
[----:B------:R-:W-:Y:S01]  /*283f0*/  IMAD.WIDE R100, R3, 0x4, R100 ;  /* 0x0000000403647825 */ /* 0x000fe200078e0264 */
[----:B-1----:R-:W-:Y:S01]  /*28400*/  IADD3 R21, R149, -0x183, RZ ;  /* 0xfffffe7d95157810 */ /* 0x002fe20007ffe0ff */
[----:B------:R-:W-:Y:S02]  /*28410*/  LDGSTS.E [R20+-0x3c000], desc[UR48][R228.64], !P2 ;  /* 0xc4000000e4147fae */ /* 0x000fe4000d121870 */
[----:B------:R-:W-:-:S02]  /*28420*/  VIADD R23, R18, 0x100000 ;  /* 0x0010000012177836 */ /* 0x000fc40000000000 */
[----:B------:R-:W-:Y:S01]  /*28430*/  LDGSTS.E [R22+-0x38000], desc[UR48][R222.64], !P2 ;  /* 0xc8000000de167fae */ /* 0x000fe2000d121870 */
[----:B------:R-:W-:-:S03]  /*28440*/  IMAD.WIDE R102, R3, 0x4, R102 ;  /* 0x0000000403667825 */ /* 0x000fc600078e0266 */
[----:B------:R-:W-:Y:S04]  /*28450*/  STL.64 [R1+0xd58], R88 ;  /* 0x000d585801007387 */ /* 0x000fe80000100a00 */
[----:B------:R-:W-:Y:S01]  /*28460*/  LDGSTS.E [R20+-0x34000], desc[UR48][R220.64], !P2 ;  /* 0xcc000000dc147fae */ /* 0x000fe2000d121870 */
[----:B------:R-:W-:Y:S01]  /*28470*/  ISETP.GE.U32.AND P2, PT, R21, 0x7ffffe3e, PT ;  /* 0x7ffffe3e1500780c */ /* 0x000fe20003f46070 */
[C---:B------:R-:W-:Y:S02]  /*28480*/  IMAD.WIDE R104, R3.reuse, 0x4, R104 ;  /* 0x0000000403687825 */ /* 0x040fe400078e0268 */
[----:B------:R-:W-:Y:S01]  /*28490*/  STL.64 [R1+0xd60], R164 ;  /* 0x000d60a401007387 */ /* 0x000fe20000100a00 */
[----:B------:R-:W-:Y:S01]  /*284a0*/  IADD3 R21, R18, 0x100000, RZ ;  /* 0x0010000012157810 */ /* 0x000fe20007ffe0ff */
[----:B------:R-:W-:-:S02]  /*284b0*/  IMAD.WIDE R160, R3, 0x4, R106 ;  /* 0x0000000403a07825 */ /* 0x000fc400078e026a */
[----:B------:R-:W-:Y:S02]  /*284c0*/  STL.64 [R1+0xd68], R92 ;  /* 0x000d685c01007387 */ /* 0x000fe40000100a00 */
[----:B------:R-:W-:Y:S02]  /*284d0*/  IMAD.WIDE R236, R2, 0x4, R236 ;  /* 0x0000000402ec7825 */ /* 0x000fe400078e02ec */
[----:B------:R-:W-:Y:S02]  /*284e0*/  STL.64 [R1+0xd70], R94 ;  /* 0x000d705e01007387 */ /* 0x000fe40000100a00 */
[C---:B------:R-:W-:Y:S02]  /*284f0*/  IMAD.WIDE R108, R3.reuse, 0x4, R108 ;  /* 0x00000004036c7825 */ /* 0x040fe400078e026c */
[----:B------:R-:W-:Y:S02]  /*28500*/  STL.64 [R1+0xd78], R96 ;  /* 0x000d786001007387 */ /* 0x000fe40000100a00 */
[----:B------:R-:W-:-:S02]  /*28510*/  IMAD.WIDE R110, R3, 0x4, R110 ;  /* 0x00000004036e7825 */ /* 0x000fc400078e026e */
[----:B------:R-:W-:Y:S02]  /*28520*/  STL.64 [R1+0xd80], R162 ;  /* 0x000d80a201007387 */ /* 0x000fe40000100a00 */
[C---:B------:R-:W-:Y:S02]  /*28530*/  IMAD.WIDE R112, R3.reuse, 0x4, R112 ;  /* 0x0000000403707825 */ /* 0x040fe400078e0270 */
[----:B------:R-:W-:Y:S02]  /*28540*/  STL.64 [R1+0xd88], R100 ;  /* 0x000d886401007387 */ /* 0x000fe40000100a00 */
[C---:B------:R-:W-:Y:S02]  /*28550*/  IMAD.WIDE R158, R3.reuse, 0x4, R114 ;  /* 0x00000004039e7825 */ /* 0x040fe400078e0272 */
[----:B------:R-:W-:Y:S02]  /*28560*/  STL.64 [R1+0xd90], R102 ;  /* 0x000d906601007387 */ /* 0x000fe40000100a00 */
[----:B------:R-:W-:-:S02]  /*28570*/  IMAD.WIDE R116, R3, 0x4, R116 ;  /* 0x0000000403747825 */ /* 0x000fc400078e0274 */
[----:B------:R-:W-:Y:S04]  /*28580*/  STL.64 [R1+0xd98], R104 ;  /* 0x000d986801007387 */ /* 0x000fe80000100a00 */
[----:B------:R1:W-:Y:S01]  /*28590*/  LDGSTS.E [R23+-0x3fffc], desc[UR48][R218.64], !P0 ;  /* 0xc0004000da177fae */ /* 0x0003e2000c121870 */
[----:B------:R-:W-:-:S03]  /*285a0*/  IMAD.WIDE R118, R3, 0x4, R118 ;  /* 0x0000000403767825 */ /* 0x000fc600078e0276 */
[----:B------:R-:W-:Y:S01]  /*285b0*/  LDGSTS.E [R22+-0x3bffc], desc[UR48][R216.64], !P0 ;  /* 0xc4004000d8167fae */ /* 0x000fe2000c121870 */
[----:B------:R-:W-:-:S03]  /*285c0*/  IMAD.WIDE R120, R3, 0x4, R120 ;  /* 0x0000000403787825 */ /* 0x000fc600078e0278 */
[----:B------:R-:W-:Y:S01]  /*285d0*/  STL.64 [R1+0xda0], R160 ;  /* 0x000da0a001007387 */ /* 0x000fe20000100a00 */
[----:B-1----:R-:W-:-:S03]  /*285e0*/  VIADD R23, R150, 0xfffffe7c ;  /* 0xfffffe7c96177836 */ /* 0x002fc60000000000 */
[----:B------:R-:W-:Y:S01]  /*285f0*/  LDGSTS.E [R21+-0x37ffc], desc[UR48][R224.64], !P0 ;  /* 0xc8004000e0157fae */ /* 0x000fe2000c121870 */
[----:B------:R-:W-:-:S03]  /*28600*/  IMAD.WIDE R156, R3, 0x4, R122 ;  /* 0x00000004039c7825 */ /* 0x000fc600078e027a */
[----:B------:R-:W-:Y:S01]  /*28610*/  STL.64 [R1+0xda8], R108 ;  /* 0x000da86c01007387 */ /* 0x000fe20000100a00 */
[----:B------:R-:W-:-:S03]  /*28620*/  IMAD.WIDE R124, R3, 0x4, R124 ;  /* 0x00000004037c7825 */ /* 0x000fc600078e027c */
[----:B------:R-:W-:Y:S01]  /*28630*/  LDGSTS.E [R20+-0x33ffc], desc[UR48][R236.64], !P0 ;  /* 0xcc004000ec147fae */ /* 0x000fe2000c121870 */
[----:B------:R-:W-:-:S03]  /*28640*/  ISETP.GE.U32.AND P0, PT, R23, 0x7ffffe3d, PT ;  /* 0x7ffffe3d1700780c */ /* 0x000fc60003f06070 */
[----:B------:R-:W-:Y:S01]  /*28650*/  STL.64 [R1+0xdb0], R110 ;  /* 0x000db06e01007387 */ /* 0x000fe20000100a00 */
[----:B------:R-:W-:-:S03]  /*28660*/  IMAD.WIDE R126, R3, 0x4, R126 ;  /* 0x00000004037e7825 */ /* 0x000fc600078e027e */
[----:B------:R1:W-:Y:S01]  /*28670*/  LDGSTS.E [R22+-0x3fff8], desc[UR48][R226.64], !P2 ;  /* 0xc0008000e2167fae */ /* 0x0003e2000d121870 */
[----:B------:R-:W-:-:S03]  /*28680*/  IMAD.WIDE R128, R3, 0x4, R128 ;  /* 0x0000000403807825 */ /* 0x000fc600078e0280 */
[----:B------:R-:W-:Y:S01]  /*28690*/  STL.64 [R1+0xdb8], R112 ;  /* 0x000db87001007387 */ /* 0x000fe20000100a00 */
[----:B------:R-:W-:-:S03]  /*286a0*/  IMAD.WIDE R154, R3, 0x4, R130 ;  /* 0x00000004039a7825 */ /* 0x000fc600078e0282 */
[----:B------:R-:W-:Y:S01]  /*286b0*/  STL.64 [R1+0xdc0], R158 ;  /* 0x000dc09e01007387 */ /* 0x000fe20000100a00 */
[----:B-1----:R-:W-:-:S03]  /*286c0*/  IADD3 R22, R24, -0x1a1, RZ ;  /* 0xfffffe5f18167810 */ /* 0x002fc60007ffe0ff */
[----:B------:R-:W-:Y:S01]  /*286d0*/  STL.64 [R1+0xdc8], R116 ;  /* 0x000dc87401007387 */ /* 0x000fe20000100a00 */
[----:B------:R-:W-:-:S04]  /*286e0*/  IMAD.WIDE R242, R2, 0x4, R242 ;  /* 0x0000000402f27825 */ /* 0x000fc800078e02f2 */
[----:B------:R-:W-:Y:S01]  /*286f0*/  IMAD.WIDE R132, R3, 0x4, R132 ;  /* 0x0000000403847825 */ /* 0x000fe200078e0284 */
[----:B------:R-:W-:Y:S01]  /*28700*/  STL.64 [R1+0xdd0], R118 ;  /* 0x000dd07601007387 */ /* 0x000fe20000100a00 */
[----:B------:R-:W-:Y:S01]  /*28710*/  ISETP.GE.U32.AND P3, PT, R22, 0x7ffffe20, PT ;  /* 0x7ffffe201600780c */ /* 0x000fe20003f66070 */
[----:B------:R-:W1:Y:S02]  /*28720*/  LDC R24, c[0x0][0x230] ;  /* 0x00008c00ff187b82 */ /* 0x000e640000000800 */
[----:B------:R-:W-:Y:S01]  /*28730*/  STL.64 [R1+0xdd8], R120 ;  /* 0x000dd87801007387 */ /* 0x000fe20000100a00 */
[----:B------:R-:W-:-:S03]  /*28740*/  IMAD.WIDE R246, R2, 0x4, R246 ;  /* 0x0000000402f67825 */ /* 0x000fc600078e02f6 */
[----:B------:R-:W-:Y:S01]  /*28750*/  STL.64 [R1+0xde0], R156 ;  /* 0x000de09c01007387 */ /* 0x000fe20000100a00 */
[----:B------:R-:W-:-:S03]  /*28760*/  IMAD.WIDE R134, R3, 0x4, R134 ;  /* 0x0000000403867825 */ /* 0x000fc600078e0286 */
[----:B------:R-:W-:Y:S01]  /*28770*/  STL.64 [R1+0xdf0], R124 ;  /* 0x000df07c01007387 */ /* 0x000fe20000100a00 */
[----:B------:R-:W-:-:S03]  /*28780*/  IMAD.WIDE R248, R2, 0x4, R248 ;  /* 0x0000000402f87825 */ /* 0x000fc600078e02f8 */
[----:B------:R-:W-:Y:S01]  /*28790*/  STL.64 [R1+0xe00], R126 ;  /* 0x000e007e01007387 */ /* 0x000fe20000100a00 */
[C---:B------:R-:W-:Y:S01]  /*287a0*/  IMAD.WIDE R136, R3.reuse, 0x4, R136 ;  /* 0x0000000403887825 */ /* 0x040fe200078e0288 */
[C---:B------:R-:W-:Y:S02]  /*287b0*/  IADD3 R23, R18.reuse, 0x100000, RZ ;  /* 0x0010000012177810 */ /* 0x040fe40007ffe0ff */
[----:B------:R-:W-:Y:S01]  /*287c0*/  STL.64 [R1+0xe10], R128 ;  /* 0x000e108001007387 */ /* 0x000fe20000100a00 */
[----:B------:R-:W-:Y:S02]  /*287d0*/  VIADD R22, R18, 0x100000 ;  /* 0x0010000012167836 */ /* 0x000fe40000000000 */
[C---:B------:R-:W-:Y:S01]  /*287e0*/  IMAD.WIDE R152, R3.reuse, 0x4, R138 ;  /* 0x0000000403987825 */ /* 0x040fe200078e028a */
[----:B------:R-:W-:Y:S03]  /*287f0*/  STL.64 [R1+0xe20], R154 ;  /* 0x000e209a01007387 */ /* 0x000fe60000100a00 */
[C---:B------:R-:W-:Y:S01]  /*28800*/  IMAD.WIDE R140, R3.reuse, 0x4, R140 ;  /* 0x00000004038c7825 */ /* 0x040fe200078e028c */
[----:B------:R-:W-:Y:S03]  /*28810*/  STL.64 [R1+0xe28], R132 ;  /* 0x000e288401007387 */ /* 0x000fe60000100a00 */
[C---:B------:R-:W-:Y:S01]  /*28820*/  IMAD.WIDE R142, R3.reuse, 0x4, R142 ;  /* 0x00000004038e7825 */ /* 0x040fe200078e028e */
[----:B------:R-:W-:Y:S03]  /*28830*/  LDGSTS.E [R21+-0x3bff8], desc[UR48][R242.64], !P2 ;  /* 0xc4008000f2157fae */ /* 0x000fe6000d121870 */
[----:B------:R-:W-:Y:S01]  /*28840*/  IMAD.WIDE R144, R3, 0x4, R144 ;  /* 0x0000000403907825 */ /* 0x000fe200078e0290 */
[----:B------:R-:W-:Y:S04]  /*28850*/  STL.64 [R1+0xe30], R134 ;  /* 0x000e308601007387 */ /* 0x000fe80000100a00 */
[----:B------:R-:W-:Y:S04]  /*28860*/  LDGSTS.E [R20+-0x37ff8], desc[UR48][R246.64], !P2 ;  /* 0xc8008000f6147fae */ /* 0x000fe8000d121870 */
[----:B------:R-:W-:Y:S04]  /*28870*/  STL.64 [R1+0xe48], R136 ;  /* 0x000e488801007387 */ /* 0x000fe80000100a00 */
[----:B------:R-:W-:Y:S04]  /*28880*/  LDGSTS.E [R22+-0x33ff8], desc[UR48][R248.64], !P2 ;  /* 0xcc008000f8167fae */ /* 0x000fe8000d121870 */
[----:B------:R2:W-:Y:S04]  /*28890*/  STL.64 [R1+0xe60], R152 ;  /* 0x000e609801007387 */ /* 0x0005e80000100a00 */
[----:B------:R1:W-:Y:S04]  /*288a0*/  LDGSTS.E [R21+-0x3fff4], desc[UR48][R244.64], !P0 ;  /* 0xc000c000f4157fae */ /* 0x0003e8000c121870 */
[----:B------:R2:W-:Y:S04]  /*288b0*/  STL.64 [R1+0xe70], R140 ;  /* 0x000e708c01007387 */ /* 0x0005e80000100a00 */
[----:B------:R-:W-:Y:S04]  /*288c0*/  LDGSTS.E [R20+-0x3bff4], desc[UR48][R234.64], !P0 ;  /* 0xc400c000ea147fae */ /* 0x000fe8000c121870 */
[----:B------:R2:W-:Y:S04]  /*288d0*/  STL.64 [R1+0xe78], R142 ;  /* 0x000e788e01007387 */ /* 0x0005e80000100a00 */
[----:B------:R2:W-:Y:S04]  /*288e0*/  STL.64 [R1+0xe80], R144 ;  /* 0x000e809001007387 */ /* 0x0005e80000100a00 */
[----:B------:R-:W2:Y:S04]  /*288f0*/  LDL.64 R244, [R1+0x880] ;  /* 0x0008800001f47983 */ /* 0x000ea80000100a00 */
[----:B------:R-:W2:Y:S04]  /*28900*/  LDL.64 R82, [R1+0xb08] ;  /* 0x000b080001527983 */ /* 0x000ea80000100a00 */
[----:B------:R-:W2:Y:S01]  /*28910*/  LDL.64 R74, [R1+0x8a8] ;  /* 0x0008a800014a7983 */ /* 0x000ea20000100a00 */
[----:B-1----:R-:W-:-:S02]  /*28920*/  VIADD R21, R25, 0xfffffe5e ;  /* 0xfffffe5e19157836 */ /* 0x002fc40000000000 */
[----:B------:R-:W1:Y:S01]  /*28930*/  LDC R25, c[0x0][0x230] ;  /* 0x00008c00ff197b82 */ /* 0x000e620000000800 */
[----:B------:R-:W2:Y:S04]  /*28940*/  LDL.64 R98, [R1+0x718] ;  /* 0x0007180001627983 */ /* 0x000ea80000100a00 */
[----:B----4-:R-:W-:Y:S04]  /*28950*/  LDGSTS.E [R23+-0x37ff4], desc[UR48][R66.64], !P0 ;  /* 0xc800c00042177fae */ /* 0x010fe8000c121870 */
[----:B------:R-:W-:Y:S04]  /*28960*/  LDGSTS.E [R20+-0x33ff4], desc[UR48][R238.64], !P0 ;  /* 0xcc00c000ee147fae */ /* 0x000fe8000c121870 */
[----:B------:R4:W-:Y:S04]  /*28970*/  LDGSTS.E [R23+-0x30000], desc[UR48][R214.64], !P3 ;  /* 0xd0000000d6177fae */ /* 0x0009e8000d921870 */
[----:B---3--:R-:W-:Y:S04]  /*28980*/  LDGSTS.E [R22+-0x2c000], desc[UR48][R58.64], !P3 ;  /* 0xd40000003a167fae */ /* 0x008fe8000d921870 */
[----:B------:R-:W3:Y:S04]  /*28990*/  LDL.64 R66, [R1+0xde8] ;  /* 0x000de80001427983 */ /* 0x000ee80000100a00 */
[----:B------:R-:W3:Y:S04]  /*289a0*/  LDL.64 R214, [R1+0x898] ;  /* 0x0008980001d67983 */ /* 0x000ee80000100a00 */
[----:B------:R-:W3:Y:S01]  /*289b0*/  LDL.64 R58, [R1+0x8a0] ;  /* 0x0008a000013a7983 */ /* 0x000ee20000100a00 */
[----:B------:R-:W-:-:S02]  /*289c0*/  ISETP.GE.U32.AND P0, PT, R21, 0x7ffffe1f, PT ;  /* 0x7ffffe1f1500780c */ /* 0x000fc40003f06070 */
[----:B------:R-:W-:Y:S01]  /*289d0*/  IADD3 R21, R18, 0x100000, RZ ;  /* 0x0010000012157810 */ /* 0x000fe20007ffe0ff */
[----:B----4-:R-:W-:Y:S01]  /*289e0*/  VIADD R23, R24, 0xfffffe5d ;  /* 0xfffffe5d18177836 */ /* 0x010fe20000000000 */
[----:B------:R-:W4:Y:S01]  /*289f0*/  LDL.64 R90, [R1+0x8e0] ;  /* 0x0008e000015a7983 */ /* 0x000f220000100a00 */
[----:B------:R-:W1:Y:S03]  /*28a00*/  LDC R24, c[0x0][0x230] ;  /* 0x00008c00ff187b82 */ /* 0x000e660000000800 */
[----:B--2---:R-:W-:Y:S01]  /*28a10*/  LDGSTS.E [R21+-0x28000], desc[UR48][R50.64], !P3 ;  /* 0xd800000032157fae */ /* 0x004fe2000d921870 */
[----:B------:R-:W-:-:S03]  /*28a20*/  ISETP.GE.U32.AND P2, PT, R23, 0x7ffffe1e, PT ;  /* 0x7ffffe1e1700780c */ /* 0x000fc60003f46070 */
[----:B------:R-:W-:Y:S04]  /*28a30*/  LDGSTS.E [R20+-0x24000], desc[UR48][R42.64], !P3 ;  /* 0xdc0000002a147fae */ /* 0x000fe8000d921870 */
[----:B------:R2:W-:Y:S04]  /*28a40*/  LDGSTS.E [R22+-0x2fffc], desc[UR48][R34.64], !P0 ;  /* 0xd000400022167fae */ /* 0x0005e8000c121870 */
[----:B------:R-:W4:Y:S04]  /*28a50*/  LDL.64 R50, [R1+0x8b8] ;  /* 0x0008b80001327983 */ /* 0x000f280000100a00 */
[----:B------:R-:W4:Y:S01]  /*28a60*/  LDL.64 R42, [R1+0x8c0] ;  /* 0x0008c000012a7983 */ /* 0x000f220000100a00 */
[----:B--2---:R-:W-:-:S03]  /*28a70*/  IADD3 R22, R26, -0x1a4, RZ ;  /* 0xfffffe5c1a167810 */ /* 0x004fc60007ffe0ff */
[----:B------:R-:W-:Y:S01]  /*28a80*/  LDGSTS.E [R21+-0x2bffc], desc[UR48][R240.64], !P0 ;  /* 0xd4004000f0157fae */ /* 0x000fe2000c121870 */
[----:B------:R-:W-:Y:S01]  /*28a90*/  IADD3 R23, R18, 0x100000, RZ ;  /* 0x0010000012177810 */ /* 0x000fe20007ffe0ff */
[----:B------:R-:W2:Y:S02]  /*28aa0*/  LDC R26, c[0x0][0x230] ;  /* 0x00008c00ff1a7b82 */ /* 0x000ea40000000800 */
[----:B------:R-:W2:Y:S01]  /*28ab0*/  LDL.64 R34, [R1+0x8c8] ;  /* 0x0008c80001227983 */ /* 0x000ea20000100a00 */
[----:B------:R-:W-:Y:S01]  /*28ac0*/  ISETP.GE.U32.AND P3, PT, R22, 0x7ffffe1d, PT ;  /* 0x7ffffe1d1600780c */ /* 0x000fe20003f66070 */
[----:B------:R-:W-:Y:S02]  /*28ad0*/  VIADD R22, R18, 0x100000 ;  /* 0x0010000012167836 */ /* 0x000fe40000000000 */
[----:B------:R-:W2:Y:S04]  /*28ae0*/  LDL.64 R240, [R1+0x6a0] ;  /* 0x0006a00001f07983 */ /* 0x000ea80000100a00 */
[----:B------:R-:W-:Y:S04]  /*28af0*/  LDGSTS.E [R20+-0x27ffc], desc[UR48][R244.64], !P0 ;  /* 0xd8004000f4147fae */ /* 0x000fe8000c121870 */
[----:B------:R-:W2:Y:S04]  /*28b00*/  LDL.64 R244, [R1+0x520] ;  /* 0x0005200001f47983 */ /* 0x000ea80000100a00 */
[----:B---3--:R-:W-:Y:S04]  /*28b10*/  LDGSTS.E [R22+-0x23ffc], desc[UR48][R214.64], !P0 ;  /* 0xdc004000d6167fae */ /* 0x008fe8000c121870 */
[----:B------:R-:W-:Y:S04]  /*28b20*/  LDGSTS.E [R21+-0x2fff8], desc[UR48][R82.64], !P2 ;  /* 0xd000800052157fae */ /* 0x000fe8000d121870 */
[----:B------:R-:W-:Y:S04]  /*28b30*/  LDGSTS.E [R20+-0x2bff8], desc[UR48][R74.64], !P2 ;  /* 0xd40080004a147fae */ /* 0x000fe8000d121870 */
[----:B------:R-:W3:Y:S04]  /*28b40*/  LDL.64 R214, [R1+0x518] ;  /* 0x0005180001d67983 */ /* 0x000ee80000100a00 */
[----:B------:R1:W-:Y:S04]  /*28b50*/  LDGSTS.E [R23+-0x27ff8], desc[UR48][R250.64], !P2 ;  /* 0xd8008000fa177fae */ /* 0x0003e8000d121870 */
[----:B------:R-:W-:Y:S04]  /*28b60*/  LDGSTS.E [R20+-0x23ff8], desc[UR48][R58.64], !P2 ;  /* 0xdc0080003a147fae */ /* 0x000fe8000d121870 */
[----:B------:R-:W3:Y:S01]  /*28b70*/  LDL.64 R74, [R1+0x528] ;  /* 0x00052800014a7983 */ /* 0x000ee20000100a00 */
[----:B-1----:R-:W-:-:S03]  /*28b80*/  VIADD R23, R25, 0xfffffe7b ;  /* 0xfffffe7b19177836 */ /* 0x002fc60000000000 */
[----:B------:R-:W3:Y:S01]  /*28b90*/  LDL.64 R250, [R1+0x530] ;  /* 0x0005300001fa7983 */ /* 0x000ee20000100a00 */
[----:B------:R-:W-:Y:S01]  /*28ba0*/  IADD3 R18, R18, 0x100000, RZ ;  /* 0x0010000012127810 */ /* 0x000fe20007ffe0ff */
[----:B------:R-:W1:Y:S02]  /*28bb0*/  LDC R25, c[0x0][0x230] ;  /* 0x00008c00ff197b82 */ /* 0x000e640000000800 */
[----:B------:R-:W3:Y:S01]  /*28bc0*/  LDL.64 R58, [R1+0x6c0] ;  /* 0x0006c000013a7983 */ /* 0x000ee20000100a00 */
[----:B------:R-:W-:-:S03]  /*28bd0*/  ISETP.GE.U32.AND P0, PT, R23, 0x7ffffe3c, PT ;  /* 0x7ffffe3c1700780c */ /* 0x000fc60003f06070 */
[----:B------:R2:W-:Y:S02]  /*28be0*/  LDGSTS.E [R22+-0x2fff4], desc[UR48][R66.64], !P3 ;  /* 0xd000c00042167fae */ /* 0x0005e4000d921870 */
[----:B------:R-:W1:Y:S02]  /*28bf0*/  LDC R23, c[0x0][0x230] ;  /* 0x00008c00ff177b82 */ /* 0x000e640000000800 */
[----:B----4-:R4:W-:Y:S04]  /*28c00*/  LDGSTS.E [R21+-0x2bff4], desc[UR48][R50.64], !P3 ;  /* 0xd400c00032157fae */ /* 0x0109e8000d921870 */
[----:B------:R-:W3:Y:S04]  /*28c10*/  LDL.64 R82, [R1+0x538] ;  /* 0x0005380001527983 */ /* 0x000ee80000100a00 */
[----:B------:R-:W3:Y:S01]  /*28c20*/  LDL.64 R66, [R1+0x540] ;  /* 0x0005400001427983 */ /* 0x000ee20000100a00 */
[----:B--2---:R-:W-:-:S02]  /*28c30*/  VIADD R22, R24, 0xfffffe7a ;  /* 0xfffffe7a18167836 */ /* 0x004fc40000000000 */
[----:B------:R-:W2:Y:S01]  /*28c40*/  LDC R24, c[0x0][0x230] ;  /* 0x00008c00ff187b82 */ /* 0x000ea20000000800 */
[----:B----4-:R-:W-:Y:S01]  /*28c50*/  IADD3 R21, R232, 0x100000, RZ ;  /* 0x00100000e8157810 */ /* 0x010fe20007ffe0ff */
[----:B------:R4:W-:Y:S01]  /*28c60*/  LDGSTS.E [R20+-0x27ff4], desc[UR48][R42.64], !P3 ;  /* 0xd800c0002a147fae */ /* 0x0009e2000d921870 */
[----:B------:R-:W-:-:S03]  /*28c70*/  ISETP.GE.U32.AND P2, PT, R22, 0x7ffffe3b, PT ;  /* 0x7ffffe3b1600780c */ /* 0x000fc60003f46070 */
[----:B------:R4:W-:Y:S04]  /*28c80*/  LDGSTS.E [R18+-0x23ff4], desc[UR48][R34.64], !P3 ;  /* 0xdc00c00022127fae */ /* 0x0009e8000d921870 */
[----:B------:R-:W2:Y:S04]  /*28c90*/  LDL.64 R50, [R1+0x6f0] ;  /* 0x0006f00001327983 */ /* 0x000ea80000100a00 */
[----:B------:R-:W2:Y:S04]  /*28ca0*/  LDL.64 R42, [R1+0x548] ;  /* 0x00054800012a7983 */ /* 0x000ea80000100a00 */
[----:B------:R1:W-:Y:S01]  /*28cb0*/  LDGSTS.E [R21+-0x40000], desc[UR48][R240.64], !P0 ;  /* 0xc0000000f0157fae */ /* 0x0003e2000c121870 */
[C---:B----4-:R-:W-:Y:S01]  /*28cc0*/  VIADD R20, R232.reuse, 0x100000 ;  /* 0x00100000e8147836 */ /* 0x050fe20000000000 */
[----:B------:R-:W-:-:S02]  /*28cd0*/  IADD3 R18, R232, 0x100000, RZ ;  /* 0x00100000e8127810 */ /* 0x000fc40007ffe0ff */
[----:B------:R-:W4:Y:S01]  /*28ce0*/  LDL.64 R34, [R1+0x550] ;  /* 0x0005500001227983 */ /* 0x000f220000100a00 */
[----:B-1----:R-:W-:Y:S02]  /*28cf0*/  VIADD R21, R26, 0xfffffe79 ;  /* 0xfffffe791a157836 */ /* 0x002fe40000000000 */
[C---:B------:R-:W-:Y:S01]  /*28d00*/  VIADD R22, R232.reuse, 0x100000 ;  /* 0x00100000e8167836 */ /* 0x040fe20000000000 */
[----:B------:R-:W1:Y:S02]  /*28d10*/  LDC R26, c[0x0][0x230] ;  /* 0x00008c00ff1a7b82 */ /* 0x000e640000000800 */
[----:B------:R-:W-:Y:S02]  /*28d20*/  ISETP.GE.U32.AND P3, PT, R21, 0x7ffffe3a, PT ;  /* 0x7ffffe3a1500780c */ /* 0x000fe40003f66070 */
[----:B------:R-:W-:Y:S01]  /*28d30*/  IADD3 R21, R232, 0x100000, RZ ;  /* 0x00100000e8157810 */ /* 0x000fe20007ffe0ff */
[----:B---3--:R-:W-:Y:S04]  /*28d40*/  LDGSTS.E [R20+-0x3c000], desc[UR48][R214.64], !P0 ;  /* 0xc4000000d6147fae */ /* 0x008fe8000c121870 */
[----:B------:R-:W-:Y:S04]  /*28d50*/  LDGSTS.E [R18+-0x38000], desc[UR48][R244.64], !P0 ;  /* 0xc8000000f4127fae */ /* 0x000fe8000c121870 */
[----:B------:R-:W3:Y:S04]  /*28d60*/  LDL.64 R214, [R1+0x558] ;  /* 0x0005580001d67983 */ /* 0x000ee80000100a00 */
[----:B------:R-:W-:Y:S04]  /*28d70*/  LDGSTS.E [R21+-0x34000], desc[UR48][R74.64], !P0 ;  /* 0xcc0000004a157fae */ /* 0x000fe8000c121870 */
[----:B------:R1:W-:Y:S04]  /*28d80*/  LDGSTS.E [R20+-0x3fffc], desc[UR48][R58.64], !P2 ;  /* 0xc00040003a147fae */ /* 0x0003e8000d121870 */
[----:B------:R-:W-:Y:S04]  /*28d90*/  LDGSTS.E [R18+-0x3bffc], desc[UR48][R250.64], !P2 ;  /* 0xc4004000fa127fae */ /* 0x000fe8000d121870 */
[----:B------:R-:W3:Y:S04]  /*28da0*/  LDL.64 R74, [R1+0x560] ;  /* 0x00056000014a7983 */ /* 0x000ee80000100a00 */
[----:B------:R-:W3:Y:S01]  /*28db0*/  LDL.64 R58, [R1+0x568] ;  /* 0x00056800013a7983 */ /* 0x000ee20000100a00 */
[----:B-1----:R-:W-:-:S02]  /*28dc0*/  IADD3 R20, R23, -0x188, RZ ;  /* 0xfffffe7817147810 */ /* 0x002fc40007ffe0ff */
[----:B------:R-:W1:Y:S01]  /*28dd0*/  LDC R23, c[0x0][0x230] ;  /* 0x00008c00ff177b82 */ /* 0x000e620000000800 */
[----:B------:R-:W-:Y:S04]  /*28de0*/  LDGSTS.E [R22+-0x37ffc], desc[UR48][R82.64], !P2 ;  /* 0xc800400052167fae */ /* 0x000fe8000d121870 */
[----:B------:R-:W-:Y:S01]  /*28df0*/  LDGSTS.E [R18+-0x33ffc], desc[UR48][R66.64], !P2 ;  /* 0xcc00400042127fae */ /* 0x000fe2000d121870 */
[----:B------:R-:W-:Y:S01]  /*28e00*/  ISETP.GE.U32.AND P0, PT, R20, 0x7ffffe39, PT ;  /* 0x7ffffe391400780c */ /* 0x000fe20003f06070 */
[----:B------:R-:W-:Y:S02]  /*28e10*/  VIADD R20, R232, 0x100000 ;  /* 0x00100000e8147836 */ /* 0x000fe40000000000 */
[----:B------:R-:W3:Y:S04]  /*28e20*/  LDL.64 R82, [R1+0x8e8] ;  /* 0x0008e80001527983 */ /* 0x000ee80000100a00 */
[----:B------:R-:W3:Y:S04]  /*28e30*/  LDL.64 R66, [R1+0x570] ;  /* 0x0005700001427983 */ /* 0x000ee80000100a00 */
[----:B--2---:R2:W-:Y:S04]  /*28e40*/  LDGSTS.E [R22+-0x3fff8], desc[UR48][R50.64], !P3 ;  /* 0xc000800032167fae */ /* 0x0045e8000d921870 */
[----:B------:R-:W-:Y:S04]  /*28e50*/  LDGSTS.E [R21+-0x3bff8], desc[UR48][R42.64], !P3 ;  /* 0xc40080002a157fae */ /* 0x000fe8000d921870 */
[----:B----4-:R-:W-:Y:S04]  /*28e60*/  LDGSTS.E [R20+-0x37ff8], desc[UR48][R34.64], !P3 ;  /* 0xc800800022147fae */ /* 0x010fe8000d921870 */
[----:B------:R-:W4:Y:S04]  /*28e70*/  LDL.64 R50, [R1+0xe58] ;  /* 0x000e580001327983 */ /* 0x000f280000100a00 */
[----:B------:R-:W4:Y:S04]  /*28e80*/  LDL.64 R42, [R1+0x8d8] ;  /* 0x0008d800012a7983 */ /* 0x000f280000100a00 */
[----:B------:R-:W4:Y:S04]  /*28e90*/  LDL.64 R34, [R1+0xea0] ;  /* 0x000ea00001227983 */ /* 0x000f280000100a00 */
[----:B---3--:R-:W-:Y:S04]  /*28ea0*/  LDGSTS.E [R18+-0x33ff8], desc[UR48][R214.64], !P3 ;  /* 0xcc008000d6127fae */ /* 0x008fe8000d921870 */
[----:B------:R3:W-:Y:S04]  /*28eb0*/  LDGSTS.E [R21+-0x3fff4], desc[UR48][R98.64], !P0 ;  /* 0xc000c00062157fae */ /* 0x0007e8000c121870 */
[----:B------:R-:W4:Y:S01]  /*28ec0*/  LDL.64 R214, [R1+0x8f0] ;  /* 0x0008f00001d67983 */ /* 0x000f220000100a00 */
[----:B--2---:R-:W-:-:S02]  /*28ed0*/  IADD3 R22, R25, -0x1a5, RZ ;  /* 0xfffffe5b19167810 */ /* 0x004fc40007ffe0ff */
[----:B------:R-:W2:Y:S01]  /*28ee0*/  LDC R25, c[0x0][0x230] ;  /* 0x00008c00ff197b82 */ /* 0x000ea20000000800 */
[----:B---3--:R-:W-:Y:S01]  /*28ef0*/  VIADD R21, R26, 0xfffffe5a ;  /* 0xfffffe5a1a157836 */ /* 0x008fe20000000000 */
[----:B------:R-:W-:Y:S04]  /*28f00*/  LDGSTS.E [R20+-0x3bff4], desc[UR48][R74.64], !P0 ;  /* 0xc400c0004a147fae */ /* 0x000fe8000c121870 */
[----:B------:R-:W-:Y:S01]  /*28f10*/  LDGSTS.E [R18+-0x37ff4], desc[UR48][R58.64], !P0 ;  /* 0xc800c0003a127fae */ /* 0x000fe2000c121870 */
[----:B------:R-:W-:Y:S01]  /*28f20*/  ISETP.GE.U32.AND P2, PT, R22, 0x7ffffe1c, PT ;  /* 0x7ffffe1c1600780c */ /* 0x000fe20003f46070 */
[----:B------:R-:W3:Y:S02]  /*28f30*/  LDC R26, c[0x0][0x230] ;  /* 0x00008c00ff1a7b82 */ /* 0x000ee40000000800 */
[----:B------:R-:W2:Y:S04]  /*28f40*/  LDL.64 R98, [R1+0x920] ;  /* 0x0009200001627983 */ /* 0x000ea80000100a00 */
[----:B------:R-:W3:Y:S04]  /*28f50*/  LDL.64 R74, [R1+0x900] ;  /* 0x00090000014a7983 */ /* 0x000ee80000100a00 */
[----:B------:R-:W2:Y:S01]  /*28f60*/  LDL.64 R58, [R1+0x908] ;  /* 0x00090800013a7983 */ /* 0x000ea20000100a00 */
[----:B------:R-:W-:-:S02]  /*28f70*/  ISETP.GE.U32.AND P3, PT, R21, 0x7ffffe1b, PT ;  /* 0x7ffffe1b1500780c */ /* 0x000fc40003f66070 */
[----:B------:R-:W-:-:S05]  /*28f80*/  IADD3 R21, R232, 0x100000, RZ ;  /* 0x00100000e8157810 */ /* 0x000fca0007ffe0ff */
[----:B------:R-:W-:Y:S01]  /*28f90*/  LDGSTS.E [R21+-0x33ff4], desc[UR48][R66.64], !P0 ;  /* 0xcc00c00042157fae */ /* 0x000fe2000c121870 */
[----:B------:R-:W-:-:S03]  /*28fa0*/  VIADD R22, R232, 0x100000 ;  /* 0x00100000e8167836 */ /* 0x000fc60000000000 */
[----:B------:R-:W2:Y:S04]  /*28fb0*/  LDL.64 R66, [R1+0xea8] ;  /* 0x000ea80001427983 */ /* 0x000ea80000100a00 */
[----:B----4-:R4:W-:Y:S04]  /*28fc0*/  LDGSTS.E [R20+-0x30000], desc[UR48][R50.64], !P2 ;  /* 0xd000000032147fae */ /* 0x0109e8000d121870 */
[----:B------:R-:W-:Y:S04]  /*28fd0*/  LDGSTS.E [R18+-0x2c000], desc[UR48][R42.64], !P2 ;  /* 0xd40000002a127fae */ /* 0x000fe8000d121870 */
[----:B------:R-:W-:Y:S04]  /*28fe0*/  LDGSTS.E [R22+-0x28000], desc[UR48][R90.64], !P2 ;  /* 0xd80000005a167fae */ /* 0x000fe8000d121870 */
[----:B------:R-:W2:Y:S01]  /*28ff0*/  LDL.64 R50, [R1+0x910] ;  /* 0x0009100001327983 */ /* 0x000ea20000100a00 */
[----:B----4-:R-:W-:-:S02]  /*29000*/  IADD3 R20, R24, -0x1a7, RZ ;  /* 0xfffffe5918147810 */ /* 0x010fc40007ffe0ff */
[----:B------:R-:W4:Y:S01]  /*29010*/  LDC R24, c[0x0][0x230] ;  /* 0x00008c00ff187b82 */ /* 0x000f220000000800 */
[----:B------:R-:W4:Y:S04]  /*29020*/  LDL.64 R42, [R1+0x918] ;  /* 0x00091800012a7983 */ /* 0x000f280000100a00 */
[----:B------:R-:W-:Y:S01]  /*29030*/  LDGSTS.E [R18+-0x24000], desc[UR48][R82.64], !P2 ;  /* 0xdc00000052127fae */ /* 0x000fe2000d121870 */
[----:B------:R-:W-:Y:S01]  /*29040*/  ISETP.GE.U32.AND P2, PT, R20, 0x7ffffe1a, PT ;  /* 0x7ffffe1a1400780c */ /* 0x000fe20003f46070 */
[----:B------:R-:W-:Y:S02]  /*29050*/  VIADD R20, R232, 0x100000 ;  /* 0x00100000e8147836 */ /* 0x000fe40000000000 */
[----:B------:R1:W-:Y:S04]  /*29060*/  LDGSTS.E [R22+-0x2fffc], desc[UR48][R34.64], !P3 ;  /* 0xd000400022167fae */ /* 0x0003e8000d921870 */
[----:B------:R-:W4:Y:S04]  /*29070*/  LDL.64 R90, [R1+0x938] ;  /* 0x00093800015a7983 */ /* 0x000f280000100a00 */
[----:B------:R-:W4:Y:S04]  /*29080*/  LDL.64 R82, [R1+0x940] ;  /* 0x0009400001527983 */ /* 0x000f280000100a00 */
[----:B------:R-:W4:Y:S04]  /*29090*/  LDL.64 R34, [R1+0xeb0] ;  /* 0x000eb00001227983 */ /* 0x000f280000100a00 */
[----:B------:R-:W-:Y:S04]  /*290a0*/  LDGSTS.E [R21+-0x2bffc], desc[UR48][R214.64], !P3 ;  /* 0xd4004000d6157fae */ /* 0x000fe8000d921870 */
[----:B------:R-:W4:Y:S04]  /*290b0*/  LDL.64 R214, [R1+0x930] ;  /* 0x0009300001d67983 */ /* 0x000f280000100a00 */
[----:B---3--:R-:W-:Y:S04]  /*290c0*/  LDGSTS.E [R20+-0x27ffc], desc[UR48][R74.64], !P3 ;  /* 0xd80040004a147fae */ /* 0x008fe8000d921870 */
[----:B--2---:R-:W-:Y:S01]  /*290d0*/  LDGSTS.E [R18+-0x23ffc], desc[UR48][R58.64], !P3 ;  /* 0xdc0040003a127fae */ /* 0x004fe2000d921870 */
[----:B-1----:R-:W-:-:S02]  /*290e0*/  IADD3 R22, R23, -0x1a8, RZ ;  /* 0xfffffe5817167810 */ /* 0x002fc40007ffe0ff */
[----:B------:R-:W1:Y:S01]  /*290f0*/  LDC R23, c[0x0][0x230] ;  /* 0x00008c00ff177b82 */ /* 0x000e620000000800 */
[----:B------:R-:W2:Y:S04]  /*29100*/  LDL.64 R74, [R1+0x578] ;  /* 0x00057800014a7983 */ /* 0x000ea80000100a00 */
[----:B------:R-:W3:Y:S01]  /*29110*/  LDL.64 R58, [R1+0x740] ;  /* 0x00074000013a7983 */ /* 0x000ee20000100a00 */
[----:B------:R-:W-:-:S03]  /*29120*/  ISETP.GE.U32.AND P3, PT, R22, 0x7ffffe19, PT ;  /* 0x7ffffe191600780c */ /* 0x000fc60003f66070 */
[----:B------:R4:W-:Y:S01]  /*29130*/  LDGSTS.E [R21+-0x2fff8], desc[UR48][R66.64], !P2 ;  /* 0xd000800042157fae */ /* 0x0009e2000d121870 */
[----:B------:R-:W-:Y:S02]  /*29140*/  VIADD R22, R232, 0x100000 ;  /* 0x00100000e8167836 */ /* 0x000fe40000000000 */
[----:B----4-:R-:W-:Y:S01]  /*29150*/  VIADD R21, R26, 0xfffffe77 ;  /* 0xfffffe771a157836 */ /* 0x010fe20000000000 */
[----:B------:R-:W4:Y:S01]  /*29160*/  LDL.64 R66, [R1+0x770] ;  /* 0x0007700001427983 */ /* 0x000f220000100a00 */
[----:B------:R-:W1:Y:S03]  /*29170*/  LDC R26, c[0x0][0x230] ;  /* 0x00008c00ff1a7b82 */ /* 0x000e660000000800 */
[----:B------:R-:W-:Y:S01]  /*29180*/  LDGSTS.E [R20+-0x2bff8], desc[UR48][R50.64], !P2 ;  /* 0xd400800032147fae */ /* 0x000fe2000d121870 */
[----:B------:R-:W-:-:S03]  /*29190*/  ISETP.GE.U32.AND P0, PT, R21, 0x7ffffe38, PT ;  /* 0x7ffffe381500780c */ /* 0x000fc60003f06070 */
[----:B------:R-:W-:Y:S01]  /*291a0*/  LDGSTS.E [R18+-0x27ff8], desc[UR48][R42.64], !P2 ;  /* 0xd80080002a127fae */ /* 0x000fe2000d121870 */
[----:B------:R-:W-:-:S03]  /*291b0*/  IADD3 R21, R232, 0x100000, RZ ;  /* 0x00100000e8157810 */ /* 0x000fc60007ffe0ff */
[----:B------:R-:W4:Y:S04]  /*291c0*/  LDL.64 R50, [R1+0x580] ;  /* 0x0005800001327983 */ /* 0x000f280000100a00 */
[----:B------:R-:W4:Y:S01]  /*291d0*/  LDL.64 R42, [R1+0x588] ;  /* 0x00058800012a7983 */ /* 0x000f220000100a00 */
[----:B------:R-:W-:-:S03]  /*291e0*/  IADD3 R232, R232, 0x100000, RZ ;  /* 0x00100000e8e87810 */ /* 0x000fc60007ffe0ff */
[----:B------:R1:W-:Y:S04]  /*291f0*/  LDGSTS.E [R21+-0x23ff8], desc[UR48][R98.64], !P2 ;  /* 0xdc00800062157fae */ /* 0x0003e8000d121870 */
[----:B------:R2:W-:Y:S01]  /*29200*/  LDGSTS.E [R20+-0x2fff4], desc[UR48][R34.64], !P3 ;  /* 0xd000c00022147fae */ /* 0x0005e2000d921870 */
[----:B-1----:R-:W-:-:S03]  /*29210*/  IADD3 R21, R19, 0x100000, RZ ;  /* 0x0010000013157810 */ /* 0x002fc60007ffe0ff */
[----:B------:R-:W4:Y:S04]  /*29220*/  LDL.64 R98, [R1+0xeb8] ;  /* 0x000eb80001627983 */ /* 0x000f280000100a00 */
[----:B------:R-:W4:Y:S04]  /*29230*/  LDL.64 R34, [R1+0x590] ;  /* 0x0005900001227983 */ /* 0x000f280000100a00 */
[----:B------:R1:W-:Y:S04]  /*29240*/  LDGSTS.E [R18+-0x2bff4], desc[UR48][R214.64], !P3 ;  /* 0xd400c000d6127fae */ /* 0x0003e8000d921870 */
[----:B------:R1:W-:Y:S04]  /*29250*/  LDGSTS.E [R22+-0x27ff4], desc[UR48][R90.64], !P3 ;  /* 0xd800c0005a167fae */ /* 0x0003e8000d921870 */
[----:B------:R-:W-:Y:S04]  /*29260*/  LDGSTS.E [R232+-0x23ff4], desc[UR48][R82.64], !P3 ;  /* 0xdc00c00052e87fae */ /* 0x000fe8000d921870 */
[----:B------:R-:W4:Y:S04]  /*29270*/  LDL.64 R214, [R1+0x5a0] ;  /* 0x0005a00001d67983 */ /* 0x000f280000100a00 */
[----:B------:R-:W4:Y:S01]  /*29280*/  LDL.64 R90, [R1+0x5a8] ;  /* 0x0005a800015a7983 */ /* 0x000f220000100a00 */
[----:B--2---:R-:W-:-:S02]  /*29290*/  VIADD R20, R25, 0xfffffe76 ;  /* 0xfffffe7619147836 */ /* 0x004fc40000000000 */
[----:B-1----:R-:W-:Y:S01]  /*292a0*/  VIADD R18, R19, 0x100000 ;  /* 0x0010000013127836 */ /* 0x002fe20000000000 */
[----:B------:R-:W2:Y:S01]  /*292b0*/  LDL.64 R82, [R1+0x5b8] ;  /* 0x0005b80001527983 */ /* 0x000ea20000100a00 */
[----:B------:R-:W-:-:S03]  /*292c0*/  VIADD R22, R24, 0xfffffe75 ;  /* 0xfffffe7518167836 */ /* 0x000fc60000000000 */
[----:B---3--:R-:W-:Y:S01]  /*292d0*/  LDGSTS.E [R21+-0x40000], desc[UR48][R58.64], !P0 ;  /* 0xc00000003a157fae */ /* 0x008fe2000c121870 */
[----:B------:R-:W-:Y:S01]  /*292e0*/  ISETP.GE.U32.AND P2, PT, R20, 0x7ffffe37, PT ;  /* 0x7ffffe371400780c */ /* 0x000fe20003f46070 */
[----:B------:R-:W1:Y:S08]  /*292f0*/  LDC R24, c[0x0][0x230] ;  /* 0x00008c00ff187b82 */ /* 0x000e700000000800 */
[----:B------:R-:W3:Y:S01]  /*29300*/  LDC R25, c[0x0][0x230] ;  /* 0x00008c00ff197b82 */ /* 0x000ee20000000800 */
[----:B------:R-:W3:Y:S01]  /*29310*/  LDL.64 R58, [R1+0x790] ;  /* 0x00079000013a7983 */ /* 0x000ee20000100a00 */
[----:B------:R-:W-:-:S03]  /*29320*/  IADD3 R20, R19, 0x100000, RZ ;  /* 0x0010000013147810 */ /* 0x000fc60007ffe0ff */
[----:B------:R-:W-:Y:S04]  /*29330*/  LDGSTS.E [R18+-0x3c000], desc[UR48][R74.64], !P0 ;  /* 0xc40000004a127fae */ /* 0x000fe8000c121870 */
[----:B------:R-:W2:Y:S04]  /*29340*/  LDL.64 R74, [R1+0x5c8] ;  /* 0x0005c800014a7983 */ /* 0x000ea80000100a00 */
[----:B----4-:R-:W-:Y:S04]  /*29350*/  LDGSTS.E [R20+-0x38000], desc[UR48][R50.64], !P0 ;  /* 0xc800000032147fae */ /* 0x010fe8000c121870 */
[----:B------:R-:W-:Y:S01]  /*29360*/  LDGSTS.E [R18+-0x34000], desc[UR48][R42.64], !P0 ;  /* 0xcc0000002a127fae */ /* 0x000fe2000c121870 */
[----:B------:R-:W-:-:S03]  /*29370*/  ISETP.GE.U32.AND P0, PT, R22, 0x7ffffe36, PT ;  /* 0x7ffffe361600780c */ /* 0x000fc60003f06070 */
[----:B------:R4:W-:Y:S04]  /*29380*/  LDGSTS.E [R21+-0x3fffc], desc[UR48][R66.64], !P2 ;  /* 0xc000400042157fae */ /* 0x0009e8000d121870 */
[----:B------:R-:W2:Y:S04]  /*29390*/  LDL.64 R50, [R1+0x5d0] ;  /* 0x0005d00001327983 */ /* 0x000ea80000100a00 */
[----:B------:R-:W2:Y:S01]  /*293a0*/  LDL.64 R42, [R1+0x7c0] ;  /* 0x0007c000012a7983 */ /* 0x000ea20000100a00 */
[----:B----4-:R-:W-:-:S03]  /*293b0*/  IADD3 R21, R26, -0x18c, RZ ;  /* 0xfffffe741a157810 */ /* 0x010fc60007ffe0ff */
[----:B------:R-:W4:Y:S01]  /*293c0*/  LDL.64 R66, [R1+0x5e0] ;  /* 0x0005e00001427983 */ /* 0x000f220000100a00 */
[----:B------:R-:W-:Y:S01]  /*293d0*/  ISETP.GE.U32.AND P3, PT, R21, 0x7ffffe35, PT ;  /* 0x7ffffe351500780c */ /* 0x000fe20003f66070 */
[C---:B------:R-:W-:Y:S02]  /*293e0*/  VIADD R21, R19.reuse, 0x100000 ;  /* 0x0010000013157836 */ /* 0x040fe40000000000 */
[----:B------:R-:W-:Y:S04]  /*293f0*/  LDGSTS.E [R20+-0x3bffc], desc[UR48][R34.64], !P2 ;  /* 0xc400400022147fae */ /* 0x000fe8000d121870 */
[----:B------:R-:W4:Y:S04]  /*29400*/  LDL.64 R34, [R1+0x5e8] ;  /* 0x0005e80001227983 */ /* 0x000f280000100a00 */
[----:B------:R-:W-:Y:S04]  /*29410*/  LDGSTS.E [R18+-0x37ffc], desc[UR48][R214.64], !P2 ;  /* 0xc8004000d6127fae */ /* 0x000fe8000d121870 */
[----:B------:R-:W-:Y:S04]  /*29420*/  LDGSTS.E [R21+-0x33ffc], desc[UR48][R90.64], !P2 ;  /* 0xcc0040005a157fae */ /* 0x000fe8000d121870 */
[----:B------:R-:W4:Y:S01]  /*29430*/  LDL.64 R214, [R1+0x5f0] ;  /* 0x0005f00001d67983 */ /* 0x000f220000100a00 */
[----:B------:R-:W-:-:S03]  /*29440*/  IADD3 R22, R19, 0x100000, RZ ;  /* 0x0010000013167810 */ /* 0x000fc60007ffe0ff */
[----:B------:R-:W4:Y:S04]  /*29450*/  LDL.64 R90, [R1+0x958] ;  /* 0x00095800015a7983 */ /* 0x000f280000100a00 */
[----:B---3--:R3:W-:Y:S04]  /*29460*/  LDGSTS.E [R20+-0x3fff8], desc[UR48][R58.64], !P0 ;  /* 0xc00080003a147fae */ /* 0x0087e8000c121870 */
[----:B--2---:R-:W-:Y:S04]  /*29470*/  LDGSTS.E [R18+-0x3bff8], desc[UR48][R82.64], !P0 ;  /* 0xc400800052127fae */ /* 0x004fe8000c121870 */
[----:B------:R-:W2:Y:S01]  /*29480*/  LDL.64 R58, [R1+0x950] ;  /* 0x00095000013a7983 */ /* 0x000ea20000100a00 */
[----:B---3--:R-:W-:-:S02]  /*29490*/  VIADD R20, R23, 0xfffffe57 ;  /* 0xfffffe5717147836 */ /* 0x008fc40000000000 */
[----:B------:R-:W3:Y:S01]  /*294a0*/  LDC R23, c[0x0][0x230] ;  /* 0x00008c00ff177b82 */ /* 0x000ee20000000800 */
[----:B------:R-:W-:Y:S04]  /*294b0*/  LDGSTS.E [R22+-0x37ff8], desc[UR48][R74.64], !P0 ;  /* 0xc80080004a167fae */ /* 0x000fe8000c121870 */
[----:B------:R-:W3:Y:S04]  /*294c0*/  LDL.64 R82, [R1+0x978] ;  /* 0x0009780001527983 */ /* 0x000ee80000100a00 */
[----:B------:R-:W3:Y:S04]  /*294d0*/  LDL.64 R74, [R1+0x960] ;  /* 0x00096000014a7983 */ /* 0x000ee80000100a00 */
[----:B------:R-:W-:Y:S01]  /*294e0*/  LDGSTS.E [R18+-0x33ff8], desc[UR48][R50.64], !P0 ;  /* 0xcc00800032127fae */ /* 0x000fe2000c121870 */
[----:B------:R-:W-:-:S03]  /*294f0*/  ISETP.GE.U32.AND P0, PT, R20, 0x7ffffe18, PT ;  /* 0x7ffffe181400780c */ /* 0x000fc60003f06070 */
[----:B------:R1:W-:Y:S01]  /*29500*/  LDGSTS.E [R22+-0x3fff4], desc[UR48][R42.64], !P3 ;  /* 0xc000c0002a167fae */ /* 0x0003e2000d921870 */
[----:B------:R-:W-:-:S03]  /*29510*/  IADD3 R20, R19, 0x100000, RZ ;  /* 0x0010000013147810 */ /* 0x000fc60007ffe0ff */
[----:B----4-:R-:W-:Y:S04]  /*29520*/  LDGSTS.E [R21+-0x3bff4], desc[UR48][R66.64], !P3 ;  /* 0xc400c00042157fae */ /* 0x010fe8000d921870 */
[----:B------:R-:W4:Y:S04]  /*29530*/  LDL.64 R50, [R1+0xec0] ;  /* 0x000ec00001327983 */ /* 0x000f280000100a00 */
[----:B------:R-:W4:Y:S04]  /*29540*/  LDL.64 R42, [R1+0x970] ;  /* 0x00097000012a7983 */ /* 0x000f280000100a00 */
[----:B------:R-:W4:Y:S04]  /*29550*/  LDL.64 R66, [R1+0x980] ;  /* 0x0009800001427983 */ /* 0x000f280000100a00 */
[----:B------:R-:W-:Y:S04]  /*29560*/  LDGSTS.E [R20+-0x37ff4], desc[UR48][R34.64], !P3 ;  /* 0xc800c00022147fae */ /* 0x000fe8000d921870 */
[----:B------:R-:W4:Y:S04]  /*29570*/  LDL.64 R34, [R1+0xec8] ;  /* 0x000ec80001227983 */ /* 0x000f280000100a00 */
[----:B------:R-:W-:Y:S04]  /*29580*/  LDGSTS.E [R18+-0x33ff4], desc[UR48][R214.64], !P3 ;  /* 0xcc00c000d6127fae */ /* 0x000fe8000d921870 */
[----:B------:R1:W-:Y:S04]  /*29590*/  LDGSTS.E [R21+-0x30000], desc[UR48][R98.64], !P0 ;  /* 0xd000000062157fae */ /* 0x0003e8000c121870 */
[----:B------:R-:W4:Y:S01]  /*295a0*/  LDL.64 R214, [R1+0x990] ;  /* 0x0009900001d67983 */ /* 0x000f220000100a00 */
[----:B-1----:R-:W-:-:S02]  /*295b0*/  VIADD R22, R24, 0xfffffe56 ;  /* 0xfffffe5618167836 */ /* 0x002fc40000000000 */
[----:B------:R-:W1:Y:S01]  /*295c0*/  LDC R24, c[0x0][0x230] ;  /* 0x00008c00ff187b82 */ /* 0x000e620000000800 */
[----:B------:R-:W-:Y:S01]  /*295d0*/  IADD3 R21, R25, -0x1ab, RZ ;  /* 0xfffffe5519157810 */ /* 0x000fe20007ffe0ff */
[----:B------:R-:W4:Y:S04]  /*295e0*/  LDL.64 R98, [R1+0x9c0] ;  /* 0x0009c00001627983 */ /* 0x000f280000100a00 */
[----:B--2---:R-:W-:Y:S01]  /*295f0*/  LDGSTS.E [R20+-0x2c000], desc[UR48][R58.64], !P0 ;  /* 0xd40000003a147fae */ /* 0x004fe2000c121870 */
[----:B------:R-:W-:Y:S01]  /*29600*/  ISETP.GE.U32.AND P2, PT, R22, 0x7ffffe17, PT ;  /* 0x7ffffe171600780c */ /* 0x000fe20003f46070 */
[----:B------:R-:W2:Y:S01]  /*29610*/  LDC R25, c[0x0][0x230] ;  /* 0x00008c00ff197b82 */ /* 0x000ea20000000800 */
[----:B------:R-:W-:Y:S01]  /*29620*/  ISETP.GE.U32.AND P3, PT, R21, 0x7ffffe16, PT ;  /* 0x7ffffe161500780c */ /* 0x000fe20003f66070 */
[----:B------:R-:W2:Y:S01]  /*29630*/  LDL.64 R58, [R1+0x998] ;  /* 0x00099800013a7983 */ /* 0x000ea20000100a00 */
[----:B------:R-:W-:-:S03]  /*29640*/  VIADD R21, R19, 0x100000 ;  /* 0x0010000013157836 */ /* 0x000fc60000000000 */
[----:B------:R-:W-:Y:S04]  /*29650*/  LDGSTS.E [R18+-0x28000], desc[UR48][R90.64], !P0 ;  /* 0xd80000005a127fae */ /* 0x000fe8000c121870 */
[----:B---3--:R-:W-:Y:S01]  /*29660*/  LDGSTS.E [R21+-0x24000], desc[UR48][R74.64], !P0 ;  /* 0xdc0000004a157fae */ /* 0x008fe2000c121870 */
[----:B------:R-:W-:-:S03]  /*29670*/  IADD3 R22, R19, 0x100000, RZ ;  /* 0x0010000013167810 */ /* 0x000fc60007ffe0ff */
[----:B------:R-:W3:Y:S04]  /*29680*/  LDL.64 R90, [R1+0x600] ;  /* 0x00060000015a7983 */ /* 0x000ee80000100a00 */
[----:B------:R-:W3:Y:S04]  /*29690*/  LDL.64 R74, [R1+0xed0] ;  /* 0x000ed000014a7983 */ /* 0x000ee80000100a00 */
[----:B----4-:R4:W-:Y:S04]  /*296a0*/  LDGSTS.E [R20+-0x2fffc], desc[UR48][R50.64], !P2 ;  /* 0xd000400032147fae */ /* 0x0109e8000d121870 */
[----:B------:R-:W-:Y:S04]  /*296b0*/  LDGSTS.E [R18+-0x2bffc], desc[UR48][R42.64], !P2 ;  /* 0xd40040002a127fae */ /* 0x000fe8000d121870 */
[----:B------:R-:W-:Y:S04]  /*296c0*/  LDGSTS.E [R22+-0x27ffc], desc[UR48][R82.64], !P2 ;  /* 0xd800400052167fae */ /* 0x000fe8000d121870 */
[----:B------:R-:W3:Y:S01]  /*296d0*/  LDL.64 R50, [R1+0x9b0] ;  /* 0x0009b00001327983 */ /* 0x000ee20000100a00 */
[----:B----4-:R-:W-:-:S02]  /*296e0*/  VIADD R20, R23, 0xfffffe54 ;  /* 0xfffffe5417147836 */ /* 0x010fc40000000000 */
[----:B------:R-:W4:Y:S01]  /*296f0*/  LDC R23, c[0x0][0x230] ;  /* 0x00008c00ff177b82 */ /* 0x000f220000000800 */
[----:B------:R-:W4:Y:S02]  /*29700*/  LDL.64 R42, [R1+0x9b8] ;  /* 0x0009b800012a7983 */ /* 0x000f240000100a00 */
[----:B------:R-:W-:Y:S02]  /*29710*/  ISETP.GE.U32.AND P4, PT, R20, 0x7ffffe15, PT ;  /* 0x7ffffe151400780c */ /* 0x000fe40003f86070 */
[----:B------:R-:W-:Y:S01]  /*29720*/  IADD3 R20, R19, 0x100000, RZ ;  /* 0x0010000013147810 */ /* 0x000fe20007ffe0ff */
[----:B------:R-:W-:Y:S04]  /*29730*/  LDGSTS.E [R18+-0x23ffc], desc[UR48][R66.64], !P2 ;  /* 0xdc00400042127fae */ /* 0x000fe8000d121870 */
[----:B------:R1:W-:Y:S04]  /*29740*/  LDGSTS.E [R22+-0x2fff8], desc[UR48][R34.64], !P3 ;  /* 0xd000800022167fae */ /* 0x0003e8000d921870 */
[----:B------:R-:W4:Y:S04]  /*29750*/  LDL.64 R82, [R1+0x608] ;  /* 0x0006080001527983 */ /* 0x000f280000100a00 */
[----:B------:R-:W4:Y:S04]  /*29760*/  LDL.64 R34, [R1+0x7e8] ;  /* 0x0007e80001227983 */ /* 0x000f280000100a00 */
[----:B------:R-:W-:Y:S04]  /*29770*/  LDGSTS.E [R21+-0x2bff8], desc[UR48][R214.64], !P3 ;  /* 0xd4008000d6157fae */ /* 0x000fe8000d921870 */
[----:B------:R-:W4:Y:S04]  /*29780*/  LDL.64 R214, [R1+0x5f8] ;  /* 0x0005f80001d67983 */ /* 0x000f280000100a00 */
[----:B--2---:R-:W-:Y:S04]  /*29790*/  LDGSTS.E [R20+-0x27ff8], desc[UR48][R58.64], !P3 ;  /* 0xd80080003a147fae */ /* 0x004fe8000d921870 */
[----:B------:R-:W-:Y:S04]  /*297a0*/  LDGSTS.E [R18+-0x23ff8], desc[UR48][R14.64], !P3 ;  /* 0xdc0080000e127fae */ /* 0x000fe8000d921870 */
[----:B------:R-:W2:Y:S04]  /*297b0*/  LDL.LU.64 R14, [R1+0xfe0] ;  /* 0x000fe000010e7983 */ /* 0x000ea80000300a00 */
[----:B------:R-:W2:Y:S04]  /*297c0*/  LDL.64 R66, [R1+0x808] ;  /* 0x0008080001427983 */ /* 0x000ea80000100a00 */
[----:B------:R-:W2:Y:S04]  /*297d0*/  LDL.64 R58, [R1+0x610] ;  /* 0x00061000013a7983 */ /* 0x000ea80000100a00 */
[----:B---3--:R-:W-:Y:S01]  /*297e0*/  LDGSTS.E [R21+-0x2fff4], desc[UR48][R74.64], !P4 ;  /* 0xd000c0004a157fae */ /* 0x008fe2000e121870 */
[----:B-1----:R-:W-:-:S02]  /*297f0*/  VIADD R22, R24, 0xfffffe73 ;  /* 0xfffffe7318167836 */ /* 0x002fc40000000000 */
[----:B------:R-:W1:Y:S01]  /*29800*/  LDC R24, c[0x0][0x230] ;  /* 0x00008c00ff187b82 */ /* 0x000e620000000800 */
[----:B------:R-:W-:Y:S04]  /*29810*/  LDGSTS.E [R20+-0x2bff4], desc[UR48][R50.64], !P4 ;  /* 0xd400c00032147fae */ /* 0x000fe8000e121870 */
[----:B----4-:R3:W-:Y:S04]  /*29820*/  LDGSTS.E [R18+-0x27ff4], desc[UR48][R42.64], !P4 ;  /* 0xd800c0002a127fae */ /* 0x0107e8000e121870 */
[----:B------:R-:W4:Y:S04]  /*29830*/  LDL.64 R74, [R1+0x828] ;  /* 0x00082800014a7983 */ /* 0x000f280000100a00 */
[----:B------:R-:W4:Y:S04]  /*29840*/  LDL.64 R50, [R1+0x618] ;  /* 0x0006180001327983 */ /* 0x000f280000100a00 */
[----:B------:R-:W4:Y:S01]  /*29850*/  LDL.64 R42, [R1+0x628] ;  /* 0x00062800012a7983 */ /* 0x000f220000100a00 */
[----:B------:R-:W-:Y:S01]  /*29860*/  ISETP.GE.U32.AND P0, PT, R22, 0x7ffffe34, PT ;  /* 0x7ffffe341600780c */ /* 0x000fe20003f06070 */
[C---:B--2---:R-:W-:Y:S01]  /*29870*/  VIADD R19, R15.reuse, 0x100000 ;  /* 0x001000000f137836 */ /* 0x044fe20000000000 */
[----:B---3--:R-:W-:Y:S01]  /*29880*/  IADD3 R18, R15, 0x100000, RZ ;  /* 0x001000000f127810 */ /* 0x008fe20007ffe0ff */
[----:B------:R2:W-:Y:S01]  /*29890*/  LDGSTS.E [R20+-0x23ff4], desc[UR48][R98.64], !P4 ;  /* 0xdc00c00062147fae */ /* 0x0005e2000e121870 */
[----:B------:R-:W-:Y:S01]  /*298a0*/  IADD3 R21, R25, -0x18e, RZ ;  /* 0xfffffe7219157810 */ /* 0x000fe20007ffe0ff */
[----:B------:R-:W3:Y:S08]  /*298b0*/  LDC R22, c[0x0][0x230] ;  /* 0x00008c00ff167b82 */ /* 0x000ef00000000800 */
[----:B------:R1:W-:Y:S04]  /*298c0*/  LDGSTS.E [R19+-0x40000], desc[UR48][R34.64], !P0 ;  /* 0xc000000022137fae */ /* 0x0003e8000c121870 */
[----:B------:R-:W-:Y:S01]  /*298d0*/  LDGSTS.E [R18+-0x3c000], desc[UR48][R214.64], !P0 ;  /* 0xc4000000d6127fae */ /* 0x000fe2000c121870 */
[----:B--2---:R-:W-:-:S03]  /*298e0*/  VIADD R20, R15, 0x100000 ;  /* 0x001000000f147836 */ /* 0x004fc60000000000 */
[----:B------:R-:W2:Y:S04]  /*298f0*/  LDL.64 R98, [R1+0x848] ;  /* 0x0008480001627983 */ /* 0x000ea80000100a00 */
[----:B------:R-:W3:Y:S04]  /*29900*/  LDL.64 R34, [R1+0x630] ;  /* 0x0006300001227983 */ /* 0x000ee80000100a00 */
[----:B------:R-:W2:Y:S01]  /*29910*/  LDL.64 R214, [R1+0x638] ;  /* 0x0006380001d67983 */ /* 0x000ea20000100a00 */
[----:B------:R-:W-:Y:S01]  /*29920*/  ISETP.GE.U32.AND P2, PT, R21, 0x7ffffe33, PT ;  /* 0x7ffffe331500780c */ /* 0x000fe20003f46070 */
[----:B------:R-:W-:Y:S01]  /*29930*/  VIADD R21, R15, 0x100000 ;  /* 0x001000000f157836 */ /* 0x000fe20000000000 */
[----:B-1----:R-:W-:-:S02]  /*29940*/  IADD3 R19, R23, -0x18f, RZ ;  /* 0xfffffe7117137810 */ /* 0x002fc40007ffe0ff */
[----:B------:R-:W1:Y:S02]  /*29950*/  LDC R23, c[0x0][0x230] ;  /* 0x00008c00ff177b82 */ /* 0x000e640000000800 */
[----:B------:R-:W-:Y:S04]  /*29960*/  LDGSTS.E [R21+-0x38000], desc[UR48][R90.64], !P0 ;  /* 0xc80000005a157fae */ /* 0x000fe8000c121870 */
[----:B------:R-:W-:Y:S01]  /*29970*/  LDGSTS.E [R18+-0x34000], desc[UR48][R82.64], !P0 ;  /* 0xcc00000052127fae */ /* 0x000fe2000c121870 */
[----:B------:R-:W-:Y:S02]  /*29980*/  ISETP.GE.U32.AND P0, PT, R19, 0x7ffffe32, PT ;  /* 0x7ffffe321300780c */ /* 0x000fe40003f06070 */
[----:B------:R-:W-:Y:S01]  /*29990*/  IADD3 R19, R15, 0x100000, RZ ;  /* 0x001000000f137810 */ /* 0x000fe20007ffe0ff */
[----:B------:R2:W-:Y:S04]  /*299a0*/  LDGSTS.E [R21+-0x3fffc], desc[UR48][R66.64], !P2 ;  /* 0xc000400042157fae */ /* 0x0005e8000d121870 */
[----:B------:R-:W-:Y:S04]  /*299b0*/  LDGSTS.E [R20+-0x3bffc], desc[UR48][R58.64], !P2 ;  /* 0xc40040003a147fae */ /* 0x000fe8000d121870 */
[----:B------:R-:W2:Y:S04]  /*299c0*/  LDL.64 R82, [R1+0x658] ;  /* 0x0006580001527983 */ /* 0x000ea80000100a00 */
[----:B------:R-:W2:Y:S04]  /*299d0*/  LDL.64 R66, [R1+0x640] ;  /* 0x0006400001427983 */ /* 0x000ea80000100a00 */
[----:B------:R-:W2:Y:S04]  /*299e0*/  LDL.64 R58, [R1+0x650] ;  /* 0x00065000013a7983 */ /* 0x000ea80000100a00 */
[----:B----4-:R-:W-:Y:S04]  /*299f0*/  LDGSTS.E [R19+-0x37ffc], desc[UR48][R50.64], !P2 ;  /* 0xc800400032137fae */ /* 0x010fe8000d121870 */
[----:B------:R-:W-:Y:S04]  /*29a00*/  LDGSTS.E [R18+-0x33ffc], desc[UR48][R42.64], !P2 ;  /* 0xcc0040002a127fae */ /* 0x000fe8000d121870 */
[----:B------:R4:W-:Y:S04]  /*29a10*/  LDGSTS.E [R20+-0x3fff8], desc[UR48][R74.64], !P0 ;  /* 0xc00080004a147fae */ /* 0x0009e8000c121870 */
[----:B------:R-:W4:Y:S04]  /*29a20*/  LDL.64 R50, [R1+0x660] ;  /* 0x0006600001327983 */ /* 0x000f280000100a00 */
[----:B------:R-:W4:Y:S04]  /*29a30*/  LDL.64 R42, [R1+0xed8] ;  /* 0x000ed800012a7983 */ /* 0x000f280000100a00 */
[----:B------:R-:W4:Y:S04]  /*29a40*/  LDL.64 R74, [R1+0x9d0] ;  /* 0x0009d000014a7983 */ /* 0x000f280000100a00 */
[----:B------:R-:W4:Y:S04]  /*29a50*/  LDL.64 R90, [R1+0xee0] ;  /* 0x000ee000015a7983 */ /* 0x000f280000100a00 */
[----:B---3--:R-:W-:Y:S04]  /*29a60*/  LDGSTS.E [R19+-0x3bff8], desc[UR48][R34.64], !P0 ;  /* 0xc400800022137fae */ /* 0x008fe8000c121870 */
[----:B--2---:R-:W-:Y:S04]  /*29a70*/  LDGSTS.E [R18+-0x37ff8], desc[UR48][R214.64], !P0 ;  /* 0xc8008000d6127fae */ /* 0x004fe8000c121870 */
[----:B------:R-:W2:Y:S04]  /*29a80*/  LDL.64 R34, [R1+0x9d8] ;  /* 0x0009d80001227983 */ /* 0x000ea80000100a00 */
[----:B------:R-:W3:Y:S01]  /*29a90*/  LDL.64 R214, [R1+0x9e0] ;  /* 0x0009e00001d67983 */ /* 0x000ee20000100a00 */
[----:B------:R-:W-:Y:S01]  /*29aa0*/  VIADD R21, R22, 0xfffffe70 ;  /* 0xfffffe7016157836 */ /* 0x000fe20000000000 */
[----:B----4-:R-:W-:Y:S01]  /*29ab0*/  IADD3 R20, R24, -0x1ad, RZ ;  /* 0xfffffe5318147810 */ /* 0x010fe20007ffe0ff */
[----:B------:R-:W4:Y:S03]  /*29ac0*/  LDC R22, c[0x0][0x230] ;  /* 0x00008c00ff167b82 */ /* 0x000f260000000800 */
[----:B------:R-:W-:-:S02]  /*29ad0*/  ISETP.GE.U32.AND P2, PT, R21, 0x7ffffe31, PT ;  /* 0x7ffffe311500780c */ /* 0x000fc40003f46070 */
[----:B------:R-:W-:Y:S01]  /*29ae0*/  ISETP.GE.U32.AND P3, PT, R20, 0x7ffffe14, PT ;  /* 0x7ffffe141400780c */ /* 0x000fe20003f66070 */
[C---:B------:R-:W-:Y:S01]  /*29af0*/  VIADD R20, R15.reuse, 0x100000 ;  /* 0x001000000f147836 */ /* 0x040fe20000000000 */
[----:B------:R-:W-:Y:S01]  /*29b00*/  IADD3 R21, R15, 0x100000, RZ ;  /* 0x001000000f157810 */ /* 0x000fe20007ffe0ff */
[----:B------:R-:W3:Y:S03]  /*29b10*/  LDC R24, c[0x0][0x230] ;  /* 0x00008c00ff187b82 */ /* 0x000ee60000000800 */
[----:B------:R-:W-:Y:S05]  /*29b20*/  LDGSTS.E [R20+-0x33ff8], desc[UR48][R66.64], !P0 ;  /* 0xcc00800042147fae */ /* 0x000fea000c121870 */
[----:B------:R1:W-:Y:S04]  /*29b30*/  LDGSTS.E [R19+-0x3fff4], desc[UR48][R98.64], !P2 ;  /* 0xc000c00062137fae */ /* 0x0003e8000d121870 */
[----:B------:R-:W-:Y:S04]  /*29b40*/  LDGSTS.E [R18+-0x3bff4], desc[UR48][R58.64], !P2 ;  /* 0xc400c0003a127fae */ /* 0x000fe8000d121870 */
[----:B------:R-:W3:Y:S04]  /*29b50*/  LDL.64 R66, [R1+0x9f0] ;  /* 0x0009f00001427983 */ /* 0x000ee80000100a00 */
[----:B------:R-:W-:Y:S04]  /*29b60*/  LDGSTS.E [R21+-0x37ff4], desc[UR48][R82.64], !P2 ;  /* 0xc800c00052157fae */ /* 0x000fe8000d121870 */
[----:B------:R-:W3:Y:S04]  /*29b70*/  LDL.64 R58, [R1+0x9f8] ;  /* 0x0009f800013a7983 */ /* 0x000ee80000100a00 */
[----:B------:R-:W-:Y:S04]  /*29b80*/  LDGSTS.E [R18+-0x33ff4], desc[UR48][R50.64], !P2 ;  /* 0xcc00c00032127fae */ /* 0x000fe8000d121870 */
[----:B------:R-:W3:Y:S04]  /*29b90*/  LDL.64 R82, [R1+0xa00] ;  /* 0x000a000001527983 */ /* 0x000ee80000100a00 */
[----:B------:R4:W-:Y:S04]  /*29ba0*/  LDGSTS.E [R21+-0x30000], desc[UR48][R42.64], !P3 ;  /* 0xd00000002a157fae */ /* 0x0009e8000d921870 */
[----:B------:R-:W3:Y:S04]  /*29bb0*/  LDL.64 R50, [R1+0xee8] ;  /* 0x000ee80001327983 */ /* 0x000ee80000100a00 */
[----:B------:R-:W-:Y:S04]  /*29bc0*/  LDGSTS.E [R20+-0x2c000], desc[UR48][R74.64], !P3 ;  /* 0xd40000004a147fae */ /* 0x000fe8000d921870 */
[----:B------:R-:W3:Y:S01]  /*29bd0*/  LDL.64 R42, [R1+0xa10] ;  /* 0x000a1000012a7983 */ /* 0x000ee20000100a00 */
[----:B-1----:R-:W-:-:S02]  /*29be0*/  VIADD R19, R23, 0xfffffe52 ;  /* 0xfffffe5217137836 */ /* 0x002fc40000000000 */
[----:B----4-:R-:W-:Y:S01]  /*29bf0*/  VIADD R21, R22, 0xfffffe51 ;  /* 0xfffffe5116157836 */ /* 0x010fe20000000000 */
[----:B------:R-:W4:Y:S01]  /*29c00*/  LDL.64 R98, [R1+0x888] ;  /* 0x0008880001627983 */ /* 0x000f220000100a00 */
[----:B------:R-:W1:Y:S03]  /*29c10*/  LDC R23, c[0x0][0x230] ;  /* 0x00008c00ff177b82 */ /* 0x000e660000000800 */
[----:B------:R-:W4:Y:S01]  /*29c20*/  LDL.64 R74, [R1+0xa18] ;  /* 0x000a1800014a7983 */ /* 0x000f220000100a00 */
[----:B------:R-:W-:Y:S02]  /*29c30*/  ISETP.GE.U32.AND P0, PT, R19, 0x7ffffe13, PT ;  /* 0x7ffffe131300780c */ /* 0x000fe40003f06070 */
[----:B------:R-:W-:Y:S02]  /*29c40*/  IADD3 R19, R15, 0x100000, RZ ;  /* 0x001000000f137810 */ /* 0x000fe40007ffe0ff */
[----:B------:R-:W1:Y:S03]  /*29c50*/  LDC R22, c[0x0][0x230] ;  /* 0x00008c00ff167b82 */ /* 0x000e660000000800 */
[----:B--2---:R-:W-:Y:S04]  /*29c60*/  LDGSTS.E [R19+-0x28000], desc[UR48][R34.64], !P3 ;  /* 0xd800000022137fae */ /* 0x004fe8000d921870 */
[----:B---3--:R-:W-:Y:S01]  /*29c70*/  LDGSTS.E [R18+-0x24000], desc[UR48][R214.64], !P3 ;  /* 0xdc000000d6127fae */ /* 0x008fe2000d921870 */
[----:B------:R-:W-:-:S03]  /*29c80*/  ISETP.GE.U32.AND P2, PT, R21, 0x7ffffe12, PT ;  /* 0x7ffffe121500780c */ /* 0x000fc60003f46070 */
[----:B------:R2:W-:Y:S04]  /*29c90*/  LDGSTS.E [R20+-0x2fffc], desc[UR48][R90.64], !P0 ;  /* 0xd00040005a147fae */ /* 0x0005e8000c121870 */
[----:B------:R-:W3:Y:S04]  /*29ca0*/  LDL.64 R34, [R1+0xef0] ;  /* 0x000ef00001227983 */ /* 0x000ee80000100a00 */
[----:B------:R-:W3:Y:S01]  /*29cb0*/  LDL.64 R214, [R1+0xa30] ;  /* 0x000a300001d67983 */ /* 0x000ee20000100a00 */
[----:B--2---:R-:W-:Y:S02]  /*29cc0*/  IADD3 R20, R24, -0x1b0, RZ ;  /* 0xfffffe5018147810 */ /* 0x004fe40007ffe0ff */
[C---:B------:R-:W-:Y:S01]  /*29cd0*/  IADD3 R21, R15.reuse, 0x100000, RZ ;  /* 0x001000000f157810 */ /* 0x040fe20007ffe0ff */
[----:B------:R-:W2:Y:S01]  /*29ce0*/  LDC R24, c[0x0][0x230] ;  /* 0x00008c00ff187b82 */ /* 0x000ea20000000800 */
[----:B------:R-:W-:Y:S01]  /*29cf0*/  ISETP.GE.U32.AND P3, PT, R20, 0x7ffffe11, PT ;  /* 0x7ffffe111400780c */ /* 0x000fe20003f66070 */
[----:B------:R-:W-:Y:S01]  /*29d00*/  VIADD R20, R15, 0x100000 ;  /* 0x001000000f147836 */ /* 0x000fe20000000000 */
[----:B------:R-:W-:Y:S04]  /*29d10*/  LDGSTS.E [R19+-0x2bffc], desc[UR48][R66.64], !P0 ;  /* 0xd400400042137fae */ /* 0x000fe8000c121870 */
[----:B------:R-:W-:Y:S04]  /*29d20*/  LDGSTS.E [R18+-0x27ffc], desc[UR48][R58.64], !P0 ;  /* 0xd80040003a127fae */ /* 0x000fe8000c121870 */
[----:B------:R-:W2:Y:S04]  /*29d30*/  LDL.64 R66, [R1+0xa38] ;  /* 0x000a380001427983 */ /* 0x000ea80000100a00 */
[----:B------:R-:W-:Y:S04]  /*29d40*/  LDGSTS.E [R20+-0x23ffc], desc[UR48][R82.64], !P0 ;  /* 0xdc00400052147fae */ /* 0x000fe8000c121870 */
[----:B------:R-:W2:Y:S04]  /*29d50*/  LDL.64 R58, [R1+0xa40] ;  /* 0x000a4000013a7983 */ /* 0x000ea80000100a00 */
[----:B------:R-:W-:Y:S04]  /*29d60*/  LDGSTS.E [R19+-0x2fff8], desc[UR48][R50.64], !P2 ;  /* 0xd000800032137fae */ /* 0x000fe8000d121870 */
[----:B------:R-:W-:Y:S04]  /*29d70*/  LDGSTS.E [R18+-0x2bff8], desc[UR48][R42.64], !P2 ;  /* 0xd40080002a127fae */ /* 0x000fe8000d121870 */
[----:B------:R-:W2:Y:S04]  /*29d80*/  LDL.64 R50, [R1+0x668] ;  /* 0x0006680001327983 */ /* 0x000ea80000100a00 */
[----:B----4-:R1:W-:Y:S04]  /*29d90*/  LDGSTS.E [R21+-0x27ff8], desc[UR48][R74.64], !P2 ;  /* 0xd80080004a157fae */ /* 0x0103e8000d121870 */
[----:B------:R-:W4:Y:S04]  /*29da0*/  LDL.64 R42, [R1+0x678] ;  /* 0x00067800012a7983 */ /* 0x000f280000100a00 */
[----:B------:R-:W-:Y:S04]  /*29db0*/  LDGSTS.E [R18+-0x23ff8], desc[UR48][R16.64], !P2 ;  /* 0xdc00800010127fae */ /* 0x000fe8000d121870 */
[----:B------:R-:W4:Y:S04]  /*29dc0*/  LDL.LU.64 R16, [R1+0xfd8] ;  /* 0x000fd80001107983 */ /* 0x000f280000300a00 */
[----:B------:R-:W4:Y:S01]  /*29dd0*/  LDL.64 R90, [R1+0x680] ;  /* 0x00068000015a7983 */ /* 0x000f220000100a00 */
[----:B-1----:R-:W-:Y:S01]  /*29de0*/  VIADD R21, R23, 0xfffffe6f ;  /* 0xfffffe6f17157836 */ /* 0x002fe20000000000 */
[----:B------:R-:W-:Y:S01]  /*29df0*/  IADD3 R15, R15, 0x100000, RZ ;  /* 0x001000000f0f7810 */ /* 0x000fe20007ffe0ff */
[----:B------:R-:W1:Y:S01]  /*29e00*/  LDC R23, c[0x0][0x230] ;  /* 0x00008c00ff177b82 */ /* 0x000e620000000800 */
[----:B------:R-:W4:Y:S04]  /*29e10*/  LDL.64 R82, [R1+0x690] ;  /* 0x0006900001527983 */ /* 0x000f280000100a00 */
[----:B---3--:R3:W-:Y:S04]  /*29e20*/  LDGSTS.E [R20+-0x2fff4], desc[UR48][R34.64], !P3 ;  /* 0xd000c00022147fae */ /* 0x0087e8000d921870 */
[----:B------:R4:W-:Y:S04]  /*29e30*/  LDGSTS.E [R19+-0x2bff4], desc[UR48][R214.64], !P3 ;  /* 0xd400c000d6137fae */ /* 0x0009e8000d921870 */
[----:B------:R-:W4:Y:S04]  /*29e40*/  LDL.64 R74, [R1+0x698] ;  /* 0x00069800014a7983 */ /* 0x000f280000100a00 */
[----:B------:R-:W4:Y:S04]  /*29e50*/  LDL.64 R34, [R1+0x8d0] ;  /* 0x0008d00001227983 */ /* 0x000f280000100a00 */
[----:B------:R-:W4:Y:S01]  /*29e60*/  LDL.64 R214, [R1+0x688] ;  /* 0x0006880001d67983 */ /* 0x000f220000100a00 */
[----:B------:R-:W-:Y:S01]  /*29e70*/  ISETP.GE.U32.AND P0, PT, R21, 0x7ffffe30, PT ;  /* 0x7ffffe301500780c */ /* 0x000fe20003f06070 */
[----:B---3--:R-:W-:Y:S01]  /*29e80*/  VIADD R20, R22, 0xfffffe6e ;  /* 0xfffffe6e16147836 */ /* 0x008fe20000000000 */
[----:B------:R-:W3:Y:S01]  /*29e90*/  LDC R21, c[0x0][0x230] ;  /* 0x00008c00ff157b82 */ /* 0x000ee20000000800 */
[----:B------:R-:W3:Y:S03]  /*29ea0*/  LDL.64 R114, [R1+0x7a8] ;  /* 0x0007a80001727983 */ /* 0x000ee60000100a00 */
[----:B------:R-:W-:Y:S01]  /*29eb0*/  ISETP.GE.U32.AND P2, PT, R20, 0x7ffffe2f, PT ;  /* 0x7ffffe2f1400780c */ /* 0x000fe20003f46070 */
[----:B------:R-:W3:Y:S03]  /*29ec0*/  LDL.64 R106, [R1+0x7c8] ;  /* 0x0007c800016a7983 */ /* 0x000ee60000100a00 */
[----:B------:R-:W1:Y:S01]  /*29ed0*/  LDC R22, c[0x0][0x230] ;  /* 0x00008c00ff167b82 */ /* 0x000e620000000800 */
[----:B--2---:R2:W-:Y:S04]  /*29ee0*/  LDGSTS.E [R18+-0x27ff4], desc[UR48][R66.64], !P3 ;  /* 0xd800c00042127fae */ /* 0x0045e8000d921870 */
[----:B------:R2:W-:Y:S04]  /*29ef0*/  LDGSTS.E [R15+-0x23ff4], desc[UR48][R58.64], !P3 ;  /* 0xdc00c0003a0f7fae */ /* 0x0005e8000d921870 */
[----:B------:R-:W3:Y:S04]  /*29f00*/  LDL.64 R66, [R1+0x8f8] ;  /* 0x0008f80001427983 */ /* 0x000ee80000100a00 */
[----:B------:R-:W3:Y:S01]  /*29f10*/  LDL.64 R58, [R1+0x6a8] ;  /* 0x0006a800013a7983 */ /* 0x000ee20000100a00 */
[C---:B----4-:R-:W-:Y:S01]  /*29f20*/  IADD3 R19, R17.reuse, 0x100000, RZ ;  /* 0x0010000011137810 */ /* 0x050fe20007ffe0ff */
[C---:B--2---:R-:W-:Y:S01]  /*29f30*/  VIADD R18, R17.reuse, 0x100000 ;  /* 0x0010000011127836 */ /* 0x044fe20000000000 */
[----:B------:R-:W-:-:S03]  /*29f40*/  IADD3 R15, R17, 0x100000, RZ ;  /* 0x00100000110f7810 */ /* 0x000fc60007ffe0ff */
[----:B------:R2:W-:Y:S04]  /*29f50*/  LDGSTS.E [R19+-0x40000], desc[UR48][R98.64], !P0 ;  /* 0xc000000062137fae */ /* 0x0005e8000c121870 */
[----:B------:R-:W-:Y:S04]  /*29f60*/  LDGSTS.E [R18+-0x3c000], desc[UR48][R50.64], !P0 ;  /* 0xc400000032127fae */ /* 0x000fe8000c121870 */
[----:B------:R-:W-:Y:S01]  /*29f70*/  LDGSTS.E [R15+-0x38000], desc[UR48][R42.64], !P0 ;  /* 0xc80000002a0f7fae */ /* 0x000fe2000c121870 */
[----:B--2---:R-:W-:-:S03]  /*29f80*/  VIADD R19, R24, 0xfffffe6d ;  /* 0xfffffe6d18137836 */ /* 0x004fc60000000000 */
[----:B------:R-:W2:Y:S01]  /*29f90*/  LDL.64 R98, [R1+0x928] ;  /* 0x0009280001627983 */ /* 0x000ea20000100a00 */
[----:B------:R-:W-:Y:S01]  /*29fa0*/  VIADD R20, R17, 0x100000 ;  /* 0x0010000011147836 */ /* 0x000fe20000000000 */
[----:B------:R-:W4:Y:S01]  /*29fb0*/  LDC R24, c[0x0][0x230] ;  /* 0x00008c00ff187b82 */ /* 0x000f220000000800 */
[----:B------:R-:W-:Y:S01]  /*29fc0*/  ISETP.GE.U32.AND P3, PT, R19, 0x7ffffe2e, PT ;  /* 0x7ffffe2e1300780c */ /* 0x000fe20003f66070 */
[----:B------:R-:W4:Y:S01]  /*29fd0*/  LDL.64 R50, [R1+0x6b0] ;  /* 0x0006b00001327983 */ /* 0x000f220000100a00 */
[----:B------:R-:W-:-:S03]  /*29fe0*/  IADD3 R19, R17, 0x100000, RZ ;  /* 0x0010000011137810 */ /* 0x000fc60007ffe0ff */
[----:B------:R-:W2:Y:S04]  /*29ff0*/  LDL.64 R42, [R1+0x6b8] ;  /* 0x0006b800012a7983 */ /* 0x000ea80000100a00 */
[----:B------:R-:W-:Y:S04]  /*2a000*/  LDGSTS.E [R19+-0x34000], desc[UR48][R90.64], !P0 ;  /* 0xcc0000005a137fae */ /* 0x000fe8000c121870 */
[----:B------:R-:W2:Y:S04]  /*2a010*/  LDL.64 R90, [R1+0x6d8] ;  /* 0x0006d800015a7983 */ /* 0x000ea80000100a00 */
[----:B------:R3:W-:Y:S04]  /*2a020*/  LDGSTS.E [R18+-0x3fffc], desc[UR48][R34.64], !P2 ;  /* 0xc000400022127fae */ /* 0x0007e8000d121870 */
[----:B------:R-:W-:Y:S04]  /*2a030*/  LDGSTS.E [R15+-0x3bffc], desc[UR48][R214.64], !P2 ;  /* 0xc4004000d60f7fae */ /* 0x000fe8000d121870 */
[----:B------:R-:W-:Y:S04]  /*2a040*/  LDGSTS.E [R20+-0x37ffc], desc[UR48][R82.64], !P2 ;  /* 0xc800400052147fae */ /* 0x000fe8000d121870 */
[----:B------:R-:W2:Y:S04]  /*2a050*/  LDL.64 R34, [R1+0x6c8] ;  /* 0x0006c80001227983 */ /* 0x000ea80000100a00 */
[----:B------:R-:W2:Y:S01]  /*2a060*/  LDL.64 R214, [R1+0x6d0] ;  /* 0x0006d00001d67983 */ /* 0x000ea20000100a00 */
[----:B---3--:R-:W-:-:S02]  /*2a070*/  IADD3 R18, R21, -0x194, RZ ;  /* 0xfffffe6c15127810 */ /* 0x008fc40007ffe0ff */
[----:B------:R-:W3:Y:S01]  /*2a080*/  LDC R21, c[0x0][0x230] ;  /* 0x00008c00ff157b82 */ /* 0x000ee20000000800 */
[----:B------:R-:W-:Y:S01]  /*2a090*/  LDGSTS.E [R15+-0x33ffc], desc[UR48][R74.64], !P2 ;  /* 0xcc0040004a0f7fae */ /* 0x000fe2000d121870 */
[----:B------:R-:W-:Y:S01]  /*2a0a0*/  ISETP.GE.U32.AND P0, PT, R18, 0x7ffffe2d, PT ;  /* 0x7ffffe2d1200780c */ /* 0x000fe20003f06070 */
[----:B------:R-:W-:Y:S02]  /*2a0b0*/  VIADD R18, R17, 0x100000 ;  /* 0x0010000011127836 */ /* 0x000fe40000000000 */
[----:B------:R-:W3:Y:S04]  /*2a0c0*/  LDL.64 R82, [R1+0xa58] ;  /* 0x000a580001527983 */ /* 0x000ee80000100a00 */
[----:B------:R1:W-:Y:S04]  /*2a0d0*/  LDGSTS.E [R20+-0x3fff8], desc[UR48][R66.64], !P3 ;  /* 0xc000800042147fae */ /* 0x0003e8000d921870 */
[----:B------:R-:W3:Y:S04]  /*2a0e0*/  LDL.64 R74, [R1+0xa60] ;  /* 0x000a6000014a7983 */ /* 0x000ee80000100a00 */
[----:B------:R-:W-:Y:S04]  /*2a0f0*/  LDGSTS.E [R19+-0x3bff8], desc[UR48][R58.64], !P3 ;  /* 0xc40080003a137fae */ /* 0x000fe8000d921870 */
[----:B------:R-:W3:Y:S04]  /*2a100*/  LDL.64 R66, [R1+0xef8] ;  /* 0x000ef80001427983 */ /* 0x000ee80000100a00 */
[----:B------:R-:W3:Y:S04]  /*2a110*/  LDL.64 R58, [R1+0xa50] ;  /* 0x000a5000013a7983 */ /* 0x000ee80000100a00 */
[----:B----4-:R-:W-:Y:S04]  /*2a120*/  LDGSTS.E [R18+-0x37ff8], desc[UR48][R50.64], !P3 ;  /* 0xc800800032127fae */ /* 0x010fe8000d921870 */
[----:B--2---:R-:W-:Y:S04]  /*2a130*/  LDGSTS.E [R15+-0x33ff8], desc[UR48][R42.64], !P3 ;  /* 0xcc0080002a0f7fae */ /* 0x004fe8000d921870 */
[----:B------:R2:W-:Y:S04]  /*2a140*/  LDGSTS.E [R19+-0x3fff4], desc[UR48][R98.64], !P0 ;  /* 0xc000c00062137fae */ /* 0x0005e8000c121870 */
[----:B------:R-:W4:Y:S04]  /*2a150*/  LDL.64 R50, [R1+0xf00] ;  /* 0x000f000001327983 */ /* 0x000f280000100a00 */
[----:B------:R-:W4:Y:S01]  /*2a160*/  LDL.64 R42, [R1+0xa70] ;  /* 0x000a7000012a7983 */ /* 0x000f220000100a00 */
[----:B-1----:R-:W-:-:S02]  /*2a170*/  IADD3 R20, R23, -0x1b1, RZ ;  /* 0xfffffe4f17147810 */ /* 0x002fc40007ffe0ff */
[----:B------:R-:W1:Y:S01]  /*2a180*/  LDC R23, c[0x0][0x230] ;  /* 0x00008c00ff177b82 */ /* 0x000e620000000800 */
[----:B--2---:R-:W-:Y:S01]  /*2a190*/  VIADD R19, R24, 0xfffffe4e ;  /* 0xfffffe4e18137836 */ /* 0x004fe20000000000 */
[----:B------:R-:W2:Y:S04]  /*2a1a0*/  LDL.64 R98, [R1+0xf08] ;  /* 0x000f080001627983 */ /* 0x000ea80000100a00 */
[----:B------:R-:W-:Y:S04]  /*2a1b0*/  LDGSTS.E [R18+-0x3bff4], desc[UR48][R34.64], !P0 ;  /* 0xc400c00022127fae */ /* 0x000fe8000c121870 */
[----:B------:R-:W-:Y:S04]  /*2a1c0*/  LDGSTS.E [R15+-0x37ff4], desc[UR48][R214.64], !P0 ;  /* 0xc800c000d60f7fae */ /* 0x000fe8000c121870 */
[----:B------:R-:W2:Y:S04]  /*2a1d0*/  LDL.64 R34, [R1+0xa78] ;  /* 0x000a780001227983 */ /* 0x000ea80000100a00 */
[----:B------:R-:W2:Y:S01]  /*2a1e0*/  LDL.64 R214, [R1+0xa80] ;  /* 0x000a800001d67983 */ /* 0x000ea20000100a00 */
[----:B------:R-:W-:-:S02]  /*2a1f0*/  ISETP.GE.U32.AND P2, PT, R20, 0x7ffffe10, PT ;  /* 0x7ffffe101400780c */ /* 0x000fc40003f46070 */
[----:B------:R-:W-:Y:S02]  /*2a200*/  ISETP.GE.U32.AND P3, PT, R19, 0x7ffffe0f, PT ;  /* 0x7ffffe0f1300780c */ /* 0x000fe40003f66070 */
[C---:B------:R-:W-:Y:S01]  /*2a210*/  IADD3 R19, R17.reuse, 0x100000, RZ ;  /* 0x0010000011137810 */ /* 0x040fe20007ffe0ff */
[----:B------:R-:W-:-:S04]  /*2a220*/  VIADD R20, R17, 0x100000 ;  /* 0x0010000011147836 */ /* 0x000fc80000000000 */
[----:B------:R-:W-:Y:S04]  /*2a230*/  LDGSTS.E [R19+-0x33ff4], desc[UR48][R90.64], !P0 ;  /* 0xcc00c0005a137fae */ /* 0x000fe8000c121870 */
[----:B---3--:R3:W-:Y:S04]  /*2a240*/  LDGSTS.E [R18+-0x30000], desc[UR48][R66.64], !P2 ;  /* 0xd000000042127fae */ /* 0x0087e8000d121870 */
[----:B------:R-:W2:Y:S04]  /*2a250*/  LDL.64 R90, [R1+0xaa0] ;  /* 0x000aa000015a7983 */ /* 0x000ea80000100a00 */
[----:B------:R-:W-:Y:S04]  /*2a260*/  LDGSTS.E [R15+-0x2c000], desc[UR48][R58.64], !P2 ;  /* 0xd40000003a0f7fae */ /* 0x000fe8000d121870 */
[----:B------:R-:W2:Y:S01]  /*2a270*/  LDL.64 R66, [R1+0xa90] ;  /* 0x000a900001427983 */ /* 0x000ea20000100a00 */
[----:B---3--:R-:W-:-:S02]  /*2a280*/  IADD3 R18, R22, -0x1b3, RZ ;  /* 0xfffffe4d16127810 */ /* 0x008fc40007ffe0ff */
[----:B------:R-:W3:Y:S01]  /*2a290*/  LDC R22, c[0x0][0x230] ;  /* 0x00008c00ff167b82 */ /* 0x000ee20000000800 */
[----:B------:R-:W-:Y:S04]  /*2a2a0*/  LDGSTS.E [R20+-0x28000], desc[UR48][R82.64], !P2 ;  /* 0xd800000052147fae */ /* 0x000fe8000d121870 */
[----:B------:R-:W3:Y:S04]  /*2a2b0*/  LDL.64 R58, [R1+0xa98] ;  /* 0x000a9800013a7983 */ /* 0x000ee80000100a00 */
[----:B------:R-:W-:Y:S01]  /*2a2c0*/  LDGSTS.E [R15+-0x24000], desc[UR48][R74.64], !P2 ;  /* 0xdc0000004a0f7fae */ /* 0x000fe2000d121870 */
[----:B------:R-:W-:Y:S01]  /*2a2d0*/  ISETP.GE.U32.AND P2, PT, R18, 0x7ffffe0e, PT ;  /* 0x7ffffe0e1200780c */ /* 0x000fe20003f46070 */
[----:B------:R-:W-:-:S02]  /*2a2e0*/  VIADD R18, R17, 0x100000 ;  /* 0x0010000011127836 */ /* 0x000fc40000000000 */
[----:B------:R-:W3:Y:S04]  /*2a2f0*/  LDL.64 R82, [R1+0xab8] ;  /* 0x000ab80001527983 */ /* 0x000ee80000100a00 */
[----:B------:R-:W3:Y:S04]  /*2a300*/  LDL.64 R74, [R1+0xac0] ;  /* 0x000ac000014a7983 */ /* 0x000ee80000100a00 */
[----:B----4-:R4:W-:Y:S04]  /*2a310*/  LDGSTS.E [R20+-0x2fffc], desc[UR48][R50.64], !P3 ;  /* 0xd000400032147fae */ /* 0x0109e8000d921870 */
[----:B------:R-:W-:Y:S04]  /*2a320*/  LDGSTS.E [R19+-0x2bffc], desc[UR48][R42.64], !P3 ;  /* 0xd40040002a137fae */ /* 0x000fe8000d921870 */
[----:B------:R-:W3:Y:S04]  /*2a330*/  LDL.64 R50, [R1+0xf10] ;  /* 0x000f100001327983 */ /* 0x000ee80000100a00 */
[----:B------:R-:W3:Y:S04]  /*2a340*/  LDL.64 R42, [R1+0xab0] ;  /* 0x000ab000012a7983 */ /* 0x000ee80000100a00 */
[----:B--2---:R-:W-:Y:S04]  /*2a350*/  LDGSTS.E [R18+-0x27ffc], desc[UR48][R34.64], !P3 ;  /* 0xd800400022127fae */ /* 0x004fe8000d921870 */
[----:B------:R-:W-:Y:S01]  /*2a360*/  LDGSTS.E [R15+-0x23ffc], desc[UR48][R214.64], !P3 ;  /* 0xdc004000d60f7fae */ /* 0x000fe2000d921870 */
[----:B----4-:R-:W-:-:S02]  /*2a370*/  IADD3 R20, R21, -0x1b4, RZ ;  /* 0xfffffe4c15147810 */ /* 0x010fc40007ffe0ff */
[----:B------:R-:W2:Y:S01]  /*2a380*/  LDC R21, c[0x0][0x230] ;  /* 0x00008c00ff157b82 */ /* 0x000ea20000000800 */
[----:B------:R1:W-:Y:S04]  /*2a390*/  LDGSTS.E [R19+-0x2fff8], desc[UR48][R98.64], !P2 ;  /* 0xd000800062137fae */ /* 0x0003e8000d121870 */
[----:B------:R-:W4:Y:S04]  /*2a3a0*/  LDL.64 R34, [R1+0x948] ;  /* 0x0009480001227983 */ /* 0x000f280000100a00 */
[----:B------:R-:W2:Y:S01]  /*2a3b0*/  LDL.64 R214, [R1+0x6e0] ;  /* 0x0006e00001d67983 */ /* 0x000ea20000100a00 */
[----:B------:R-:W-:Y:S01]  /*2a3c0*/  ISETP.GE.U32.AND P3, PT, R20, 0x7ffffe0d, PT ;  /* 0x7ffffe0d1400780c */ /* 0x000fe20003f66070 */
[----:B-1----:R-:W-:-:S02]  /*2a3d0*/  VIADD R19, R23, 0xfffffe6b ;  /* 0xfffffe6b17137836 */ /* 0x002fc40000000000 */
[----:B------:R-:W2:Y:S01]  /*2a3e0*/  LDL.64 R98, [R1+0x968] ;  /* 0x0009680001627983 */ /* 0x000ea20000100a00 */
[----:B------:R-:W-:Y:S01]  /*2a3f0*/  VIADD R20, R17, 0x100000 ;  /* 0x0010000011147836 */ /* 0x000fe20000000000 */
[----:B------:R-:W1:Y:S01]  /*2a400*/  LDC R23, c[0x0][0x230] ;  /* 0x00008c00ff177b82 */ /* 0x000e620000000800 */
[----:B------:R-:W-:Y:S02]  /*2a410*/  ISETP.GE.U32.AND P0, PT, R19, 0x7ffffe2c, PT ;  /* 0x7ffffe2c1300780c */ /* 0x000fe40003f06070 */
[C---:B------:R-:W-:Y:S01]  /*2a420*/  IADD3 R19, R17.reuse, 0x100000, RZ ;  /* 0x0010000011137810 */ /* 0x040fe20007ffe0ff */
[----:B------:R-:W-:Y:S04]  /*2a430*/  LDGSTS.E [R18+-0x2bff8], desc[UR48][R66.64], !P2 ;  /* 0xd400800042127fae */ /* 0x000fe8000d121870 */
[----:B---3--:R-:W-:Y:S04]  /*2a440*/  LDGSTS.E [R15+-0x27ff8], desc[UR48][R58.64], !P2 ;  /* 0xd80080003a0f7fae */ /* 0x008fe8000d121870 */
[----:B------:R-:W3:Y:S01]  /*2a450*/  LDL.64 R66, [R1+0x6e8] ;  /* 0x0006e80001427983 */ /* 0x000ee20000100a00 */
[----:B------:R-:W-:-:S03]  /*2a460*/  IADD3 R17, R17, 0x100000, RZ ;  /* 0x0010000011117810 */ /* 0x000fc60007ffe0ff */
[----:B------:R-:W-:Y:S04]  /*2a470*/  LDGSTS.E [R19+-0x23ff8], desc[UR48][R90.64], !P2 ;  /* 0xdc0080005a137fae */ /* 0x000fe8000d121870 */
[----:B------:R-:W3:Y:S04]  /*2a480*/  LDL.64 R58, [R1+0x6f8] ;  /* 0x0006f800013a7983 */ /* 0x000ee80000100a00 */
[----:B------:R-:W3:Y:S04]  /*2a490*/  LDL.64 R90, [R1+0x710] ;  /* 0x00071000015a7983 */ /* 0x000ee80000100a00 */
[----:B------:R1:W-:Y:S04]  /*2a4a0*/  LDGSTS.E [R18+-0x2fff4], desc[UR48][R50.64], !P3 ;  /* 0xd000c00032127fae */ /* 0x0003e8000d921870 */
[----:B------:R1:W-:Y:S04]  /*2a4b0*/  LDGSTS.E [R15+-0x2bff4], desc[UR48][R42.64], !P3 ;  /* 0xd400c0002a0f7fae */ /* 0x0003e8000d921870 */
[----:B------:R1:W-:Y:S02]  /*2a4c0*/  LDGSTS.E [R20+-0x27ff4], desc[UR48][R82.64], !P3 ;  /* 0xd800c00052147fae */ /* 0x0003e4000d921870 */
[----:B-1----:R-:W-:-:S02]  /*2a4d0*/  IADD3 R18, R16, 0x100000, RZ ;  /* 0x0010000010127810 */ /* 0x002fc40007ffe0ff */
[----:B------:R-:W3:Y:S01]  /*2a4e0*/  LDL.64 R50, [R1+0x700] ;  /* 0x0007000001327983 */ /* 0x000ee20000100a00 */
[----:B------:R-:W-:-:S03]  /*2a4f0*/  VIADD R15, R16, 0x100000 ;  /* 0x00100000100f7836 */ /* 0x000fc60000000000 */
[----:B------:R-:W3:Y:S01]  /*2a500*/  LDL.64 R42, [R1+0x708] ;  /* 0x00070800012a7983 */ /* 0x000ee20000100a00 */
[----:B------:R-:W-:Y:S01]  /*2a510*/  VIADD R19, R22, 0xfffffe6a ;  /* 0xfffffe6a16137836 */ /* 0x000fe20000000000 */
[----:B------:R-:W1:Y:S02]  /*2a520*/  LDC R20, c[0x0][0x230] ;  /* 0x00008c00ff147b82 */ /* 0x000e640000000800 */
[----:B------:R1:W-:Y:S02]  /*2a530*/  LDGSTS.E [R17+-0x23ff4], desc[UR48][R74.64], !P3 ;  /* 0xdc00c0004a117fae */ /* 0x0003e4000d921870 */
[----:B------:R-:W-:Y:S02]  /*2a540*/  ISETP.GE.U32.AND P2, PT, R19, 0x7ffffe2b, PT ;  /* 0x7ffffe2b1300780c */ /* 0x000fe40003f46070 */
[----:B------:R-:W3:Y:S02]  /*2a550*/  LDL.64 R82, [R1+0x728] ;  /* 0x0007280001527983 */ /* 0x000ee40000100a00 */
[----:B------:R-:W3:Y:S01]  /*2a560*/  LDC R22, c[0x0][0x230] ;  /* 0x00008c00ff167b82 */ /* 0x000ee20000000800 */
[----:B-1----:R-:W-:Y:S01]  /*2a570*/  IADD3 R17, R16, 0x100000, RZ ;  /* 0x0010000010117810 */ /* 0x002fe20007ffe0ff */
[----:B------:R-:W3:Y:S04]  /*2a580*/  LDL.64 R74, [R1+0x730] ;  /* 0x00073000014a7983 */ /* 0x000ee80000100a00 */
[----:B----4-:R-:W-:Y:S04]  /*2a590*/  LDGSTS.E [R18+-0x40000], desc[UR48][R34.64], !P0 ;  /* 0xc000000022127fae */ /* 0x010fe8000c121870 */
[----:B--2---:R-:W-:Y:S04]  /*2a5a0*/  LDGSTS.E [R15+-0x3c000], desc[UR48][R214.64], !P0 ;  /* 0xc4000000d60f7fae */ /* 0x004fe8000c121870 */
[----:B------:R-:W2:Y:S04]  /*2a5b0*/  LDL.64 R34, [R1+0x988] ;  /* 0x0009880001227983 */ /* 0x000ea80000100a00 */
[----:B------:R-:W4:Y:S01]  /*2a5c0*/  LDL.64 R214, [R1+0x720] ;  /* 0x0007200001d67983 */ /* 0x000f220000100a00 */
[----:B------:R-:W-:-:S02]  /*2a5d0*/  VIADD R19, R21, 0xfffffe69 ;  /* 0xfffffe6915137836 */ /* 0x000fc40000000000 */
[----:B------:R-:W1:Y:S01]  /*2a5e0*/  LDC R21, c[0x0][0x230] ;  /* 0x00008c00ff157b82 */ /* 0x000e620000000800 */
[----:B---3--:R-:W-:Y:S04]  /*2a5f0*/  LDGSTS.E [R17+-0x38000], desc[UR48][R66.64], !P0 ;  /* 0xc800000042117fae */ /* 0x008fe8000c121870 */
[----:B------:R-:W-:Y:S01]  /*2a600*/  LDGSTS.E [R15+-0x34000], desc[UR48][R58.64], !P0 ;  /* 0xcc0000003a0f7fae */ /* 0x000fe2000c121870 */
[----:B------:R-:W-:-:S03]  /*2a610*/  ISETP.GE.U32.AND P0, PT, R19, 0x7ffffe2a, PT ;  /* 0x7ffffe2a1300780c */ /* 0x000fc60003f06070 */
[----:B------:R-:W3:Y:S04]  /*2a620*/  LDL.64 R66, [R1+0x9a8] ;  /* 0x0009a80001427983 */ /* 0x000ee80000100a00 */
[----:B------:R1:W-:Y:S04]  /*2a630*/  LDGSTS.E [R18+-0x3fffc], desc[UR48][R98.64], !P2 ;  /* 0xc000400062127fae */ /* 0x0003e8000d121870 */
[----:B------:R-:W3:Y:S01]  /*2a640*/  LDL.64 R58, [R1+0x738] ;  /* 0x00073800013a7983 */ /* 0x000ee20000100a00 */
[----:B-1----:R-:W-:-:S03]  /*2a650*/  IADD3 R18, R23, -0x198, RZ ;  /* 0xfffffe6817127810 */ /* 0x002fc60007ffe0ff */
[----:B------:R-:W3:Y:S01]  /*2a660*/  LDL.64 R98, [R1+0xf18] ;  /* 0x000f180001627983 */ /* 0x000ee20000100a00 */
[----:B------:R-:W-:Y:S01]  /*2a670*/  ISETP.GE.U32.AND P3, PT, R18, 0x7ffffe29, PT ;  /* 0x7ffffe291200780c */ /* 0x000fe20003f66070 */
[C---:B------:R-:W-:Y:S02]  /*2a680*/  VIADD R18, R16.reuse, 0x100000 ;  /* 0x0010000010127836 */ /* 0x040fe40000000000 */
[----:B------:R-:W-:Y:S04]  /*2a690*/  LDGSTS.E [R17+-0x3bffc], desc[UR48][R50.64], !P2 ;  /* 0xc400400032117fae */ /* 0x000fe8000d121870 */
[----:B------:R-:W-:Y:S04]  /*2a6a0*/  LDGSTS.E [R15+-0x37ffc], desc[UR48][R42.64], !P2 ;  /* 0xc80040002a0f7fae */ /* 0x000fe8000d121870 */
[----:B------:R-:W-:Y:S04]  /*2a6b0*/  LDGSTS.E [R18+-0x33ffc], desc[UR48][R90.64], !P2 ;  /* 0xcc0040005a127fae */ /* 0x000fe8000d121870 */
[----:B------:R-:W3:Y:S04]  /*2a6c0*/  LDL.64 R50, [R1+0x748] ;  /* 0x0007480001327983 */ /* 0x000ee80000100a00 */
[----:B------:R-:W3:Y:S01]  /*2a6d0*/  LDL.64 R42, [R1+0x750] ;  /* 0x00075000012a7983 */ /* 0x000ee20000100a00 */
[----:B------:R-:W-:-:S03]  /*2a6e0*/  IADD3 R19, R16, 0x100000, RZ ;  /* 0x0010000010137810 */ /* 0x000fc60007ffe0ff */
[----:B------:R-:W3:Y:S04]  /*2a6f0*/  LDL.64 R90, [R1+0xaf8] ;  /* 0x000af800015a7983 */ /* 0x000ee80000100a00 */
[----:B--2---:R1:W-:Y:S04]  /*2a700*/  LDGSTS.E [R17+-0x3fff8], desc[UR48][R34.64], !P0 ;  /* 0xc000800022117fae */ /* 0x0043e8000c121870 */
[----:B----4-:R-:W-:Y:S04]  /*2a710*/  LDGSTS.E [R15+-0x3bff8], desc[UR48][R214.64], !P0 ;  /* 0xc4008000d60f7fae */ /* 0x010fe8000c121870 */
[----:B------:R-:W-:Y:S04]  /*2a720*/  LDGSTS.E [R19+-0x37ff8], desc[UR48][R82.64], !P0 ;  /* 0xc800800052137fae */ /* 0x000fe8000c121870 */
[----:B------:R-:W2:Y:S04]  /*2a730*/  LDL.64 R34, [R1+0xad0] ;  /* 0x000ad00001227983 */ /* 0x000ea80000100a00 */
[----:B------:R-:W4:Y:S01]  /*2a740*/  LDL.64 R214, [R1+0xad8] ;  /* 0x000ad80001d67983 */ /* 0x000f220000100a00 */
[----:B-1----:R-:W-:-:S02]  /*2a750*/  VIADD R17, R20, 0xfffffe4b ;  /* 0xfffffe4b14117836 */ /* 0x002fc40000000000 */
[----:B------:R-:W1:Y:S01]  /*2a760*/  LDC R20, c[0x0][0x230] ;  /* 0x00008c00ff147b82 */ /* 0x000e620000000800 */
[----:B------:R-:W4:Y:S04]  /*2a770*/  LDL.64 R82, [R1+0xae0] ;  /* 0x000ae00001527983 */ /* 0x000f280000100a00 */
[----:B------:R-:W-:Y:S01]  /*2a780*/  LDGSTS.E [R15+-0x33ff8], desc[UR48][R74.64], !P0 ;  /* 0xcc0080004a0f7fae */ /* 0x000fe2000c121870 */
[----:B------:R-:W-:Y:S02]  /*2a790*/  ISETP.GE.U32.AND P0, PT, R17, 0x7ffffe0c, PT ;  /* 0x7ffffe0c1100780c */ /* 0x000fe40003f06070 */
[----:B------:R-:W-:Y:S01]  /*2a7a0*/  IADD3 R17, R16, 0x100000, RZ ;  /* 0x0010000010117810 */ /* 0x000fe20007ffe0ff */
[----:B---3--:R3:W-:Y:S04]  /*2a7b0*/  LDGSTS.E [R19+-0x3fff4], desc[UR48][R66.64], !P3 ;  /* 0xc000c00042137fae */ /* 0x0087e8000d921870 */
[----:B------:R-:W4:Y:S04]  /*2a7c0*/  LDL.64 R74, [R1+0xf20] ;  /* 0x000f2000014a7983 */ /* 0x000f280000100a00 */
[----:B------:R-:W-:Y:S04]  /*2a7d0*/  LDGSTS.E [R18+-0x3bff4], desc[UR48][R58.64], !P3 ;  /* 0xc400c0003a127fae */ /* 0x000fe8000d921870 */
[----:B------:R-:W4:Y:S04]  /*2a7e0*/  LDL.64 R66, [R1+0xaf0] ;  /* 0x000af00001427983 */ /* 0x000f280000100a00 */
[----:B------:R-:W4:Y:S04]  /*2a7f0*/  LDL.64 R58, [R1+0xb00] ;  /* 0x000b0000013a7983 */ /* 0x000f280000100a00 */
[----:B------:R-:W-:Y:S04]  /*2a800*/  LDGSTS.E [R17+-0x37ff4], desc[UR48][R50.64], !P3 ;  /* 0xc800c00032117fae */ /* 0x000fe8000d921870 */
[----:B------:R-:W-:Y:S04]  /*2a810*/  LDGSTS.E [R15+-0x33ff4], desc[UR48][R42.64], !P3 ;  /* 0xcc00c0002a0f7fae */ /* 0x000fe8000d921870 */
[----:B------:R1:W-:Y:S04]  /*2a820*/  LDGSTS.E [R18+-0x30000], desc[UR48][R98.64], !P0 ;  /* 0xd000000062127fae */ /* 0x0003e8000c121870 */
[----:B------:R-:W4:Y:S04]  /*2a830*/  LDL.64 R50, [R1+0xf28] ;  /* 0x000f280001327983 */ /* 0x000f280000100a00 */
[----:B------:R-:W4:Y:S01]  /*2a840*/  LDL.64 R42, [R1+0xb10] ;  /* 0x000b1000012a7983 */ /* 0x000f220000100a00 */
[----:B---3--:R-:W-:-:S02]  /*2a850*/  VIADD R19, R21, 0xfffffe4a ;  /* 0xfffffe4a15137836 */ /* 0x008fc40000000000 */
[----:B------:R-:W3:Y:S01]  /*2a860*/  LDC R21, c[0x0][0x230] ;  /* 0x00008c00ff157b82 */ /* 0x000ee20000000800 */
[----:B-1----:R-:W-:Y:S01]  /*2a870*/  IADD3 R18, R22, -0x1b7, RZ ;  /* 0xfffffe4916127810 */ /* 0x002fe20007ffe0ff */
[----:B------:R-:W3:Y:S04]  /*2a880*/  LDL.64 R98, [R1+0xb40] ;  /* 0x000b400001627983 */ /* 0x000ee80000100a00 */
[----:B--2---:R-:W-:Y:S01]  /*2a890*/  LDGSTS.E [R17+-0x2c000], desc[UR48][R34.64], !P0 ;  /* 0xd400000022117fae */ /* 0x004fe2000c121870 */
[----:B------:R-:W-:Y:S01]  /*2a8a0*/  ISETP.GE.U32.AND P2, PT, R19, 0x7ffffe0b, PT ;  /* 0x7ffffe0b1300780c */ /* 0x000fe20003f46070 */
[----:B------:R-:W1:Y:S02]  /*2a8b0*/  LDC R22, c[0x0][0x230] ;  /* 0x00008c00ff167b82 */ /* 0x000e640000000800 */
[----:B----4-:R-:W-:Y:S04]  /*2a8c0*/  LDGSTS.E [R15+-0x28000], desc[UR48][R214.64], !P0 ;  /* 0xd8000000d60f7fae */ /* 0x010fe8000c121870 */
[----:B------:R-:W2:Y:S04]  /*2a8d0*/  LDL.64 R34, [R1+0xb18] ;  /* 0x000b180001227983 */ /* 0x000ea80000100a00 */
[----:B------:R-:W4:Y:S01]  /*2a8e0*/  LDL.64 R214, [R1+0xb20] ;  /* 0x000b200001d67983 */ /* 0x000f220000100a00 */
[----:B------:R-:W-:Y:S01]  /*2a8f0*/  ISETP.GE.U32.AND P3, PT, R18, 0x7ffffe0a, PT ;  /* 0x7ffffe0a1200780c */ /* 0x000fe20003f66070 */
[----:B------:R-:W-:-:S05]  /*2a900*/  VIADD R18, R16, 0x100000 ;  /* 0x0010000010127836 */ /* 0x000fca0000000000 */
[----:B------:R-:W-:Y:S04]  /*2a910*/  LDGSTS.E [R18+-0x24000], desc[UR48][R82.64], !P0 ;  /* 0xdc00000052127fae */ /* 0x000fe8000c121870 */
[----:B------:R1:W-:Y:S01]  /*2a920*/  LDGSTS.E [R17+-0x2fffc], desc[UR48][R74.64], !P2 ;  /* 0xd00040004a117fae */ /* 0x0003e2000d121870 */
[----:B------:R-:W-:-:S03]  /*2a930*/  IADD3 R19, R16, 0x100000, RZ ;  /* 0x0010000010137810 */ /* 0x000fc60007ffe0ff */
[----:B------:R-:W-:Y:S04]  /*2a940*/  LDGSTS.E [R15+-0x2bffc], desc[UR48][R66.64], !P2 ;  /* 0xd4004000420f7fae */ /* 0x000fe8000d121870 */
[----:B------:R-:W3:Y:S01]  /*2a950*/  LDL.64 R82, [R1+0xf30] ;  /* 0x000f300001527983 */ /* 0x000ee20000100a00 */
[----:B-1----:R-:W-:Y:S02]  /*2a960*/  VIADD R17, R20, 0xfffffe48 ;  /* 0xfffffe4814117836 */ /* 0x002fe40000000000 */
[----:B------:R-:W1:Y:S01]  /*2a970*/  LDC R20, c[0x0][0x230] ;  /* 0x00008c00ff147b82 */ /* 0x000e620000000800 */
[----:B------:R-:W3:Y:S04]  /*2a980*/  LDL.64 R74, [R1+0xb30] ;  /* 0x000b3000014a7983 */ /* 0x000ee80000100a00 */
[----:B------:R-:W3:Y:S01]  /*2a990*/  LDL.64 R66, [R1+0xb38] ;  /* 0x000b380001427983 */ /* 0x000ee20000100a00 */
[----:B------:R-:W-:-:S02]  /*2a9a0*/  ISETP.GE.U32.AND P4, PT, R17, 0x7ffffe09, PT ;  /* 0x7ffffe091100780c */ /* 0x000fc40003f86070 */
[----:B------:R-:W-:Y:S01]  /*2a9b0*/  IADD3 R17, R16, 0x100000, RZ ;  /* 0x0010000010117810 */ /* 0x000fe20007ffe0ff */
[----:B------:R-:W-:Y:S04]  /*2a9c0*/  LDGSTS.E [R19+-0x27ffc], desc[UR48][R90.64], !P2 ;  /* 0xd80040005a137fae */ /* 0x000fe8000d121870 */
[----:B------:R-:W-:Y:S04]  /*2a9d0*/  LDGSTS.E [R15+-0x23ffc], desc[UR48][R58.64], !P2 ;  /* 0xdc0040003a0f7fae */ /* 0x000fe8000d121870 */
[----:B------:R-:W3:Y:S04]  /*2a9e0*/  LDL.64 R90, [R1+0x760] ;  /* 0x00076000015a7983 */ /* 0x000ee80000100a00 */
[----:B------:R-:W3:Y:S04]  /*2a9f0*/  LDL.64 R58, [R1+0x9c8] ;  /* 0x0009c800013a7983 */ /* 0x000ee80000100a00 */
[----:B------:R3:W-:Y:S04]  /*2aa00*/  LDGSTS.E [R19+-0x2fff8], desc[UR48][R50.64], !P3 ;  /* 0xd000800032137fae */ /* 0x0007e8000d921870 */
[----:B------:R-:W-:Y:S04]  /*2aa10*/  LDGSTS.E [R18+-0x2bff8], desc[UR48][R42.64], !P3 ;  /* 0xd40080002a127fae */ /* 0x000fe8000d921870 */
[----:B------:R-:W3:Y:S04]  /*2aa20*/  LDL.64 R50, [R1+0x758] ;  /* 0x0007580001327983 */ /* 0x000ee80000100a00 */
[----:B------:R-:W3:Y:S04]  /*2aa30*/  LDL.64 R42, [R1+0x768] ;  /* 0x00076800012a7983 */ /* 0x000ee80000100a00 */
[----:B--2---:R-:W-:Y:S04]  /*2aa40*/  LDGSTS.E [R17+-0x27ff8], desc[UR48][R34.64], !P3 ;  /* 0xd800800022117fae */ /* 0x004fe8000d921870 */
[----:B----4-:R-:W-:Y:S04]  /*2aa50*/  LDGSTS.E [R15+-0x23ff8], desc[UR48][R214.64], !P3 ;  /* 0xdc008000d60f7fae */ /* 0x010fe8000d921870 */
[----:B------:R-:W2:Y:S04]  /*2aa60*/  LDL.64 R34, [R1+0x9e8] ;  /* 0x0009e80001227983 */ /* 0x000ea80000100a00 */
[----:B------:R-:W4:Y:S01]  /*2aa70*/  LDL.64 R214, [R1+0x778] ;  /* 0x0007780001d67983 */ /* 0x000f220000100a00 */
[----:B---3--:R-:W-:-:S02]  /*2aa80*/  VIADD R19, R21, 0xfffffe67 ;  /* 0xfffffe6715137836 */ /* 0x008fc40000000000 */
[----:B------:R-:W-:Y:S01]  /*2aa90*/  VIADD R16, R14, 0x100000 ;  /* 0x001000000e107836 */ /* 0x000fe20000000000 */
[----:B------:R-:W3:Y:S02]  /*2aaa0*/  LDC R21, c[0x0][0x230] ;  /* 0x00008c00ff157b82 */ /* 0x000ee40000000800 */
[----:B------:R-:W-:Y:S01]  /*2aab0*/  ISETP.GE.U32.AND P0, PT, R19, 0x7ffffe28, PT ;  /* 0x7ffffe281300780c */ /* 0x000fe20003f06070 */
[----:B------:R1:W-:Y:S05]  /*2aac0*/  LDGSTS.E [R18+-0x2fff4], desc[UR48][R82.64], !P4 ;  /* 0xd000c00052127fae */ /* 0x0003ea000e121870 */
[----:B------:R-:W4:Y:S01]  /*2aad0*/  LDC R19, c[0x0][0x230] ;  /* 0x00008c00ff137b82 */ /* 0x000f220000000800 */
[----:B------:R-:W-:Y:S04]  /*2aae0*/  LDGSTS.E [R17+-0x2bff4], desc[UR48][R74.64], !P4 ;  /* 0xd400c0004a117fae */ /* 0x000fe8000e121870 */
[----:B------:R1:W-:Y:S02]  /*2aaf0*/  LDGSTS.E [R15+-0x27ff4], desc[UR48][R66.64], !P4 ;  /* 0xd800c000420f7fae */ /* 0x0003e4000e121870 */
[----:B-1----:R-:W-:-:S02]  /*2ab00*/  IADD3 R18, R22, -0x19a, RZ ;  /* 0xfffffe6616127810 */ /* 0x002fc40007ffe0ff */
[----:B------:R-:W3:Y:S01]  /*2ab10*/  LDL.64 R82, [R1+0x780] ;  /* 0x0007800001527983 */ /* 0x000ee20000100a00 */
[----:B------:R-:W1:Y:S01]  /*2ab20*/  LDC R22, c[0x0][0x230] ;  /* 0x00008c00ff167b82 */ /* 0x000e620000000800 */
[----:B------:R-:W-:Y:S02]  /*2ab30*/  ISETP.GE.U32.AND P2, PT, R18, 0x7ffffe27, PT ;  /* 0x7ffffe271200780c */ /* 0x000fe40003f46070 */
[----:B------:R-:W3:Y:S04]  /*2ab40*/  LDL.64 R74, [R1+0x788] ;  /* 0x00078800014a7983 */ /* 0x000ee80000100a00 */
[----:B------:R-:W3:Y:S01]  /*2ab50*/  LDL.64 R66, [R1+0xa08] ;  /* 0x000a080001427983 */ /* 0x000ee20000100a00 */
[C---:B------:R-:W-:Y:S01]  /*2ab60*/  IADD3 R15, R14.reuse, 0x100000, RZ ;  /* 0x001000000e0f7810 */ /* 0x040fe20007ffe0ff */
[----:B------:R-:W-:-:S02]  /*2ab70*/  VIADD R18, R14, 0x100000 ;  /* 0x001000000e127836 */ /* 0x000fc40000000000 */
[----:B------:R1:W-:Y:S04]  /*2ab80*/  LDGSTS.E [R17+-0x23ff4], desc[UR48][R98.64], !P4 ;  /* 0xdc00c00062117fae */ /* 0x0003e8000e121870 */
[----:B------:R1:W-:Y:S02]  /*2ab90*/  LDGSTS.E [R16+-0x40000], desc[UR48][R58.64], !P0 ;  /* 0xc00000003a107fae */ /* 0x0003e4000c121870 */
[----:B-1----:R-:W-:Y:S02]  /*2aba0*/  VIADD R17, R14, 0x100000 ;  /* 0x001000000e117836 */ /* 0x002fe40000000000 */
[----:B------:R-:W3:Y:S04]  /*2abb0*/  LDL.64 R98, [R1+0xf38] ;  /* 0x000f380001627983 */ /* 0x000ee80000100a00 */
[----:B------:R-:W3:Y:S04]  /*2abc0*/  LDL.64 R58, [R1+0x798] ;  /* 0x00079800013a7983 */ /* 0x000ee80000100a00 */
[----:B------:R-:W-:Y:S04]  /*2abd0*/  LDGSTS.E [R15+-0x3c000], desc[UR48][R50.64], !P0 ;  /* 0xc4000000320f7fae */ /* 0x000fe8000c121870 */
[----:B------:R-:W-:Y:S04]  /*2abe0*/  LDGSTS.E [R18+-0x38000], desc[UR48][R90.64], !P0 ;  /* 0xc80000005a127fae */ /* 0x000fe8000c121870 */
[----:B------:R-:W-:Y:S04]  /*2abf0*/  LDGSTS.E [R15+-0x34000], desc[UR48][R42.64], !P0 ;  /* 0xcc0000002a0f7fae */ /* 0x000fe8000c121870 */
[----:B------:R-:W3:Y:S01]  /*2ac00*/  LDL.64 R50, [R1+0x7a0] ;  /* 0x0007a00001327983 */ /* 0x000ee20000100a00 */
[----:B------:R-:W-:-:S02]  /*2ac10*/  IADD3 R16, R20, -0x19b, RZ ;  /* 0xfffffe6514107810 */ /* 0x000fc40007ffe0ff */
[----:B------:R-:W1:Y:S01]  /*2ac20*/  LDC R20, c[0x0][0x230] ;  /* 0x00008c00ff147b82 */ /* 0x000e620000000800 */
[----:B------:R-:W3:Y:S04]  /*2ac30*/  LDL.64 R90, [R1+0xb50] ;  /* 0x000b5000015a7983 */ /* 0x000ee80000100a00 */
[----:B------:R-:W3:Y:S04]  /*2ac40*/  LDL.64 R42, [R1+0xa28] ;  /* 0x000a2800012a7983 */ /* 0x000ee80000100a00 */
[----:B--2---:R2:W-:Y:S04]  /*2ac50*/  LDGSTS.E [R18+-0x3fffc], desc[UR48][R34.64], !P2 ;  /* 0xc000400022127fae */ /* 0x0045e8000d121870 */
[----:B----4-:R-:W-:Y:S04]  /*2ac60*/  LDGSTS.E [R17+-0x3bffc], desc[UR48][R214.64], !P2 ;  /* 0xc4004000d6117fae */ /* 0x010fe8000d121870 */
[----:B------:R-:W4:Y:S04]  /*2ac70*/  LDL.64 R34, [R1+0x7b0] ;  /* 0x0007b00001227983 */ /* 0x000f280000100a00 */
[----:B------:R-:W4:Y:S01]  /*2ac80*/  LDL.64 R214, [R1+0x7b8] ;  /* 0x0007b80001d67983 */ /* 0x000f220000100a00 */
[----:B------:R-:W-:-:S02]  /*2ac90*/  ISETP.GE.U32.AND P0, PT, R16, 0x7ffffe26, PT ;  /* 0x7ffffe261000780c */ /* 0x000fc40003f06070 */
[----:B------:R-:W-:Y:S01]  /*2aca0*/  IADD3 R16, R14, 0x100000, RZ ;  /* 0x001000000e107810 */ /* 0x000fe20007ffe0ff */
[----:B--2---:R-:W-:Y:S02]  /*2acb0*/  VIADD R18, R19, 0xfffffe64 ;  /* 0xfffffe6413127836 */ /* 0x004fe40000000000 */
[----:B------:R-:W2:Y:S02]  /*2acc0*/  LDC R19, c[0x0][0x230] ;  /* 0x00008c00ff137b82 */ /* 0x000ea40000000800 */
[----:B---3--:R-:W-:Y:S04]  /*2acd0*/  LDGSTS.E [R16+-0x37ffc], desc[UR48][R82.64], !P2 ;  /* 0xc800400052107fae */ /* 0x008fe8000d121870 */
[----:B------:R-:W-:Y:S01]  /*2ace0*/  LDGSTS.E [R15+-0x33ffc], desc[UR48][R74.64], !P2 ;  /* 0xcc0040004a0f7fae */ /* 0x000fe2000d121870 */
[----:B------:R-:W-:-:S03]  /*2acf0*/  ISETP.GE.U32.AND P2, PT, R18, 0x7ffffe25, PT ;  /* 0x7ffffe251200780c */ /* 0x000fc60003f46070 */
[----:B------:R3:W-:Y:S04]  /*2ad00*/  LDGSTS.E [R17+-0x3fff8], desc[UR48][R66.64], !P0 ;  /* 0xc000800042117fae */ /* 0x0007e8000c121870 */
[----:B------:R-:W2:Y:S04]  /*2ad10*/  LDL.64 R82, [R1+0xb58] ;  /* 0x000b580001527983 */ /* 0x000ea80000100a00 */
[----:B------:R-:W2:Y:S01]  /*2ad20*/  LDL.64 R74, [R1+0xb60] ;  /* 0x000b6000014a7983 */ /* 0x000ea20000100a00 */
[----:B---3--:R-:W-:-:S03]  /*2ad30*/  IADD3 R17, R21, -0x1b9, RZ ;  /* 0xfffffe4715117810 */ /* 0x008fc60007ffe0ff */
[----:B------:R-:W3:Y:S01]  /*2ad40*/  LDL.64 R66, [R1+0xf40] ;  /* 0x000f400001427983 */ /* 0x000ee20000100a00 */
[C---:B------:R-:W-:Y:S01]  /*2ad50*/  IADD3 R18, R14.reuse, 0x100000, RZ ;  /* 0x001000000e127810 */ /* 0x040fe20007ffe0ff */
[----:B------:R-:W3:Y:S01]  /*2ad60*/  LDC R21, c[0x0][0x230] ;  /* 0x00008c00ff157b82 */ /* 0x000ee20000000800 */
[----:B------:R-:W-:Y:S01]  /*2ad70*/  ISETP.GE.U32.AND P3, PT, R17, 0x7ffffe08, PT ;  /* 0x7ffffe081100780c */ /* 0x000fe20003f66070 */
[----:B------:R-:W-:Y:S01]  /*2ad80*/  VIADD R17, R14, 0x100000 ;  /* 0x001000000e117836 */ /* 0x000fe20000000000 */
[----:B------:R-:W-:Y:S04]  /*2ad90*/  LDGSTS.E [R16+-0x3bff8], desc[UR48][R58.64], !P0 ;  /* 0xc40080003a107fae */ /* 0x000fe8000c121870 */
[----:B------:R-:W3:Y:S04]  /*2ada0*/  LDL.64 R58, [R1+0xb70] ;  /* 0x000b7000013a7983 */ /* 0x000ee80000100a00 */
[----:B------:R-:W-:Y:S04]  /*2adb0*/  LDGSTS.E [R15+-0x37ff8], desc[UR48][R50.64], !P0 ;  /* 0xc8008000320f7fae */ /* 0x000fe8000c121870 */
[----:B------:R-:W-:Y:S04]  /*2adc0*/  LDGSTS.E [R17+-0x33ff8], desc[UR48][R114.64], !P0 ;  /* 0xcc00800072117fae */ /* 0x000fe8000c121870 */
[----:B------:R1:W-:Y:S04]  /*2add0*/  LDGSTS.E [R16+-0x3fff4], desc[UR48][R42.64], !P2 ;  /* 0xc000c0002a107fae */ /* 0x0003e8000d121870 */
[----:B------:R-:W3:Y:S04]  /*2ade0*/  LDL.64 R50, [R1+0xb78] ;  /* 0x000b780001327983 */ /* 0x000ee80000100a00 */
[----:B------:R-:W3:Y:S04]  /*2adf0*/  LDL.64 R42, [R1+0xb80] ;  /* 0x000b8000012a7983 */ /* 0x000ee80000100a00 */
[----:B----4-:R-:W-:Y:S04]  /*2ae00*/  LDGSTS.E [R15+-0x3bff4], desc[UR48][R34.64], !P2 ;  /* 0xc400c000220f7fae */ /* 0x010fe8000d121870 */
[----:B------:R-:W-:Y:S01]  /*2ae10*/  LDGSTS.E [R18+-0x37ff4], desc[UR48][R214.64], !P2 ;  /* 0xc800c000d6127fae */ /* 0x000fe2000d121870 */
[----:B-1----:R-:W-:-:S02]  /*2ae20*/  VIADD R16, R20, 0xfffffe46 ;  /* 0xfffffe4614107836 */ /* 0x002fc40000000000 */
[----:B------:R-:W1:Y:S01]  /*2ae30*/  LDC R20, c[0x0][0x230] ;  /* 0x00008c00ff147b82 */ /* 0x000e620000000800 */
[----:B------:R-:W-:Y:S04]  /*2ae40*/  LDGSTS.E [R15+-0x33ff4], desc[UR48][R106.64], !P2 ;  /* 0xcc00c0006a0f7fae */ /* 0x000fe8000d121870 */
[----:B------:R-:W4:Y:S04]  /*2ae50*/  LDL.64 R34, [R1+0xf48] ;  /* 0x000f480001227983 */ /* 0x000f280000100a00 */
[----:B------:R-:W4:Y:S01]  /*2ae60*/  LDL.64 R214, [R1+0xb90] ;  /* 0x000b900001d67983 */ /* 0x000f220000100a00 */
[----:B------:R-:W-:-:S02]  /*2ae70*/  ISETP.GE.U32.AND P0, PT, R16, 0x7ffffe07, PT ;  /* 0x7ffffe071000780c */ /* 0x000fc40003f06070 */
[----:B------:R-:W-:Y:S01]  /*2ae80*/  IADD3 R16, R14, 0x100000, RZ ;  /* 0x001000000e107810 */ /* 0x000fe20007ffe0ff */
[----:B------:R2:W-:Y:S04]  /*2ae90*/  LDGSTS.E [R18+-0x30000], desc[UR48][R98.64], !P3 ;  /* 0xd000000062127fae */ /* 0x0005e8000d921870 */
[----:B------:R-:W-:Y:S04]  /*2aea0*/  LDGSTS.E [R17+-0x2c000], desc[UR48][R90.64], !P3 ;  /* 0xd40000005a117fae */ /* 0x000fe8000d921870 */
[----:B--2---:R-:W-:Y:S01]  /*2aeb0*/  LDGSTS.E [R16+-0x28000], desc[UR48][R82.64], !P3 ;  /* 0xd800000052107fae */ /* 0x004fe2000d921870 */
[----:B------:R-:W-:-:S03]  /*2aec0*/  VIADD R18, R19, 0xfffffe45 ;  /* 0xfffffe4513127836 */ /* 0x000fc60000000000 */
[----:B------:R-:W-:Y:S01]  /*2aed0*/  LDGSTS.E [R15+-0x24000], desc[UR48][R74.64], !P3 ;  /* 0xdc0000004a0f7fae */ /* 0x000fe2000d921870 */
[----:B------:R-:W2:Y:S01]  /*2aee0*/  LDC R19, c[0x0][0x230] ;  /* 0x00008c00ff137b82 */ /* 0x000ea20000000800 */
[----:B------:R-:W-:Y:S02]  /*2aef0*/  ISETP.GE.U32.AND P2, PT, R18, 0x7ffffe06, PT ;  /* 0x7ffffe061200780c */ /* 0x000fe40003f46070 */
[----:B---3--:R3:W-:Y:S01]  /*2af00*/  LDGSTS.E [R17+-0x2fffc], desc[UR48][R66.64], !P0 ;  /* 0xd000400042117fae */ /* 0x0087e2000c121870 */
[----:B------:R-:W-:-:S03]  /*2af10*/  IADD3 R18, R14, 0x100000, RZ ;  /* 0x001000000e127810 */ /* 0x000fc60007ffe0ff */
[----:B------:R-:W2:Y:S01]  /*2af20*/  LDL.64 R106, [R1+0xa48] ;  /* 0x000a4800016a7983 */ /* 0x000ea20000100a00 */
[----:B---3--:R-:W-:Y:S02]  /*2af30*/  IADD3 R17, R22, -0x1bc, RZ ;  /* 0xfffffe4416117810 */ /* 0x008fe40007ffe0ff */
[----:B------:R-:W3:Y:S02]  /*2af40*/  LDC R22, c[0x0][0x230] ;  /* 0x00008c00ff167b82 */ /* 0x000ee40000000800 */
[----:B------:R-:W-:Y:S01]  /*2af50*/  ISETP.GE.U32.AND P3, PT, R17, 0x7ffffe05, PT ;  /* 0x7ffffe051100780c */ /* 0x000fe20003f66070 */
[C---:B------:R-:W-:Y:S01]  /*2af60*/  VIADD R17, R14.reuse, 0x100000 ;  /* 0x001000000e117836 */ /* 0x040fe20000000000 */
[----:B------:R-:W-:Y:S04]  /*2af70*/  LDGSTS.E [R16+-0x2bffc], desc[UR48][R58.64], !P0 ;  /* 0xd40040003a107fae */ /* 0x000fe8000c121870 */
[----:B------:R-:W-:Y:S04]  /*2af80*/  LDGSTS.E [R15+-0x27ffc], desc[UR48][R50.64], !P0 ;  /* 0xd8004000320f7fae */ /* 0x000fe8000c121870 */
[----:B------:R-:W-:Y:S04]  /*2af90*/  LDGSTS.E [R17+-0x23ffc], desc[UR48][R42.64], !P0 ;  /* 0xdc0040002a117fae */ /* 0x000fe8000c121870 */
[----:B----4-:R-:W-:Y:S04]  /*2afa0*/  LDGSTS.E [R16+-0x2fff8], desc[UR48][R34.64], !P2 ;  /* 0xd000800022107fae */ /* 0x010fe8000d121870 */
[----:B------:R-:W-:Y:S04]  /*2afb0*/  LDGSTS.E [R15+-0x2bff8], desc[UR48][R214.64], !P2 ;  /* 0xd4008000d60f7fae */ /* 0x000fe8000d121870 */
[----:B------:R4:W-:Y:S04]  /*2afc0*/  LDGSTS.E [R18+-0x27ff8], desc[UR48][R12.64], !P2 ;  /* 0xd80080000c127fae */ /* 0x0009e8000d121870 */
[----:B------:R-:W-:Y:S04]  /*2afd0*/  LDGSTS.E [R15+-0x23ff8], desc[UR48][R6.64], !P2 ;  /* 0xdc008000060f7fae */ /* 0x000fe8000d121870 */
[----:B------:R-:W3:Y:S04]  /*2afe0*/  LDL.64 R214, [R1+0x7d0] ;  /* 0x0007d00001d67983 */ /* 0x000ee80000100a00 */
[----:B------:R-:W4:Y:S04]  /*2aff0*/  LDL.LU.64 R12, [R1+0xfd0] ;  /* 0x000fd000010c7983 */ /* 0x000f280000300a00 */
[----:B------:R-:W3:Y:S04]  /*2b000*/  LDL.64 R98, [R1+0x7d8] ;  /* 0x0007d80001627983 */ /* 0x000ee80000100a00 */
[----:B------:R-:W3:Y:S04]  /*2b010*/  LDL.LU.64 R6, [R1+0xfc8] ;  /* 0x000fc80001067983 */ /* 0x000ee80000300a00 */
[----:B------:R-:W3:Y:S04]  /*2b020*/  LDL.64 R90, [R1+0x7e0] ;  /* 0x0007e000015a7983 */ /* 0x000ee80000100a00 */
[----:B------:R-:W3:Y:S04]  /*2b030*/  LDL.64 R82, [R1+0xa68] ;  /* 0x000a680001527983 */ /* 0x000ee80000100a00 */
[----:B----4-:R1:W-:Y:S01]  /*2b040*/  LDGSTS.E [R17+-0x2fff4], desc[UR48][R12.64], !P3 ;  /* 0xd000c0000c117fae */ /* 0x0103e2000d921870 */
[----:B------:R-:W-:Y:S01]  /*2b050*/  VIADD R18, R21, 0xfffffe63 ;  /* 0xfffffe6315127836 */ /* 0x000fe20000000000 */
[----:B------:R-:W-:Y:S01]  /*2b060*/  IADD3 R14, R14, 0x100000, RZ ;  /* 0x001000000e0e7810 */ /* 0x000fe20007ffe0ff */
[----:B------:R-:W4:Y:S01]  /*2b070*/  LDC R21, c[0x0][0x230] ;  /* 0x00008c00ff157b82 */ /* 0x000f220000000800 */
[----:B------:R2:W-:Y:S04]  /*2b080*/  LDGSTS.E [R16+-0x2bff4], desc[UR48][R200.64], !P3 ;  /* 0xd400c000c8107fae */ /* 0x0005e8000d921870 */
[----:B------:R-:W2:Y:S01]  /*2b090*/  LDL.LU.64 R12, [R1+0xfc0] ;  /* 0x000fc000010c7983 */ /* 0x000ea20000300a00 */
[----:B------:R-:W-:Y:S01]  /*2b0a0*/  ISETP.GE.U32.AND P0, PT, R18, 0x7ffffe24, PT ;  /* 0x7ffffe241200780c */ /* 0x000fe20003f06070 */
[----:B-1----:R-:W-:Y:S01]  /*2b0b0*/  VIADD R17, R20, 0xfffffe62 ;  /* 0xfffffe6214117836 */ /* 0x002fe20000000000 */
[----:B------:R-:W1:Y:S01]  /*2b0c0*/  LDC R18, c[0x0][0x230] ;  /* 0x00008c00ff127b82 */ /* 0x000e620000000800 */
[----:B------:R-:W4:Y:S04]  /*2b0d0*/  LDL.64 R74, [R1+0x7f0] ;  /* 0x0007f000014a7983 */ /* 0x000f280000100a00 */
[----:B------:R-:W4:Y:S03]  /*2b0e0*/  LDL.64 R66, [R1+0x7f8] ;  /* 0x0007f80001427983 */ /* 0x000f260000100a00 */
[----:B------:R-:W1:Y:S01]  /*2b0f0*/  LDC R20, c[0x0][0x230] ;  /* 0x00008c00ff147b82 */ /* 0x000e620000000800 */
[----:B------:R-:W4:Y:S04]  /*2b100*/  LDL.LU.64 R200, [R1+0xfb8] ;  /* 0x000fb80001c87983 */ /* 0x000f280000300a00 */
[----:B------:R3:W-:Y:S04]  /*2b110*/  LDGSTS.E [R15+-0x27ff4], desc[UR48][R8.64], !P3 ;  /* 0xd800c000080f7fae */ /* 0x0007e8000d921870 */
[----:B------:R-:W4:Y:S04]  /*2b120*/  LDL.64 R58, [R1+0x800] ;  /* 0x00080000013a7983 */ /* 0x000f280000100a00 */
[----:B------:R1:W-:Y:S04]  /*2b130*/  LDGSTS.E [R14+-0x23ff4], desc[UR48][R192.64], !P3 ;  /* 0xdc00c000c00e7fae */ /* 0x0003e8000d921870 */
[----:B------:R-:W4:Y:S04]  /*2b140*/  LDL.LU.64 R8, [R1+0xfb0] ;  /* 0x000fb00001087983 */ /* 0x000f280000300a00 */
[----:B------:R-:W4:Y:S04]  /*2b150*/  LDL.64 R50, [R1+0xa88] ;  /* 0x000a880001327983 */ /* 0x000f280000100a00 */
[----:B------:R-:W4:Y:S04]  /*2b160*/  LDL.64 R42, [R1+0x810] ;  /* 0x00081000012a7983 */ /* 0x000f280000100a00 */
[----:B------:R-:W4:Y:S04]  /*2b170*/  LDL.64 R34, [R1+0x818] ;  /* 0x0008180001227983 */ /* 0x000f280000100a00 */
[----:B------:R-:W4:Y:S01]  /*2b180*/  LDL.LU.64 R192, [R1+0xfa8] ;  /* 0x000fa80001c07983 */ /* 0x000f220000300a00 */
[C---:B--2---:R-:W-:Y:S01]  /*2b190*/  IADD3 R16, R13.reuse, 0x100000, RZ ;  /* 0x001000000d107810 */ /* 0x044fe20007ffe0ff */
[----:B---3--:R-:W-:-:S04]  /*2b1a0*/  VIADD R15, R13, 0x100000 ;  /* 0x001000000d0f7836 */ /* 0x008fc80000000000 */
[----:B------:R2:W-:Y:S04]  /*2b1b0*/  LDGSTS.E [R16+-0x40000], desc[UR48][R106.64], !P0 ;  /* 0xc00000006a107fae */ /* 0x0005e8000c121870 */
[----:B------:R-:W-:Y:S04]  /*2b1c0*/  LDGSTS.E [R15+-0x3c000], desc[UR48][R214.64], !P0 ;  /* 0xc4000000d60f7fae */ /* 0x000fe8000c121870 */
[----:B------:R-:W3:Y:S01]  /*2b1d0*/  LDL.64 R214, [R1+0xaa8] ;  /* 0x000aa80001d67983 */ /* 0x000ee20000100a00 */
[----:B------:R-:W-:Y:S02]  /*2b1e0*/  ISETP.GE.U32.AND P2, PT, R17, 0x7ffffe23, PT ;  /* 0x7ffffe231100780c */ /* 0x000fe40003f46070 */
[C---:B-1----:R-:W-:Y:S01]  /*2b1f0*/  IADD3 R14, R13.reuse, 0x100000, RZ ;  /* 0x001000000d0e7810 */ /* 0x042fe20007ffe0ff */
[----:B--2---:R-:W-:Y:S01]  /*2b200*/  VIADD R16, R22, 0xfffffe61 ;  /* 0xfffffe6116107836 */ /* 0x004fe20000000000 */
[----:B------:R-:W-:-:S03]  /*2b210*/  IADD3 R17, R13, 0x100000, RZ ;  /* 0x001000000d117810 */ /* 0x000fc60007ffe0ff */
[----:B------:R-:W-:Y:S01]  /*2b220*/  LDGSTS.E [R14+-0x38000], desc[UR48][R98.64], !P0 ;  /* 0xc8000000620e7fae */ /* 0x000fe2000c121870 */
[----:B------:R-:W-:-:S03]  /*2b230*/  ISETP.GE.U32.AND P3, PT, R16, 0x7ffffe22, PT ;  /* 0x7ffffe221000780c */ /* 0x000fc60003f66070 */
[----:B------:R-:W-:Y:S04]  /*2b240*/  LDGSTS.E [R15+-0x34000], desc[UR48][R90.64], !P0 ;  /* 0xcc0000005a0f7fae */ /* 0x000fe8000c121870 */
[----:B------:R-:W-:Y:S04]  /*2b250*/  LDGSTS.E [R14+-0x3fffc], desc[UR48][R82.64], !P2 ;  /* 0xc0004000520e7fae */ /* 0x000fe8000d121870 */
[----:B----4-:R1:W-:Y:S01]  /*2b260*/  LDGSTS.E [R17+-0x3bffc], desc[UR48][R74.64], !P2 ;  /* 0xc40040004a117fae */ /* 0x0103e2000d121870 */
[----:B------:R-:W-:-:S05]  /*2b270*/  VIADD R16, R13, 0x100000 ;  /* 0x001000000d107836 */ /* 0x000fca0000000000 */
[----:B------:R-:W-:Y:S04]  /*2b280*/  LDGSTS.E [R16+-0x37ffc], desc[UR48][R66.64], !P2 ;  /* 0xc800400042107fae */ /* 0x000fe8000d121870 */
[----:B------:R-:W-:Y:S01]  /*2b290*/  LDGSTS.E [R14+-0x33ffc], desc[UR48][R58.64], !P2 ;  /* 0xcc0040003a0e7fae */ /* 0x000fe2000d121870 */
[----:B-1----:R-:W-:-:S03]  /*2b2a0*/  IADD3 R17, R19, -0x1a0, RZ ;  /* 0xfffffe6013117810 */ /* 0x002fc60007ffe0ff */
[----:B------:R-:W-:Y:S01]  /*2b2b0*/  LDGSTS.E [R16+-0x3fff8], desc[UR48][R50.64], !P3 ;  /* 0xc000800032107fae */ /* 0x000fe2000d921870 */
[----:B------:R-:W1:Y:S01]  /*2b2c0*/  LDC R19, c[0x0][0x230] ;  /* 0x00008c00ff137b82 */ /* 0x000e620000000800 */
[----:B------:R-:W-:Y:S01]  /*2b2d0*/  ISETP.GE.U32.AND P0, PT, R17, 0x7ffffe21, PT ;  /* 0x7ffffe211100780c */ /* 0x000fe20003f06070 */
[----:B------:R-:W-:Y:S01]  /*2b2e0*/  VIADD R17, R18, 0xfffffe43 ;  /* 0xfffffe4312117836 */ /* 0x000fe20000000000 */
[----:B------:R-:W-:Y:S04]  /*2b2f0*/  LDGSTS.E [R15+-0x3bff8], desc[UR48][R42.64], !P3 ;  /* 0xc40080002a0f7fae */ /* 0x000fe8000d921870 */
[----:B------:R-:W-:Y:S01]  /*2b300*/  LDGSTS.E [R14+-0x37ff8], desc[UR48][R34.64], !P3 ;  /* 0xc8008000220e7fae */ /* 0x000fe2000d921870 */
[----:B------:R-:W-:Y:S02]  /*2b310*/  ISETP.GE.U32.AND P2, PT, R17, 0x7ffffe04, PT ;  /* 0x7ffffe041100780c */ /* 0x000fe40003f46070 */
[----:B------:R-:W-:Y:S01]  /*2b320*/  IADD3 R17, R21, -0x1be, RZ ;  /* 0xfffffe4215117810 */ /* 0x000fe20007ffe0ff */
[----:B------:R-:W-:Y:S01]  /*2b330*/  LDGSTS.E [R16+-0x33ff8], desc[UR48][R192.64], !P3 ;  /* 0xcc008000c0107fae */ /* 0x000fe2000d921870 */
[----:B------:R-:W-:-:S02]  /*2b340*/  VIADD R18, R13, 0x100000 ;  /* 0x001000000d127836 */ /* 0x000fc40000000000 */
[----:B------:R-:W-:Y:S02]  /*2b350*/  ISETP.GE.U32.AND P3, PT, R17, 0x7ffffe03, PT ;  /* 0x7ffffe031100780c */ /* 0x000fe40003f66070 */
[----:B------:R-:W-:Y:S01]  /*2b360*/  IADD3 R17, R13, 0x100000, RZ ;  /* 0x001000000d117810 */ /* 0x000fe20007ffe0ff */
[----:B------:R-:W2:Y:S04]  /*2b370*/  LDL.LU.64 R192, [R1+0xfa0] ;  /* 0x000fa00001c07983 */ /* 0x000ea80000300a00 */
[----:B---3--:R-:W-:Y:S04]  /*2b380*/  LDGSTS.E [R15+-0x3fff4], desc[UR48][R214.64], !P0 ;  /* 0xc000c000d60f7fae */ /* 0x008fe8000c121870 */
[----:B------:R-:W-:Y:S04]  /*2b390*/  LDGSTS.E [R14+-0x3bff4], desc[UR48][R8.64], !P0 ;  /* 0xc400c000080e7fae */ /* 0x000fe8000c121870 */
[----:B------:R-:W-:Y:S04]  /*2b3a0*/  LDGSTS.E [R18+-0x37ff4], desc[UR48][R200.64], !P0 ;  /* 0xc800c000c8127fae */ /* 0x000fe8000c121870 */
[----:B------:R1:W-:Y:S04]  /*2b3b0*/  LDGSTS.E [R17+-0x33ff4], desc[UR48][R6.64], !P0 ;  /* 0xcc00c00006117fae */ /* 0x0003e8000c121870 */
[----:B------:R-:W3:Y:S04]  /*2b3c0*/  LDL.LU.64 R8, [R1+0xf98] ;  /* 0x000f980001087983 */ /* 0x000ee80000300a00 */
[----:B------:R-:W4:Y:S04]  /*2b3d0*/  LDL.LU.64 R200, [R1+0xf90] ;  /* 0x000f900001c87983 */ /* 0x000f280000300a00 */
[----:B------:R-:W2:Y:S01]  /*2b3e0*/  LDL.LU.64 R6, [R1+0xf88] ;  /* 0x000f880001067983 */ /* 0x000ea20000300a00 */
[----:B-1----:R-:W-:Y:S01]  /*2b3f0*/  VIADD R17, R19, 0xfffffe41 ;  /* 0xfffffe4113117836 */ /* 0x002fe20000000000 */
[----:B------:R-:W-:-:S04]  /*2b400*/  IADD3 R18, R20, -0x1c0, RZ ;  /* 0xfffffe4014127810 */ /* 0x000fc80007ffe0ff */
[----:B------:R-:W-:Y:S02]  /*2b410*/  ISETP.GE.U32.AND P0, PT, R17, 0x7ffffe02, PT ;  /* 0x7ffffe021100780c */ /* 0x000fe40003f06070 */
[C---:B------:R-:W-:Y:S01]  /*2b420*/  IADD3 R17, R13.reuse, 0x100000, RZ ;  /* 0x001000000d117810 */ /* 0x040fe20007ffe0ff */
[----:B---3--:R-:W-:Y:S04]  /*2b430*/  LDGSTS.E [R16+-0x30000], desc[UR48][R8.64], !P2 ;  /* 0xd000000008107fae */ /* 0x008fe8000d121870 */
[----:B------:R-:W-:Y:S04]  /*2b440*/  LDGSTS.E [R15+-0x2c000], desc[UR48][R202.64], !P2 ;  /* 0xd4000000ca0f7fae */ /* 0x000fe8000d121870 */
[----:B------:R-:W-:Y:S04]  /*2b450*/  LDGSTS.E [R14+-0x28000], desc[UR48][R204.64], !P2 ;  /* 0xd8000000cc0e7fae */ /* 0x000fe8000d121870 */
[----:B------:R-:W-:Y:S01]  /*2b460*/  LDGSTS.E [R16+-0x24000], desc[UR48][R206.64], !P2 ;  /* 0xdc000000ce107fae */ /* 0x000fe2000d121870 */
[----:B------:R-:W-:Y:S01]  /*2b470*/  ISETP.GE.U32.AND P2, PT, R18, 0x7ffffe01, PT ;  /* 0x7ffffe011200780c */ /* 0x000fe20003f46070 */
[----:B------:R-:W-:-:S02]  /*2b480*/  VIADD R18, R13, 0x100000 ;  /* 0x001000000d127836 */ /* 0x000fc40000000000 */
[----:B--2---:R-:W-:Y:S04]  /*2b490*/  LDGSTS.E [R15+-0x2fffc], desc[UR48][R6.64], !P3 ;  /* 0xd0004000060f7fae */ /* 0x004fe8000d921870 */
[----:B------:R-:W-:Y:S04]  /*2b4a0*/  LDGSTS.E [R14+-0x2bffc], desc[UR48][R210.64], !P3 ;  /* 0xd4004000d20e7fae */ /* 0x000fe8000d921870 */
[----:B------:R-:W-:Y:S01]  /*2b4b0*/  LDGSTS.E [R18+-0x27ffc], desc[UR48][R212.64], !P3 ;  /* 0xd8004000d4127fae */ /* 0x000fe2000d921870 */
[----:B------:R-:W-:-:S03]  /*2b4c0*/  VIADD R13, R13, 0x100000 ;  /* 0x001000000d0d7836 */ /* 0x000fc60000000000 */
[----:B------:R-:W-:Y:S04]  /*2b4d0*/  LDGSTS.E [R17+-0x23ffc], desc[UR48][R208.64], !P3 ;  /* 0xdc004000d0117fae */ /* 0x000fe8000d921870 */
[----:B----4-:R-:W-:Y:S04]  /*2b4e0*/  LDGSTS.E [R16+-0x2fff8], desc[UR48][R200.64], !P0 ;  /* 0xd0008000c8107fae */ /* 0x010fe8000c121870 */
[----:B------:R-:W-:Y:S04]  /*2b4f0*/  LDGSTS.E [R15+-0x2bff8], desc[UR48][R198.64], !P0 ;  /* 0xd4008000c60f7fae */ /* 0x000fe8000c121870 */
[----:B------:R-:W-:Y:S04]  /*2b500*/  LDGSTS.E [R14+-0x27ff8], desc[UR48][R196.64], !P0 ;  /* 0xd8008000c40e7fae */ /* 0x000fe8000c121870 */
[----:B------:R-:W-:Y:S04]  /*2b510*/  LDGSTS.E [R17+-0x23ff8], desc[UR48][R194.64], !P0 ;  /* 0xdc008000c2117fae */ /* 0x000fe8000c121870 */
[----:B------:R-:W-:Y:S04]  /*2b520*/  LDGSTS.E [R16+-0x2fff4], desc[UR48][R192.64], !P2 ;  /* 0xd000c000c0107fae */ /* 0x000fe8000d121870 */
[----:B------:R-:W-:Y:S04]  /*2b530*/  LDGSTS.E [R15+-0x2bff4], desc[UR48][R190.64], !P2 ;  /* 0xd400c000be0f7fae */ /* 0x000fe8000d121870 */
[----:B------:R-:W-:Y:S04]  /*2b540*/  LDGSTS.E [R14+-0x27ff4], desc[UR48][R188.64], !P2 ;  /* 0xd800c000bc0e7fae */ /* 0x000fe8000d121870 */
[----:B------:R-:W-:Y:S04]  /*2b550*/  LDGSTS.E [R13+-0x23ff4], desc[UR48][R186.64], !P2 ;  /* 0xdc00c000ba0d7fae */ /* 0x000fe8000d121870 */
[----:B------:R-:W0:Y:S04]  /*2b560*/  LDGDEPBAR ;  /* 0x00000000000079af */ /* 0x000e280000000000 */
        /* <DEDUP_REMOVED lines=19> */
[----:B-1----:R-:W1:Y:S03]  /*2b6a0*/  LDC R11, c[0x0][0x230] ;  /* 0x00008c00ff0b7b82 */ /* 0x002e660000000800 */
        /* <DEDUP_REMOVED lines=27> */
[----:B------:R-:W5:Y:S04]  /*2b860*/  LDL.LU.64 R8, [R1+0xf80] ;  /* 0x000f800001087983 */ /* 0x000f680000300a00 */
[----:B------:R-:W-:Y:S04]  /*2b870*/  LDGSTS.E [R4+0x33a00], desc[UR48][R136.64], P1 ;  /* 0x33a0000088047fae */ /* 0x000fe80008921870 */
[----:B------:R-:W5:Y:S04]  /*2b880*/  LDL.LU.64 R6, [R1+0xf78] ;  /* 0x000f780001067983 */ /* 0x000f680000300a00 */
[----:B------:R-:W-:Y:S04]  /*2b890*/  LDGSTS.E [R4+0x33e00], desc[UR48][R144.64], P1 ;  /* 0x33e0000090047fae */ /* 0x000fe80008921870 */
[----:B------:R-:W2:Y:S04]  /*2b8a0*/  LDL.64 R4, [R1+0xc60] ;  /* 0x000c600001047983 */ /* 0x000ea80000100a00 */
[----:B------:R3:W-:Y:S04]  /*2b8b0*/  STL [R1+0x400], RZ ;  /* 0x000400ff01007387 */ /* 0x0007e80000100800 */
        /* <DEDUP_REMOVED lines=255> */
[----:B------:R3:W-:Y:S04]  /*2c8b0*/  STL [R1], RZ ;  /* 0x000000ff01007387 */ /* 0x0007e80000100800 */
        /* <DEDUP_REMOVED lines=46> */
[----:B--2---:R-:W-:Y:S04]  /*2cba0*/  LDGSTS.E [R0+0x30300], desc[UR48][R4.64], P1 ;  /* 0x3030000004007fae */ /* 0x004fe80008921870 */
[----:B------:R3:W-:Y:S04]  /*2cbb0*/  STL [R1+0xbc], RZ ;  /* 0x0000bcff01007387 */ /* 0x0007e80000100800 */
[----:B------:R-:W-:Y:S04]  /*2cbc0*/  LDGSTS.E [R0+0x30700], desc[UR48][R178.64], P1 ;  /* 0x30700000b2007fae */ /* 0x000fe80008921870 */
        /* <DEDUP_REMOVED lines=10> */
[----:B------:R3:W-:Y:S01]  /*2cc70*/  STL [R1+0xd4], RZ ;  /* 0x0000d4ff01007387 */ /* 0x0007e20000100800 */
[----:B------:R-:W-:-:S03]  /*2cc80*/  IMAD.WIDE R2, R3, 0x4, R146 ;  /* 0x0000000403027825 */ /* 0x000fc600078e0292 */
        /* <DEDUP_REMOVED lines=14> */
[----:B------:R2:W-:Y:S04]  /*2cd70*/  LDGSTS.E [R0+0x33b00], desc[UR48][R152.64], P1 ;  /* 0x33b0000098007fae */ /* 0x0005e80008921870 */
[----:B------:R3:W-:Y:S04]  /*2cd80*/  STL [R1+0xf4], RZ ;  /* 0x0000f4ff01007387 */ /* 0x0007e80000100800 */
[----:B------:R3:W-:Y:S04]  /*2cd90*/  LDGSTS.E [R0+0x33f00], desc[UR48][R2.64], P1 ;  /* 0x33f0000002007fae */ /* 0x0007e80008921870 */
[----:B------:R3:W-:Y:S04]  /*2cda0*/  STL [R1+0xf8], RZ ;  /* 0x0000f8ff01007387 */ /* 0x0007e80000100800 */
[----:B------:R3:W-:Y:S04]  /*2cdb0*/  STL [R1+0xfc], RZ ;  /* 0x0000fcff01007387 */ /* 0x0007e80000100800 */
[----:B------:R-:W0:Y:S01]  /*2cdc0*/  LDGDEPBAR ;  /* 0x00000000000079af */ /* 0x000e220000000000 */
[----:B-1----:R-:W-:-:S02]  /*2cdd0*/  IADD3 R11, R11, 0x3f, RZ ;  /* 0x0000003f0b0b7810 */ /* 0x002fc40007ffe0ff */
[----:B--2---:R-:W-:Y:S02]  /*2cde0*/  CS2R R152, SRZ ;  /* 0x0000000000987805 */ /* 0x004fe4000001ff00 */
[----:B------:R-:W-:Y:S02]  /*2cdf0*/  CS2R R154, SRZ ;  /* 0x00000000009a7805 */ /* 0x000fe4000001ff00 */
[----:B------:R-:W-:Y:S02]  /*2ce00*/  CS2R R156, SRZ ;  /* 0x00000000009c7805 */ /* 0x000fe4000001ff00 */
[----:B------:R-:W-:Y:S02]  /*2ce10*/  CS2R R158, SRZ ;  /* 0x00000000009e7805 */ /* 0x000fe4000001ff00 */
[----:B------:R-:W-:Y:S02]  /*2ce20*/  CS2R R160, SRZ ;  /* 0x0000000000a07805 */ /* 0x000fe4000001ff00 */
[----:B------:R-:W-:-:S02]  /*2ce30*/  CS2R R162, SRZ ;  /* 0x0000000000a27805 */ /* 0x000fc4000001ff00 */
[----:B------:R-:W-:Y:S02]  /*2ce40*/  CS2R R164, SRZ ;  /* 0x0000000000a47805 */ /* 0x000fe4000001ff00 */
        /* <DEDUP_REMOVED lines=54> */
[----:B------:R-:W-:Y:S01]  /*2d1b0*/  CS2R R146, SRZ ;  /* 0x0000000000927805 */ /* 0x000fe2000001ff00 */
[----:B------:R-:W-:Y:S01]  /*2d1c0*/  IMAD.MOV.U32 R148, RZ, RZ, RZ ;  /* 0x000000ffff947224 */ /* 0x000fe200078e00ff */
[----:B------:R-:W-:Y:S02]  /*2d1d0*/  ISETP.GE.AND P0, PT, R11, 0x40, PT ;  /* 0x000000400b00780c */ /* 0x000fe40003f06270 */
[----:B------:R-:W-:Y:S02]  /*2d1e0*/  MOV R149, RZ ;  /* 0x000000ff00957202 */ /* 0x000fe40000000f00 */
        /* <DEDUP_REMOVED lines=32> */
[----:B------:R-:W-:Y:S01]  /*2d3f0*/  CS2R R86, SRZ ;  /* 0x0000000000567805 */ /* 0x000fe2000001ff00 */
[----:B---3--:R-:W-:Y:S06]  /*2d400*/  @!P0 BRA `(.L_x_0) ;  /* 0x00000158003c8947 */ /* 0x008fec0003800000 */
[----:B------:R-:W2:Y:S01]  /*2d410*/  LDL.LU.64 R232, [R1+0x670] ;  /* 0x0006700001e87983 */ /* 0x000ea20000300a00 */
[----:B------:R-:W-:Y:S01]  /*2d420*/  IMAD.MOV.U32 R14, RZ, RZ, R230 ;  /* 0x000000ffff0e7224 */ /* 0x000fe200078e00e6 */
[----:B------:R-:W-:Y:S01]  /*2d430*/  MOV R15, R229 ;  /* 0x000000e5000f7202 */ /* 0x000fe20000000f00 */
[----:B------:R-:W-:Y:S01]  /*2d440*/  IMAD.MOV.U32 R16, RZ, RZ, R228 ;  /* 0x000000ffff107224 */ /* 0x000fe200078e00e4 */
[----:B------:R-:W3:Y:S01]  /*2d450*/  LDL.LU.64 R86, [R1+0x508] ;  /* 0x0005080001567983 */ /* 0x000ee20000300a00 */
[----:B------:R-:W-:-:S03]  /*2d460*/  MOV R13, R231 ;  /* 0x000000e7000d7202 */ /* 0x000fc60000000f00 */
[----:B------:R-:W4:Y:S04]  /*2d470*/  LDL.LU.64 R76, [R1+0x518] ;  /* 0x00051800014c7983 */ /* 0x000f280000300a00 */
[----:B------:R-:W4:Y:S04]  /*2d480*/  LDL.LU.64 R78, [R1+0x528] ;  /* 0x00052800014e7983 */ /* 0x000f280000300a00 */
[----:B------:R-:W4:Y:S04]  /*2d490*/  LDL.LU.64 R70, [R1+0x6c0] ;  /* 0x0006c00001467983 */ /* 0x000f280000300a00 */
[----:B------:R-:W4:Y:S04]  /*2d4a0*/  LDL.LU.64 R80, [R1+0x538] ;  /* 0x0005380001507983 */ /* 0x000f280000300a00 */
[----:B------:R-:W4:Y:S04]  /*2d4b0*/  LDL.LU.64 R82, [R1+0x540] ;  /* 0x0005400001527983 */ /* 0x000f280000300a00 */
[----:B------:R-:W4:Y:S01]  /*2d4c0*/  LDL.LU.64 R84, [R1+0x6f0] ;  /* 0x0006f00001547983 */ /* 0x000f220000300a00 */
[----:B------:R-:W-:Y:S01]  /*2d4d0*/  IMAD.MOV.U32 R20, RZ, RZ, R220 ;  /* 0x000000ffff147224 */ /* 0x000fe200078e00dc */
[----:B------:R-:W-:Y:S01]  /*2d4e0*/  MOV R220, R236 ;  /* 0x000000ec00dc7202 */ /* 0x000fe20000000f00 */
[----:B------:R-:W-:Y:S01]  /*2d4f0*/  IMAD.MOV.U32 R231, RZ, RZ, R235 ;  /* 0x000000ffffe77224 */ /* 0x000fe200078e00eb */
[----:B------:R-:W-:Y:S01]  /*2d500*/  MOV R236, R238 ;  /* 0x000000ee00ec7202 */ /* 0x000fe20000000f00 */
[----:B------:R-:W-:Y:S01]  /*2d510*/  IMAD.MOV.U32 R235, RZ, RZ, R239 ;  /* 0x000000ffffeb7224 */ /* 0x000fe200078e00ef */
[----:B------:R-:W-:Y:S01]  /*2d520*/  MOV R238, R240 ;  /* 0x000000f000ee7202 */ /* 0x000fe20000000f00 */
[----:B------:R-:W-:Y:S01]  /*2d530*/  IMAD.MOV.U32 R22, RZ, RZ, R218 ;  /* 0x000000ffff167224 */ /* 0x000fe200078e00da */
[----:B------:R-:W-:-:S02]  /*2d540*/  MOV R218, R224 ;  /* 0x000000e000da7202 */ /* 0x000fc40000000f00 */
[----:B------:R-:W-:Y:S01]  /*2d550*/  MOV R17, R223 ;  /* 0x000000df00117202 */ /* 0x000fe20000000f00 */
[----:B------:R-:W-:Y:S01]  /*2d560*/  IMAD.MOV.U32 R223, RZ, RZ, R243 ;  /* 0x000000ffffdf7224 */ /* 0x000fe200078e00f3 */
[----:B------:R-:W-:Y:S02]  /*2d570*/  MOV R224, R242 ;  /* 0x000000f200e07202 */ /* 0x000fe40000000f00 */
[----:B------:R-:W-:Y:S02]  /*2d580*/  MOV R242, R244 ;  /* 0x000000f400f27202 */ /* 0x000fe40000000f00 */
[----:B--2---:R-:W-:Y:S01]  /*2d590*/  MOV R230, R232 ;  /* 0x000000e800e67202 */ /* 0x004fe20000000f00 */
[----:B------:R-:W-:Y:S01]  /*2d5a0*/  IMAD.MOV.U32 R229, RZ, RZ, R233 ;  /* 0x000000ffffe57224 */ /* 0x000fe200078e00e9 */
[----:B------:R-:W-:Y:S02]  /*2d5b0*/  MOV R232, R234 ;  /* 0x000000ea00e87202 */ /* 0x000fe40000000f00 */
[----:B---3--:R-:W-:Y:S01]  /*2d5c0*/  MOV R234, R86 ;  /* 0x0000005600ea7202 */ /* 0x008fe20000000f00 */
[----:B------:R-:W-:-:S02]  /*2d5d0*/  IMAD.MOV.U32 R233, RZ, RZ, R87 ;  /* 0x000000ffffe97224 */ /* 0x000fc400078e0057 */
[----:B------:R-:W2:Y:S04]  /*2d5e0*/  LDL.LU.64 R86, [R1+0x548] ;  /* 0x0005480001567983 */ /* 0x000ea80000300a00 */
[----:B------:R-:W3:Y:S04]  /*2d5f0*/  LDL.LU.64 R72, [R1+0x550] ;  /* 0x0005500001487983 */ /* 0x000ee80000300a00 */
[----:B------:R-:W3:Y:S04]  /*2d600*/  LDL.LU.64 R66, [R1+0x558] ;  /* 0x0005580001427983 */ /* 0x000ee80000300a00 */
[----:B------:R-:W3:Y:S01]  /*2d610*/  LDL.LU.64 R74, [R1+0x718] ;  /* 0x00071800014a7983 */ /* 0x000ee20000300a00 */
[----:B----4-:R-:W-:Y:S01]  /*2d620*/  MOV R240, R76 ;  /* 0x0000004c00f07202 */ /* 0x010fe20000000f00 */
[----:B------:R-:W-:-:S02]  /*2d630*/  IMAD.MOV.U32 R239, RZ, RZ, R77 ;  /* 0x000000ffffef7224 */ /* 0x000fc400078e004d */
[----:B------:R-:W4:Y:S01]  /*2d640*/  LDL.LU.64 R76, [R1+0x560] ;  /* 0x00056000014c7983 */ /* 0x000f220000300a00 */
[----:B------:R-:W-:Y:S01]  /*2d650*/  MOV R244, R78 ;  /* 0x0000004e00f47202 */ /* 0x000fe20000000f00 */
[----:B------:R-:W-:Y:S02]  /*2d660*/  IMAD.MOV.U32 R243, RZ, RZ, R79 ;  /* 0x000000fffff37224 */ /* 0x000fe400078e004f */
[----:B------:R-:W4:Y:S01]  /*2d670*/  LDL.LU.64 R78, [R1+0x568] ;  /* 0x00056800014e7983 */ /* 0x000f220000300a00 */
[----:B------:R-:W-:Y:S01]  /*2d680*/  MOV R21, R219 ;  /* 0x000000db00157202 */ /* 0x000fe20000000f00 */
[----:B------:R-:W-:Y:S02]  /*2d690*/  IMAD.MOV.U32 R18, RZ, RZ, R222 ;  /* 0x000000ffff127224 */ /* 0x000fe400078e00de */
[----:B------:R-:W4:Y:S01]  /*2d6a0*/  LDL.LU.64 R68, [R1+0x570] ;  /* 0x0005700001447983 */ /* 0x000f220000300a00 */
[----:B------:R-:W-:Y:S01]  /*2d6b0*/  IMAD.MOV.U32 R219, RZ, RZ, R237 ;  /* 0x000000ffffdb7224 */ /* 0x000fe200078e00ed */
[----:B------:R-:W-:Y:S01]  /*2d6c0*/  MOV R222, R226 ;  /* 0x000000e200de7202 */ /* 0x000fe20000000f00 */
[----:B------:R-:W-:Y:S01]  /*2d6d0*/  IMAD.MOV.U32 R237, RZ, RZ, R241 ;  /* 0x000000ffffed7224 */ /* 0x000fe200078e00f1 */
[----:B------:R-:W-:Y:S01]  /*2d6e0*/  MOV R226, R246 ;  /* 0x000000f600e27202 */ /* 0x000fe20000000f00 */
[----:B------:R-:W-:Y:S01]  /*2d6f0*/  IMAD.MOV.U32 R241, RZ, RZ, R245 ;  /* 0x000000fffff17224 */ /* 0x000fe200078e00f5 */
[----:B------:R-:W-:Y:S01]  /*2d700*/  MOV R246, R70 ;  /* 0x0000004600f67202 */ /* 0x000fe20000000f00 */
[----:B------:R-:W-:-:S02]  /*2d710*/  IMAD.MOV.U32 R245, RZ, RZ, R71 ;  /* 0x000000fffff57224 */ /* 0x000fc400078e0047 */
[----:B------:R-:W4:Y:S01]  /*2d720*/  LDL.LU.64 R70, [R1+0x740] ;  /* 0x0007400001467983 */ /* 0x000f220000300a00 */
[----:B------:R-:W-:Y:S01]  /*2d730*/  MOV R19, R221 ;  /* 0x000000dd00137202 */ /* 0x000fe20000000f00 */
[----:B------:R-:W-:Y:S01]  /*2d740*/  IMAD.MOV.U32 R221, RZ, RZ, R227 ;  /* 0x000000ffffdd7224 */ /* 0x000fe200078e00e3 */
[----:B------:R-:W-:Y:S01]  /*2d750*/  MOV R228, R248 ;  /* 0x000000f800e47202 */ /* 0x000fe20000000f00 */
[----:B------:R-:W-:Y:S01]  /*2d760*/  IMAD.MOV.U32 R227, RZ, RZ, R249 ;  /* 0x000000ffffe37224 */ /* 0x000fe200078e00f9 */
[----:B------:R-:W-:Y:S01]  /*2d770*/  MOV R248, R250 ;  /* 0x000000fa00f87202 */ /* 0x000fe20000000f00 */
[----:B------:R-:W-:Y:S01]  /*2d780*/  IMAD.MOV.U32 R249, RZ, RZ, R81 ;  /* 0x000000fffff97224 */ /* 0x000fe200078e0051 */
[----:B------:R-:W-:Y:S02]  /*2d790*/  MOV R250, R80 ;  /* 0x0000005000fa7202 */ /* 0x000fe40000000f00 */
[----:B------:R-:W4:Y:S01]  /*2d7a0*/  LDL.LU.64 R80, [R1+0x578] ;  /* 0x0005780001507983 */ /* 0x000f220000300a00 */
[----:B------:R-:W-:-:S02]  /*2d7b0*/  IMAD.MOV.U32 R23, RZ, RZ, R217 ;  /* 0x000000ffff177224 */ /* 0x000fc400078e00d9 */
[----:B------:R-:W-:Y:S02]  /*2d7c0*/  IMAD.MOV.U32 R217, RZ, RZ, R225 ;  /* 0x000000ffffd97224 */ /* 0x000fe400078e00e1 */
[----:B------:R-:W-:Y:S01]  /*2d7d0*/  IMAD.MOV.U32 R225, RZ, RZ, R247 ;  /* 0x000000ffffe17224 */ /* 0x000fe200078e00f7 */
[----:B------:R-:W-:Y:S01]  /*2d7e0*/  MOV R252, R82 ;  /* 0x0000005200fc7202 */ /* 0x000fe20000000f00 */
[----:B------:R-:W-:Y:S02]  /*2d7f0*/  IMAD.MOV.U32 R247, RZ, RZ, R251 ;  /* 0x000000fffff77224 */ /* 0x000fe400078e00fb */
[----:B------:R-:W-:Y:S02]  /*2d800*/  IMAD.MOV.U32 R251, RZ, RZ, R83 ;  /* 0x000000fffffb7224 */ /* 0x000fe400078e0053 */
[----:B------:R-:W4:Y:S01]  /*2d810*/  LDL.LU.64 R82, [R1+0x580] ;  /* 0x0005800001527983 */ /* 0x000f220000300a00 */
[----:B------:R-:W-:-:S03]  /*2d820*/  MOV R0, R85 ;  /* 0x0000005500007202 */ /* 0x000fc60000000f00 */
[----:B------:R1:W-:Y:S04]  /*2d830*/  STL [R1+0x504], R84 ;  /* 0x0005045401007387 */ /* 0x0003e80000100800 */
[----:B-1----:R-:W4:Y:S04]  /*2d840*/  LDL.LU.64 R84, [R1+0x588] ;  /* 0x0005880001547983 */ /* 0x002f280000300a00 */
[----:B------:R1:W-:Y:S04]  /*2d850*/  STL [R1+0x500], R0 ;  /* 0x0005000001007387 */ /* 0x0003e80000100800 */
[----:B--2---:R2:W-:Y:S01]  /*2d860*/  STL [R1+0x50c], R86 ;  /* 0x00050c5601007387 */ /* 0x0045e20000100800 */
[----:B-1----:R-:W-:-:S03]  /*2d870*/  IMAD.MOV.U32 R0, RZ, RZ, R87 ;  /* 0x000000ffff007224 */ /* 0x002fc600078e0057 */
[----:B--2---:R-:W2:Y:S04]  /*2d880*/  LDL.LU.64 R86, [R1+0x770] ;  /* 0x0007700001567983 */ /* 0x004ea80000300a00 */
[----:B------:R1:W-:Y:S04]  /*2d890*/  STL [R1+0x508], R0 ;  /* 0x0005080001007387 */ /* 0x0003e80000100800 */
[----:B---3--:R3:W-:Y:S01]  /*2d8a0*/  STL [R1+0x514], R72 ;  /* 0x0005144801007387 */ /* 0x0087e20000100800 */
[----:B-1----:R-:W-:-:S03]  /*2d8b0*/  MOV R0, R73 ;  /* 0x0000004900007202 */ /* 0x002fc60000000f00 */
[----:B---3--:R-:W3:Y:S04]  /*2d8c0*/  LDL.LU.64 R72, [R1+0x590] ;  /* 0x0005900001487983 */ /* 0x008ee80000300a00 */
[----:B------:R1:W-:Y:S04]  /*2d8d0*/  STL [R1+0x510], R0 ;  /* 0x0005100001007387 */ /* 0x0003e80000100800 */
[----:B------:R1:W-:Y:S02]  /*2d8e0*/  STL [R1+0x51c], R66 ;  /* 0x00051c4201007387 */ /* 0x0003e40000100800 */
[----:B-1----:R-:W-:-:S02]  /*2d8f0*/  IMAD.MOV.U32 R0, RZ, RZ, R67 ;  /* 0x000000ffff007224 */ /* 0x002fc400078e0043 */
[----:B------:R-:W3:Y:S04]  /*2d900*/  LDL.LU.64 R66, [R1+0x5a0] ;  /* 0x0005a00001427983 */ /* 0x000ee80000300a00 */
[----:B------:R1:W-:Y:S04]  /*2d910*/  STL [R1+0x518], R0 ;  /* 0x0005180001007387 */ /* 0x0003e80000100800 */
[----:B------:R4:W-:Y:S01]  /*2d920*/  STL [R1+0x524], R74 ;  /* 0x0005244a01007387 */ /* 0x0009e20000100800 */
[----:B-1----:R-:W-:-:S03]  /*2d930*/  MOV R0, R75 ;  /* 0x0000004b00007202 */ /* 0x002fc60000000f00 */
[----:B----4-:R-:W4:Y:S04]  /*2d940*/  LDL.LU.64 R74, [R1+0x5a8] ;  /* 0x0005a800014a7983 */ /* 0x010f280000300a00 */
[----:B------:R1:W-:Y:S04]  /*2d950*/  STL [R1+0x520], R0 ;  /* 0x0005200001007387 */ /* 0x0003e80000100800 */
[----:B------:R1:W-:Y:S02]  /*2d960*/  STL [R1+0x52c], R76 ;  /* 0x00052c4c01007387 */ /* 0x0003e40000100800 */
[----:B-1----:R-:W-:-:S02]  /*2d970*/  IMAD.MOV.U32 R0, RZ, RZ, R77 ;  /* 0x000000ffff007224 */ /* 0x002fc400078e004d */
[----:B------:R-:W4:Y:S04]  /*2d980*/  LDL.LU.64 R76, [R1+0x790] ;  /* 0x00079000014c7983 */ /* 0x000f280000300a00 */
[----:B------:R1:W-:Y:S04]  /*2d990*/  STL [R1+0x528], R0 ;  /* 0x0005280001007387 */ /* 0x0003e80000100800 */
[----:B------:R1:W-:Y:S02]  /*2d9a0*/  STL [R1+0x534], R78 ;  /* 0x0005344e01007387 */ /* 0x0003e40000100800 */
[----:B-1----:R-:W-:-:S02]  /*2d9b0*/  MOV R0, R79 ;  /* 0x0000004f00007202 */ /* 0x002fc40000000f00 */
[----:B------:R-:W4:Y:S04]  /*2d9c0*/  LDL.LU.64 R78, [R1+0x5b8] ;  /* 0x0005b800014e7983 */ /* 0x000f280000300a00 */
        /* <DEDUP_REMOVED lines=21> */
[----:B--2---:R2:W-:Y:S01]  /*2db20*/  STL [R1+0x564], R86 ;  /* 0x0005645601007387 */ /* 0x0045e20000100800 */
[----:B-1----:R-:W-:-:S03]  /*2db30*/  MOV R0, R87 ;  /* 0x0000005700007202 */ /* 0x002fc60000000f00 */
[----:B--2---:R-:W2:Y:S04]  /*2db40*/  LDL.LU.64 R86, [R1+0x5f0] ;  /* 0x0005f00001567983 */ /* 0x004ea80000300a00 */
[----:B------:R1:W-:Y:S04]  /*2db50*/  STL [R1+0x560], R0 ;  /* 0x0005600001007387 */ /* 0x0003e80000100800 */
[----:B---3--:R3:W-:Y:S01]  /*2db60*/  STL [R1+0x56c], R72 ;  /* 0x00056c4801007387 */ /* 0x0087e20000100800 */
[----:B-1----:R-:W-:-:S03]  /*2db70*/  IMAD.MOV.U32 R0, RZ, RZ, R73 ;  /* 0x000000ffff007224 */ /* 0x002fc600078e0049 */
[----:B---3--:R-:W3:Y:S04]  /*2db80*/  LDL.LU.64 R72, [R1+0x7e8] ;  /* 0x0007e80001487983 */ /* 0x008ee80000300a00 */
[----:B------:R1:W-:Y:S04]  /*2db90*/  STL [R1+0x568], R0 ;  /* 0x0005680001007387 */ /* 0x0003e80000100800 */
[----:B------:R1:W-:Y:S02]  /*2dba0*/  STL [R1+0x574], R66 ;  /* 0x0005744201007387 */ /* 0x0003e40000100800 */
[----:B-1----:R-:W-:-:S02]  /*2dbb0*/  MOV R0, R67 ;  /* 0x0000004300007202 */ /* 0x002fc40000000f00 */
[----:B------:R-:W3:Y:S04]  /*2dbc0*/  LDL.LU.64 R66, [R1+0x5f8] ;  /* 0x0005f80001427983 */ /* 0x000ee80000300a00 */
[----:B------:R1:W-:Y:S04]  /*2dbd0*/  STL [R1+0x570], R0 ;  /* 0x0005700001007387 */ /* 0x0003e80000100800 */
[----:B----4-:R4:W-:Y:S01]  /*2dbe0*/  STL [R1+0x57c], R74 ;  /* 0x00057c4a01007387 */ /* 0x0109e20000100800 */
[----:B-1----:R-:W-:-:S03]  /*2dbf0*/  IMAD.MOV.U32 R0, RZ, RZ, R75 ;  /* 0x000000ffff007224 */ /* 0x002fc600078e004b */
[----:B----4-:R-:W4:Y:S04]  /*2dc00*/  LDL.LU.64 R74, [R1+0x600] ;  /* 0x00060000014a7983 */ /* 0x010f280000300a00 */
        /* <DEDUP_REMOVED lines=41> */
[----:B----4-:R4:W-:Y:S01]  /*2dea0*/  STL [R1+0x5d4], R74 ;  /* 0x0005d44a01007387 */ /* 0x0109e20000100800 */
        /* <DEDUP_REMOVED lines=743> */
[----:B------:R-:W-:Y:S04]  /*30d20*/  STL [R1+0xba4], R66 ;  /* 0x000ba44201007387 */ /* 0x000fe80000100800 */
[----:B------:R-:W3:Y:S01]  /*30d30*/  LDL.LU.64 R64, [R1+0xe18] ;  /* 0x000e180001407983 */ /* 0x000ee20000300a00 */
[----:B-1----:R-:W-:-:S05]  /*30d40*/  MOV R0, R67 ;  /* 0x0000004300007202 */ /* 0x002fca0000000f00 */
[----:B------:R1:W-:Y:S04]  /*30d50*/  STL [R1+0xba0], R0 ;  /* 0x000ba00001007387 */ /* 0x0003e80000100800 */
[----:B----4-:R4:W-:Y:S01]  /*30d60*/  STL [R1+0xbac], R74 ;  /* 0x000bac4a01007387 */ /* 0x0109e20000100800 */
[----:B-1----:R-:W-:-:S03]  /*30d70*/  IMAD.MOV.U32 R0, RZ, RZ, R75 ;  /* 0x000000ffff007224 */ /* 0x002fc600078e004b */
[----:B------:R-:W3:Y:S04]  /*30d80*/  LDL.LU.64 R66, [R1+0xf68] ;  /* 0x000f680001427983 */ /* 0x000ee80000300a00 */
[----:B------:R1:W-:Y:S04]  /*30d90*/  STL [R1+0xba8], R0 ;  /* 0x000ba80001007387 */ /* 0x0003e80000100800 */
[----:B------:R1:W-:Y:S04]  /*30da0*/  STL [R1+0xbb4], R76 ;  /* 0x000bb44c01007387 */ /* 0x0003e80000100800 */
[----:B----4-:R-:W4:Y:S01]  /*30db0*/  LDL.LU.64 R74, [R1+0xe38] ;  /* 0x000e3800014a7983 */ /* 0x010f220000300a00 */
[----:B-1----:R-:W-:-:S03]  /*30dc0*/  MOV R0, R77 ;  /* 0x0000004d00007202 */ /* 0x002fc60000000f00 */
[----:B------:R-:W-:Y:S04]  /*30dd0*/  STL [R1+0xbbc], R78 ;  /* 0x000bbc4e01007387 */ /* 0x000fe80000100800 */
[----:B------:R1:W-:Y:S04]  /*30de0*/  STL [R1+0xbb0], R0 ;  /* 0x000bb00001007387 */ /* 0x0003e80000100800 */
[----:B------:R-:W4:Y:S01]  /*30df0*/  LDL.LU.64 R76, [R1+0xe50] ;  /* 0x000e5000014c7983 */ /* 0x000f220000300a00 */
[----:B-1----:R-:W-:-:S03]  /*30e00*/  IMAD.MOV.U32 R0, RZ, RZ, R79 ;  /* 0x000000ffff007224 */ /* 0x002fc600078e004f */
[----:B------:R-:W-:Y:S04]  /*30e10*/  STL [R1+0xbc4], R68 ;  /* 0x000bc44401007387 */ /* 0x000fe80000100800 */
[----:B------:R1:W-:Y:S04]  /*30e20*/  STL [R1+0xbb8], R0 ;  /* 0x000bb80001007387 */ /* 0x0003e80000100800 */
[----:B------:R-:W4:Y:S01]  /*30e30*/  LDL.LU.64 R78, [R1+0xe68] ;  /* 0x000e6800014e7983 */ /* 0x000f220000300a00 */
        /* <DEDUP_REMOVED lines=17> */
[----:B--2---:R-:W-:Y:S04]  /*30f50*/  STL [R1+0xbec], R86 ;  /* 0x000bec5601007387 */ /* 0x004fe80000100800 */
[----:B------:R1:W-:Y:S04]  /*30f60*/  STL [R1+0xbe0], R0 ;  /* 0x000be00001007387 */ /* 0x0003e80000100800 */
[----:B------:R-:W2:Y:S01]  /*30f70*/  LDL.LU.64 R84, [R1+0xc48] ;  /* 0x000c480001547983 */ /* 0x000ea20000300a00 */
[----:B-1----:R-:W-:-:S03]  /*30f80*/  IMAD.MOV.U32 R0, RZ, RZ, R87 ;  /* 0x000000ffff007224 */ /* 0x002fc600078e0057 */
[----:B---3--:R-:W-:Y:S04]  /*30f90*/  STL [R1+0xbf4], R72 ;  /* 0x000bf44801007387 */ /* 0x008fe80000100800 */
[----:B------:R1:W-:Y:S04]  /*30fa0*/  STL [R1+0xbe8], R0 ;  /* 0x000be80001007387 */ /* 0x0003e80000100800 */
[----:B------:R-:W3:Y:S01]  /*30fb0*/  LDL.LU.64 R86, [R1+0xc50] ;  /* 0x000c500001567983 */ /* 0x000ee20000300a00 */
[----:B-1----:R-:W-:-:S03]  /*30fc0*/  MOV R0, R73 ;  /* 0x0000004900007202 */ /* 0x002fc60000000f00 */
[----:B------:R-:W-:Y:S04]  /*30fd0*/  STL [R1+0xbfc], R64 ;  /* 0x000bfc4001007387 */ /* 0x000fe80000100800 */
[----:B------:R1:W-:Y:S04]  /*30fe0*/  STL [R1+0xbf0], R0 ;  /* 0x000bf00001007387 */ /* 0x0003e80000100800 */
[----:B------:R-:W3:Y:S01]  /*30ff0*/  LDL.LU.64 R72, [R1+0xc58] ;  /* 0x000c580001487983 */ /* 0x000ee20000300a00 */
[----:B-1----:R-:W-:-:S03]  /*31000*/  IMAD.MOV.U32 R0, RZ, RZ, R65 ;  /* 0x000000ffff007224 */ /* 0x002fc600078e0041 */
[----:B------:R-:W-:Y:S04]  /*31010*/  STL [R1+0xc04], R66 ;  /* 0x000c044201007387 */ /* 0x000fe80000100800 */
[----:B------:R1:W-:Y:S02]  /*31020*/  STL [R1+0xbf8], R0 ;  /* 0x000bf80001007387 */ /* 0x0003e40000100800 */
[----:B-1----:R-:W-:Y:S02]  /*31030*/  MOV R0, R67 ;  /* 0x0000004300007202 */ /* 0x002fe40000000f00 */
[----:B----4-:R-:W-:Y:S04]  /*31040*/  STL [R1+0xc0c], R74 ;  /* 0x000c0c4a01007387 */ /* 0x010fe80000100800 */
        /* <DEDUP_REMOVED lines=16> */
[----:B------:R-:W-:Y:S04]  /*31150*/  STL [R1+0xc2c], R70 ;  /* 0x000c2c4601007387 */ /* 0x000fe80000100800 */
[----:B------:R-:W4:Y:S01]  /*31160*/  LDL.LU.64 R66, [R1+0xc88] ;  /* 0x000c880001427983 */ /* 0x000f220000300a00 */
[----:B-1----:R-:W-:-:S05]  /*31170*/  IMAD.MOV.U32 R0, RZ, RZ, R71 ;  /* 0x000000ffff007224 */ /* 0x002fca00078e0047 */
[----:B------:R1:W-:Y:S04]  /*31180*/  STL [R1+0xc28], R0 ;  /* 0x000c280001007387 */ /* 0x0003e80000100800 */
[----:B------:R1:W-:Y:S02]  /*31190*/  STL [R1+0xc34], R80 ;  /* 0x000c345001007387 */ /* 0x0003e40000100800 */
[----:B-1----:R-:W-:Y:S02]  /*311a0*/  MOV R0, R81 ;  /* 0x0000005100007202 */ /* 0x002fe40000000f00 */
        /* <DEDUP_REMOVED lines=18> */
[----:B------:R1:W-:Y:S02]  /*312d0*/  STL [R1+0xc5c], R4 ;  /* 0x000c5c0401007387 */ /* 0x0003e40000100800 */
[----:B-1----:R-:W-:Y:S02]  /*312e0*/  IMAD.MOV.U32 R0, RZ, RZ, R5 ;  /* 0x000000ffff007224 */ /* 0x002fe400078e0005 */
[----:B------:R-:W3:Y:S04]  /*312f0*/  LDL.LU.64 R4, [R1+0xcb8] ;  /* 0x000cb80001047983 */ /* 0x000ee80000300a00 */
[----:B------:R1:W-:Y:S04]  /*31300*/  STL [R1+0xc58], R0 ;  /* 0x000c580001007387 */ /* 0x0003e80000100800 */
[----:B----4-:R4:W-:Y:S01]  /*31310*/  STL [R1+0xc64], R74 ;  /* 0x000c644a01007387 */ /* 0x0109e20000100800 */
[----:B-1----:R-:W-:-:S03]  /*31320*/  MOV R0, R75 ;  /* 0x0000004b00007202 */ /* 0x002fc60000000f00 */
[----:B------:R-:W3:Y:S04]  /*31330*/  LDL.LU.64 R72, [R1+0xcc0] ;  /* 0x000cc00001487983 */ /* 0x000ee80000300a00 */
[----:B------:R-:W-:Y:S04]  /*31340*/  STL [R1+0xc6c], R76 ;  /* 0x000c6c4c01007387 */ /* 0x000fe80000100800 */
[----:B------:R1:W-:Y:S04]  /*31350*/  STL [R1+0xc60], R0 ;  /* 0x000c600001007387 */ /* 0x0003e80000100800 */
[----:B----4-:R-:W4:Y:S01]  /*31360*/  LDL.LU.64 R74, [R1+0xcc8] ;  /* 0x000cc800014a7983 */ /* 0x010f220000300a00 */
        /* <DEDUP_REMOVED lines=14> */
[----:B------:R1:W-:Y:S02]  /*31450*/  STL [R1+0xc80], R0 ;  /* 0x000c800001007387 */ /* 0x0003e40000100800 */
[----:B-1----:R-:W-:Y:S02]  /*31460*/  IMAD.MOV.U32 R0, RZ, RZ, R81 ;  /* 0x000000ffff007224 */ /* 0x002fe400078e0051 */
        /* <DEDUP_REMOVED lines=18> */
[----:B------:R1:W-:Y:S02]  /*31590*/  STL [R1+0xcb4], R4 ;  /* 0x000cb40401007387 */ /* 0x0003e40000100800 */
[----:B-1----:R-:W-:-:S02]  /*315a0*/  MOV R0, R5 ;  /* 0x0000000500007202 */ /* 0x002fc40000000f00 */
[----:B------:R-:W-:Y:S04]  /*315b0*/  STL [R1+0xcbc], R72 ;  /* 0x000cbc4801007387 */ /* 0x000fe80000100800 */
[----:B------:R1:W-:Y:S04]  /*315c0*/  STL [R1+0xcb0], R0 ;  /* 0x000cb00001007387 */ /* 0x0003e80000100800 */
[----:B------:R-:W3:Y:S01]  /*315d0*/  LDL.LU.64 R4, [R1+0xd10] ;  /* 0x000d100001047983 */ /* 0x000ee20000300a00 */
[----:B-1----:R-:W-:-:S03]  /*315e0*/  IMAD.MOV.U32 R0, RZ, RZ, R73 ;  /* 0x000000ffff007224 */ /* 0x002fc600078e0049 */
[----:B----4-:R-:W-:Y:S04]  /*315f0*/  STL [R1+0xcc4], R74 ;  /* 0x000cc44a01007387 */ /* 0x010fe80000100800 */
        /* <DEDUP_REMOVED lines=13> */
[----:B------:R-:W4:Y:S04]  /*316d0*/  LDL.LU.64 R78, [R1+0xd30] ;  /* 0x000d3000014e7983 */ /* 0x000f280000300a00 */
        /* <DEDUP_REMOVED lines=11> */
[----:B--2---:R2:W-:Y:S04]  /*31790*/  STL [R1+0xcf4], R84 ;  /* 0x000cf45401007387 */ /* 0x0045e80000100800 */
[----:B------:R-:W4:Y:S01]  /*317a0*/  LDL.LU.64 R68, [R1+0xd50] ;  /* 0x000d500001447983 */ /* 0x000f220000300a00 */
[----:B-1----:R-:W-:-:S03]  /*317b0*/  MOV R0, R85 ;  /* 0x0000005500007202 */ /* 0x002fc60000000f00 */
[----:B---3--:R-:W-:Y:S04]  /*317c0*/  STL [R1+0xcfc], R86 ;  /* 0x000cfc5601007387 */ /* 0x008fe80000100800 */
[----:B------:R1:W-:Y:S04]  /*317d0*/  STL [R1+0xcf0], R0 ;  /* 0x000cf00001007387 */ /* 0x0003e80000100800 */
[----:B--2---:R-:W2:Y:S01]  /*317e0*/  LDL.LU.64 R84, [R1+0xd58] ;  /* 0x000d580001547983 */ /* 0x004ea20000300a00 */
[----:B-1----:R-:W-:-:S03]  /*317f0*/  IMAD.MOV.U32 R0, RZ, RZ, R87 ;  /* 0x000000ffff007224 */ /* 0x002fc600078e0057 */
[----:B------:R-:W-:Y:S04]  /*31800*/  STL [R1+0xd04], R70 ;  /* 0x000d044601007387 */ /* 0x000fe80000100800 */
[----:B------:R1:W-:Y:S04]  /*31810*/  STL [R1+0xcf8], R0 ;  /* 0x000cf80001007387 */ /* 0x0003e80000100800 */
[----:B------:R-:W3:Y:S01]  /*31820*/  LDL.LU.64 R86, [R1+0xd60] ;  /* 0x000d600001567983 */ /* 0x000ee20000300a00 */
[----:B-1----:R-:W-:-:S03]  /*31830*/  MOV R0, R71 ;  /* 0x0000004700007202 */ /* 0x002fc60000000f00 */
[----:B------:R-:W3:Y:S04]  /*31840*/  LDL.LU.64 R70, [R1+0xd68] ;  /* 0x000d680001467983 */ /* 0x000ee80000300a00 */
        /* <DEDUP_REMOVED lines=30> */
[----:B------:R-:W-:Y:S04]  /*31a30*/  STL [R1+0xd4c], R68 ;  /* 0x000d4c4401007387 */ /* 0x000fe80000100800 */
[----:B------:R1:W-:Y:S04]  /*31a40*/  STL [R1+0xd40], R0 ;  /* 0x000d400001007387 */ /* 0x0003e80000100800 */
[----:B------:R-:W4:Y:S01]  /*31a50*/  LDL.LU.64 R82, [R1+0xda0] ;  /* 0x000da00001527983 */ /* 0x000f220000300a00 */
[----:B-1----:R-:W-:-:S03]  /*31a60*/  IMAD.MOV.U32 R0, RZ, RZ, R69 ;  /* 0x000000ffff007224 */ /* 0x002fc600078e0045 */
[----:B--2---:R-:W-:Y:S04]  /*31a70*/  STL [R1+0xd54], R84 ;  /* 0x000d545401007387 */ /* 0x004fe80000100800 */
[----:B------:R1:W-:Y:S02]  /*31a80*/  STL [R1+0xd48], R0 ;  /* 0x000d480001007387 */ /* 0x0003e40000100800 */
[----:B-1----:R-:W-:Y:S02]  /*31a90*/  MOV R0, R85 ;  /* 0x0000005500007202 */ /* 0x002fe40000000f00 */
[----:B------:R-:W2:Y:S04]  /*31aa0*/  LDL.LU.64 R84, [R1+0xda8] ;  /* 0x000da80001547983 */ /* 0x000ea80000300a00 */
[----:B------:R1:W-:Y:S04]  /*31ab0*/  STL [R1+0xd50], R0 ;  /* 0x000d500001007387 */ /* 0x0003e80000100800 */
[----:B---3--:R3:W-:Y:S01]  /*31ac0*/  STL [R1+0xd5c], R86 ;  /* 0x000d5c5601007387 */ /* 0x0087e20000100800 */
[----:B-1----:R-:W-:-:S03]  /*31ad0*/  IMAD.MOV.U32 R0, RZ, RZ, R87 ;  /* 0x000000ffff007224 */ /* 0x002fc600078e0057 */
[----:B------:R-:W-:Y:S04]  /*31ae0*/  STL [R1+0xd64], R70 ;  /* 0x000d644601007387 */ /* 0x000fe80000100800 */
[----:B------:R1:W-:Y:S04]  /*31af0*/  STL [R1+0xd58], R0 ;  /* 0x000d580001007387 */ /* 0x0003e80000100800 */
[----:B---3--:R-:W3:Y:S01]  /*31b00*/  LDL.LU.64 R86, [R1+0xdb0] ;  /* 0x000db00001567983 */ /* 0x008ee20000300a00 */
[----:B-1----:R-:W-:-:S03]  /*31b10*/  MOV R0, R71 ;  /* 0x0000004700007202 */ /* 0x002fc60000000f00 */
[----:B------:R-:W-:Y:S04]  /*31b20*/  STL [R1+0xd6c], R4 ;  /* 0x000d6c0401007387 */ /* 0x000fe80000100800 */
[----:B------:R1:W-:Y:S02]  /*31b30*/  STL [R1+0xd60], R0 ;  /* 0x000d600001007387 */ /* 0x0003e40000100800 */
[----:B-1----:R-:W-:Y:S02]  /*31b40*/  IMAD.MOV.U32 R0, RZ, RZ, R5 ;  /* 0x000000ffff007224 */ /* 0x002fe400078e0005 */
[----:B------:R-:W3:Y:S04]  /*31b50*/  LDL.LU.64 R4, [R1+0xdb8] ;  /* 0x000db80001047983 */ /* 0x000ee80000300a00 */
[----:B------:R1:W-:Y:S04]  /*31b60*/  STL [R1+0xd68], R0 ;  /* 0x000d680001007387 */ /* 0x0003e80000100800 */
[----:B----4-:R-:W-:Y:S04]  /*31b70*/  STL [R1+0xd74], R72 ;  /* 0x000d744801007387 */ /* 0x010fe80000100800 */
[----:B------:R-:W4:Y:S01]  /*31b80*/  LDL.LU.64 R58, [R1+0xdc0] ;  /* 0x000dc000013a7983 */ /* 0x000f220000300a00 */
[----:B-1----:R-:W-:-:S05]  /*31b90*/  MOV R0, R73 ;  /* 0x0000004900007202 */ /* 0x002fca0000000f00 */
[----:B------:R1:W-:Y:S04]  /*31ba0*/  STL [R1+0xd70], R0 ;  /* 0x000d700001007387 */ /* 0x0003e80000100800 */
[----:B------:R-:W-:Y:S01]  /*31bb0*/  STL [R1+0xd7c], R74 ;  /* 0x000d7c4a01007387 */ /* 0x000fe20000100800 */
[----:B-1----:R-:W-:-:S03]  /*31bc0*/  IMAD.MOV.U32 R0, RZ, RZ, R75 ;  /* 0x000000ffff007224 */ /* 0x002fc600078e004b */
[----:B------:R-:W4:Y:S04]  /*31bd0*/  LDL.LU.64 R60, [R1+0xdc8] ;  /* 0x000dc800013c7983 */ /* 0x000f280000300a00 */
[----:B------:R1:W-:Y:S04]  /*31be0*/  STL [R1+0xd78], R0 ;  /* 0x000d780001007387 */ /* 0x0003e80000100800 */
[----:B------:R-:W-:Y:S04]  /*31bf0*/  STL [R1+0xd84], R76 ;  /* 0x000d844c01007387 */ /* 0x000fe80000100800 */
[----:B------:R-:W4:Y:S01]  /*31c00*/  LDL.LU.64 R62, [R1+0xdd0] ;  /* 0x000dd000013e7983 */ /* 0x000f220000300a00 */
[----:B-1----:R-:W-:-:S03]  /*31c10*/  MOV R0, R77 ;  /* 0x0000004d00007202 */ /* 0x002fc60000000f00 */
[----:B------:R-:W4:Y:S04]  /*31c20*/  LDL.LU.64 R64, [R1+0xdd8] ;  /* 0x000dd80001407983 */ /* 0x000f280000300a00 */
[----:B------:R1:W-:Y:S04]  /*31c30*/  STL [R1+0xd80], R0 ;  /* 0x000d800001007387 */ /* 0x0003e80000100800 */
[----:B------:R-:W-:Y:S04]  /*31c40*/  STL [R1+0xd8c], R78 ;  /* 0x000d8c4e01007387 */ /* 0x000fe80000100800 */
[----:B------:R-:W4:Y:S01]  /*31c50*/  LDL.LU.64 R66, [R1+0xde0] ;  /* 0x000de00001427983 */ /* 0x000f220000300a00 */
        /* <DEDUP_REMOVED lines=13> */
[----:B--2---:R-:W-:Y:S04]  /*31d30*/  STL [R1+0xda4], R84 ;  /* 0x000da45401007387 */ /* 0x004fe80000100800 */
[----:B------:R-:W2:Y:S01]  /*31d40*/  LDL.LU.64 R78, [R1+0xe30] ;  /* 0x000e3000014e7983 */ /* 0x000ea20000300a00 */
[----:B-1----:R-:W-:-:S03]  /*31d50*/  MOV R0, R85 ;  /* 0x0000005500007202 */ /* 0x002fc60000000f00 */
[----:B------:R-:W2:Y:S04]  /*31d60*/  LDL.LU.64 R80, [R1+0xe48] ;  /* 0x000e480001507983 */ /* 0x000ea80000300a00 */
[----:B------:R1:W-:Y:S04]  /*31d70*/  STL [R1+0xda0], R0 ;  /* 0x000da00001007387 */ /* 0x0003e80000100800 */
[----:B---3--:R-:W-:Y:S04]  /*31d80*/  STL [R1+0xdac], R86 ;  /* 0x000dac5601007387 */ /* 0x008fe80000100800 */
[----:B------:R-:W3:Y:S01]  /*31d90*/  LDL.LU.64 R82, [R1+0xe60] ;  /* 0x000e600001527983 */ /* 0x000ee20000300a00 */
[----:B-1----:R-:W-:-:S03]  /*31da0*/  IMAD.MOV.U32 R0, RZ, RZ, R87 ;  /* 0x000000ffff007224 */ /* 0x002fc600078e0057 */
[----:B------:R-:W3:Y:S04]  /*31db0*/  LDL.LU.64 R84, [R1+0xe70] ;  /* 0x000e700001547983 */ /* 0x000ee80000300a00 */
[----:B------:R1:W-:Y:S04]  /*31dc0*/  STL [R1+0xda8], R0 ;  /* 0x000da80001007387 */ /* 0x0003e80000100800 */
[----:B------:R4:W-:Y:S01]  /*31dd0*/  STL [R1+0xdb4], R4 ;  /* 0x000db40401007387 */ /* 0x0009e20000100800 */
[----:B-1----:R-:W-:-:S03]  /*31de0*/  MOV R0, R5 ;  /* 0x0000000500007202 */ /* 0x002fc60000000f00 */
[----:B------:R-:W3:Y:S04]  /*31df0*/  LDL.LU.64 R86, [R1+0xe78] ;  /* 0x000e780001567983 */ /* 0x000ee80000300a00 */
[----:B----4-:R-:W-:Y:S04]  /*31e00*/  STL [R1+0xdbc], R58 ;  /* 0x000dbc3a01007387 */ /* 0x010fe80000100800 */
[----:B------:R1:W-:Y:S04]  /*31e10*/  STL [R1+0xdb0], R0 ;  /* 0x000db00001007387 */ /* 0x0003e80000100800 */
[----:B------:R-:W4:Y:S01]  /*31e20*/  LDL.LU.64 R4, [R1+0xe80] ;  /* 0x000e800001047983 */ /* 0x000f220000300a00 */
[----:B-1----:R-:W-:-:S03]  /*31e30*/  IMAD.MOV.U32 R0, RZ, RZ, R59 ;  /* 0x000000ffff007224 */ /* 0x002fc600078e003b */
[----:B------:R-:W-:Y:S04]  /*31e40*/  STL [R1+0xdc4], R60 ;  /* 0x000dc43c01007387 */ /* 0x000fe80000100800 */
[----:B------:R1:W-:Y:S02]  /*31e50*/  STL [R1+0xdb8], R0 ;  /* 0x000db80001007387 */ /* 0x0003e40000100800 */
[----:B-1----:R-:W-:Y:S02]  /*31e60*/  MOV R0, R61 ;  /* 0x0000003d00007202 */ /* 0x002fe40000000f00 */
[----:B------:R-:W-:Y:S04]  /*31e70*/  STL [R1+0xdcc], R62 ;  /* 0x000dcc3e01007387 */ /* 0x000fe80000100800 */
[----:B------:R1:W-:Y:S04]  /*31e80*/  STL [R1+0xdc0], R0 ;  /* 0x000dc00001007387 */ /* 0x0003e80000100800 */
[----:B------:R-:W-:Y:S01]  /*31e90*/  STL [R1+0xdd4], R64 ;  /* 0x000dd44001007387 */ /* 0x000fe20000100800 */
[----:B-1----:R-:W-:-:S05]  /*31ea0*/  IMAD.MOV.U32 R0, RZ, RZ, R63 ;  /* 0x000000ffff007224 */ /* 0x002fca00078e003f */
[----:B------:R1:W-:Y:S04]  /*31eb0*/  STL [R1+0xdc8], R0 ;  /* 0x000dc80001007387 */ /* 0x0003e80000100800 */
[----:B------:R-:W-:Y:S01]  /*31ec0*/  STL [R1+0xddc], R66 ;  /* 0x000ddc4201007387 */ /* 0x000fe20000100800 */
[----:B-1----:R-:W-:-:S05]  /*31ed0*/  MOV R0, R65 ;  /* 0x0000004100007202 */ /* 0x002fca0000000f00 */
[----:B------:R1:W-:Y:S04]  /*31ee0*/  STL [R1+0xdd0], R0 ;  /* 0x000dd00001007387 */ /* 0x0003e80000100800 */
[----:B------:R-:W-:Y:S01]  /*31ef0*/  STL [R1+0xde4], R68 ;  /* 0x000de44401007387 */ /* 0x000fe20000100800 */
[----:B-1----:R-:W-:-:S05]  /*31f00*/  IMAD.MOV.U32 R0, RZ, RZ, R67 ;  /* 0x000000ffff007224 */ /* 0x002fca00078e0043 */
[----:B------:R1:W-:Y:S02]  /*31f10*/  STL [R1+0xdd8], R0 ;  /* 0x000dd80001007387 */ /* 0x0003e40000100800 */
[----:B-1----:R-:W-:Y:S02]  /*31f20*/  MOV R0, R69 ;  /* 0x0000004500007202 */ /* 0x002fe40000000f00 */
[----:B------:R-:W-:Y:S04]  /*31f30*/  STL [R1+0xdec], R70 ;  /* 0x000dec4601007387 */ /* 0x000fe80000100800 */
        /* <DEDUP_REMOVED lines=11> */
[----:B--2---:R-:W-:Y:S04]  /*31ff0*/  STL [R1+0xe0c], R78 ;  /* 0x000e0c4e01007387 */ /* 0x004fe80000100800 */
[----:B------:R1:W-:Y:S04]  /*32000*/  STL [R1+0xe00], R0 ;  /* 0x000e000001007387 */ /* 0x0003e80000100800 */
[----:B------:R-:W-:Y:S01]  /*32010*/  STL [R1+0xe14], R80 ;  /* 0x000e145001007387 */ /* 0x000fe20000100800 */
[----:B-1----:R-:W-:-:S05]  /*32020*/  IMAD.MOV.U32 R0, RZ, RZ, R79 ;  /* 0x000000ffff007224 */ /* 0x002fca00078e004f */
[----:B------:R1:W-:Y:S04]  /*32030*/  STL [R1+0xe08], R0 ;  /* 0x000e080001007387 */ /* 0x0003e80000100800 */
[----:B---3--:R-:W-:Y:S01]  /*32040*/  STL [R1+0xe1c], R82 ;  /* 0x000e1c5201007387 */ /* 0x008fe20000100800 */
[----:B-1----:R-:W-:-:S05]  /*32050*/  MOV R0, R81 ;  /* 0x0000005100007202 */ /* 0x002fca0000000f00 */
[----:B------:R1:W-:Y:S04]  /*32060*/  STL [R1+0xe10], R0 ;  /* 0x000e100001007387 */ /* 0x0003e80000100800 */
[----:B------:R-:W-:Y:S01]  /*32070*/  STL [R1+0xe24], R84 ;  /* 0x000e245401007387 */ /* 0x000fe20000100800 */
[----:B-1----:R-:W-:-:S05]  /*32080*/  IMAD.MOV.U32 R0, RZ, RZ, R83 ;  /* 0x000000ffff007224 */ /* 0x002fca00078e0053 */
[----:B------:R1:W-:Y:S04]  /*32090*/  STL [R1+0xe18], R0 ;  /* 0x000e180001007387 */ /* 0x0003e80000100800 */
[----:B------:R-:W-:Y:S01]  /*320a0*/  STL [R1+0xe2c], R86 ;  /* 0x000e2c5601007387 */ /* 0x000fe20000100800 */
[----:B-1----:R-:W-:-:S05]  /*320b0*/  MOV R0, R85 ;  /* 0x0000005500007202 */ /* 0x002fca0000000f00 */
[----:B------:R1:W-:Y:S02]  /*320c0*/  STL [R1+0xe20], R0 ;  /* 0x000e200001007387 */ /* 0x0003e40000100800 */
[----:B-1----:R-:W-:-:S05]  /*320d0*/  IMAD.MOV.U32 R0, RZ, RZ, R87 ;  /* 0x000000ffff007224 */ /* 0x002fca00078e0057 */
[----:B------:R-:W-:Y:S04]  /*320e0*/  STL [R1+0xe28], R0 ;  /* 0x000e280001007387 */ /* 0x000fe80000100800 */
[----:B----4-:R1:W-:Y:S02]  /*320f0*/  STL [R1+0xe34], R4 ;  /* 0x000e340401007387 */ /* 0x0103e40000100800 */
[----:B-1----:R-:W-:-:S05]  /*32100*/  MOV R4, R5 ;  /* 0x0000000500047202 */ /* 0x002fca0000000f00 */
[----:B------:R1:W-:Y:S04]  /*32110*/  STL [R1+0xe30], R4 ;  /* 0x000e300401007387 */ /* 0x0003e80000100800 */
[----:B------:R1:W-:Y:S04]  /*32120*/  STL [R1+0xe3c], R2 ;  /* 0x000e3c0201007387 */ /* 0x0003e80000100800 */
[----:B------:R1:W-:Y:S04]  /*32130*/  STL [R1+0xe38], R3 ;  /* 0x000e380301007387 */ /* 0x0003e80000100800 */
        /* <DEDUP_REMOVED lines=319> */
[----:B------:R1:W-:Y:S01]  /*33530*/  STL [R1+0xfc], RZ ;  /* 0x0000fcff01007387 */ /* 0x0003e20000100800 */
[----:B------:R-:W-:Y:S01]  /*33540*/  SHF.R.S32.HI R0, RZ, 0x1f, R11 ;  /* 0x0000001fff007819 */ /* 0x000fe2000001140b */
[----:B------:R-:W-:-:S03]  /*33550*/  USHF.R.S32.HI UR6, URZ, 0x1f, UR7 ;  /* 0x0000001f3f067899 */ /* 0x000fc60008011407 */
[----:B------:R-:W-:Y:S01]  /*33560*/  LEA.HI R0, R0, R11, RZ, 0x6 ;  /* 0x0000000b00007211 */ /* 0x000fe200078f30ff */
[----:B------:R-:W-:Y:S01]  /*33570*/  USHF.R.S32.HI UR11, URZ, 0x1f, UR8 ;  /* 0x0000001f3f0b7899 */ /* 0x000fe20008011408 */
[----:B------:R-:W-:Y:S01]  /*33580*/  IMAD.MOV.U32 R11, RZ, RZ, RZ ;  /* 0x000000ffff0b7224 */ /* 0x000fe200078e00ff */
        /* <DEDUP_REMOVED lines=63> */
[----:B------:R-:W-:Y:S02]  /*33980*/  SHF.R.S32.HI R0, RZ, 0x6, R0 ;  /* 0x00000006ff007819 */ /* 0x000fe40000011400 */
        /* <DEDUP_REMOVED lines=33> */
[----:B------:R-:W-:Y:S02]  /*33ba0*/  USHF.L.U32 UR4, UR7, 0x2, URZ ;  /* 0x0000000207047899 */ /* 0x000fe4000800063f */
[----:B------:R-:W-:Y:S02]  /*33bb0*/  USHF.L.U32 UR5, UR8, 0x2, URZ ;  /* 0x0000000208057899 */ /* 0x000fe4000800063f */
[----:B------:R-:W-:Y:S01]  /*33bc0*/  USHF.L.U64.HI UR7, UR7, 0x2, UR6 ;  /* 0x0000000207077899 */ /* 0x000fe20008010206 */
[----:B------:R-:W-:Y:S01]  /*33bd0*/  UMOV UR9, 0x6 ;  /* 0x0000000600097882 */ /* 0x000fe20000000000 */
[----:B------:R-:W-:Y:S01]  /*33be0*/  USHF.L.U64.HI UR8, UR8, 0x2, UR11 ;  /* 0x0000000208087899 */ /* 0x000fe2000801020b */
[----:B-1----:R-:W-:-:S11]  /*33bf0*/  UMOV UR6, 0xffffffff ;  /* 0xffffffff00067882 */ /* 0x002fd60000000000 */
.L_x_1:
[----:B------:R-:W-:Y:S01]  /*33c00*/  STL.64 [R1+0x1198], R150 ;  /* 0x0011989601007387 */ /* 0x000fe20000100a00 */
[----:B------:R-:W-:Y:S01]  /*33c10*/  UIADD3 UR6, UR6, 0x1, URZ ;  /* 0x0000000106067890 */ /* 0x000fe2000fffe03f */
[----:B------:R-:W-:-:S04]  /*33c20*/  DEPBAR.LE SB0, 0xc ;  /* 0x000083000000791a */ /* 0x000fc80000000000 */
[----:B------:R-:W-:Y:S01]  /*33c30*/  STL.64 [R1+0x1190], R148 ;  /* 0x0011909401007387 */ /* 0x000fe20000100a00 */
[----:B------:R-:W-:Y:S01]  /*33c40*/  UMOV UR37, 0x40000040 ;  /* 0x4000004000257882 */ /* 0x000fe20000000000 */
[----:B------:R-:W-:Y:S01]  /*33c50*/  UMOV UR39, 0x40000040 ;  /* 0x4000004000277882 */ /* 0x000fe20000000000 */
[----:B------:R-:W1:Y:S01]  /*33c60*/  LDC R3, c[0x0][0x230] ;  /* 0x00008c00ff037b82 */ /* 0x000e620000000800 */
[----:B------:R-:W-:Y:S04]  /*33c70*/  STL.64 [R1+0x1188], R146 ;  /* 0x0011889201007387 */ /* 0x000fe80000100a00 */
[----:B------:R-:W-:Y:S03]  /*33c80*/  STL.64 [R1+0x1180], R144 ;  /* 0x0011809001007387 */ /* 0x000fe60000100a00 */
[----:B------:R-:W2:Y:S01]  /*33c90*/  LDC R2, c[0x0][0x230] ;  /* 0x00008c00ff027b82 */ /* 0x000ea20000000800 */
        /* <DEDUP_REMOVED lines=27> */
[----:B------:R3:W-:Y:S04]  /*33e50*/  STL.64 [R1+0x10a0], R88 ;  /* 0x0010a05801007387 */ /* 0x0007e80000100a00 */
[----:B---3--:R-:W3:Y:S04]  /*33e60*/  LDL.LU.64 R88, [R1+0x400] ;  /* 0x0004000001587983 */ /* 0x008ee80000300a00 */
        /* <DEDUP_REMOVED lines=31> */
[----:B------:R-:W-:Y:S01]  /*34060*/  UISETP.GT.AND UP0, UPT, UR6, 0x7, UPT ;  /* 0x000000070600788c */ /* 0x000fe2000bf04270 */
[----:B------:R-:W-:Y:S03]  /*34070*/  BAR.SYNC.DEFER_BLOCKING 0x0 ;  /* 0x0000000000007b1d */ /* 0x000fe60000010000 */
[----:B------:R-:W-:-:S04]  /*34080*/  USEL UR6, UR6, URZ, !UP0 ;  /* 0x0000003f06067287 */ /* 0x000fc8000c000000 */
[----:B------:R-:W-:Y:S02]  /*34090*/  ULEA UR12, UR6, UR10, 0xf ;  /* 0x0000000a060c7291 */ /* 0x000fe4000f8e783f */
[----:B------:R-:W-:Y:S01]  /*340a0*/  ULEA UR11, UR6, UR10, 0x11 ;  /* 0x0000000a060b7291 */ /* 0x000fe2000f8e883f */
[----:B------:R-:W-:Y:S01]  /*340b0*/  STL.64 [R1+0x1098], R86 ;  /* 0x0010985601007387 */ /* 0x000fe20000100a00 */
[----:B------:R-:W-:Y:S02]  /*340c0*/  UIADD3 UR12, UR12, 0x100000, URZ ;  /* 0x001000000c0c7890 */ /* 0x000fe4000fffe03f */
[----:B------:R-:W-:Y:S01]  /*340d0*/  USHF.R.U32.HI UR11, URZ, 0x4, UR11 ;  /* 0x000000043f0b7899 */ /* 0x000fe2000801160b */
[----:B------:R-:W-:Y:S01]  /*340e0*/  STL.64 [R1+0x1090], R84 ;  /* 0x0010905401007387 */ /* 0x000fe20000100a00 */
[----:B------:R-:W-:Y:S02]  /*340f0*/  USHF.R.U32.HI UR12, URZ, 0x4, UR12 ;  /* 0x000000043f0c7899 */ /* 0x000fe4000801160c */
[----:B------:R-:W-:Y:S01]  /*34100*/  USGXT.U32 UR36, UR11, 0xe ;  /* 0x0000000e0b24789a */ /* 0x000fe20008000000 */
[----:B------:R-:W-:Y:S01]  /*34110*/  STL.64 [R1+0x1088], R82 ;  /* 0x0010885201007387 */ /* 0x000fe20000100a00 */
[----:B------:R-:W-:-:S02]  /*34120*/  USGXT.U32 UR38, UR12, 0xe ;  /* 0x0000000e0c26789a */ /* 0x000fc40008000000 */
[----:B------:R-:W-:Y:S01]  /*34130*/  UIADD3 UR40, UP0, UR36, 0x2, URZ ;  /* 0x0000000224287890 */ /* 0x000fe2000ff1e03f */
[----:B------:R-:W-:Y:S01]  /*34140*/  STL.64 [R1+0x1080], R80 ;  /* 0x0010805001007387 */ /* 0x000fe20000100a00 */
[----:B------:R-:W-:Y:S01]  /*34150*/  UIADD3 UR42, UP1, UR38, 0x2, URZ ;  /* 0x00000002262a7890 */ /* 0x000fe2000ff3e03f */
[----:B------:R-:W-:Y:S01]  /*34160*/  UMOV UR11, URZ ;  /* 0x0000003f000b7c82 */ /* 0x000fe20008000000 */
[----:B------:R-:W-:Y:S01]  /*34170*/  UMOV UR12, URZ ;  /* 0x0000003f000c7c82 */ /* 0x000fe20008000000 */
[----:B------:R-:W-:Y:S01]  /*34180*/  UIADD3.X UR41, UR11, 0x40000040, URZ, UP0, !UPT ;  /* 0x400000400b297890 */ /* 0x000fe200087fe43f */
[----:B------:R-:W-:Y:S01]  /*34190*/  STL.64 [R1+0x1078], R78 ;  /* 0x0010784e01007387 */ /* 0x000fe20000100a00 */
[----:B------:R-:W-:Y:S02]  /*341a0*/  UIADD3.X UR43, UR12, 0x40000040, URZ, UP1, !UPT ;  /* 0x400000400c2b7890 */ /* 0x000fe40008ffe43f */
[----:B------:R-:W-:Y:S01]  /*341b0*/  UIADD3.64 UR32, UR40, 0x2, URZ ;  /* 0x0000000228207897 */ /* 0x000fe2000fffe03f */
[----:B------:R-:W-:Y:S01]  /*341c0*/  STL.64 [R1+0x1070], R76 ;  /* 0x0010704c01007387 */ /* 0x000fe20000100a00 */
[----:B------:R-:W-:-:S02]  /*341d0*/  UIADD3.64 UR34, UR42, 0x2, URZ ;  /* 0x000000022a227897 */ /* 0x000fc4000fffe03f */
[----:B------:R-:W-:Y:S01]  /*341e0*/  UIADD3.64 UR28, UR40, 0x4, URZ ;  /* 0x00000004281c7897 */ /* 0x000fe2000fffe03f */
[----:B------:R-:W-:Y:S01]  /*341f0*/  STL.64 [R1+0x1068], R74 ;  /* 0x0010684a01007387 */ /* 0x000fe20000100a00 */
[----:B------:R-:W-:Y:S02]  /*34200*/  UIADD3.64 UR30, UR42, 0x4, URZ ;  /* 0x000000042a1e7897 */ /* 0x000fe4000fffe03f */
[----:B------:R-:W-:Y:S01]  /*34210*/  UIADD3.64 UR24, UR40, 0xffe, URZ ;  /* 0x00000ffe28187897 */ /* 0x000fe2000fffe03f */
[----:B------:R-:W-:Y:S01]  /*34220*/  STL.64 [R1+0x1060], R72 ;  /* 0x0010604801007387 */ /* 0x000fe20000100a00 */
[----:B------:R-:W-:Y:S02]  /*34230*/  UIADD3.64 UR26, UR42, 0x3fe, URZ ;  /* 0x000003fe2a1a7897 */ /* 0x000fe4000fffe03f */
        /* <DEDUP_REMOVED lines=8> */
[----:B------:R-:W-:-:S03]  /*342c0*/  UIADD3.64 UR14, UR42, 0x404, URZ ;  /* 0x000004042a0e7897 */ /* 0x000fc6000fffe03f */
        /* <DEDUP_REMOVED lines=21> */
[----:B------:R-:W-:Y:S04]  /*34420*/  STL [R1+0xf90], R12 ;  /* 0x000f900c01007387 */ /* 0x000fe80000100800 */
[----:B-----5:R-:W-:Y:S04]  /*34430*/  STL [R1+0xf88], R10 ;  /* 0x000f880a01007387 */ /* 0x020fe80000100800 */
[----:B-----5:R-:W-:Y:S04]  /*34440*/  STL [R1+0xf84], R9 ;  /* 0x000f840901007387 */ /* 0x020fe80000100800 */
[----:B------:R-:W-:Y:S04]  /*34450*/  STL [R1+0xf80], R8 ;  /* 0x000f800801007387 */ /* 0x000fe80000100800 */
[----:B------:R-:W-:Y:S04]  /*34460*/  STL [R1+0xf7c], R7 ;  /* 0x000f7c0701007387 */ /* 0x000fe80000100800 */
[----:B------:R-:W-:Y:S01]  /*34470*/  STL [R1+0xf78], R6 ;  /* 0x000f780601007387 */ /* 0x000fe20000100800 */
[----:B---3--:R-:W-:-:S06]  /*34480*/  WARPGROUP.ARRIVE ;  /* 0x00000000000079c5 */ /* 0x008fcc0000000000 */
[----:B------:R-:W-:Y:S03]  /*34490*/  HGMMA.64x128x8.F32.TF32 R88, gdesc[UR36], R88, gsb0 ;  /* 0x05e00000245879f0 */ /* 0x000fe60008002858 */
[----:B------:R-:W-:Y:S02]  /*344a0*/  WARPGROUP.DEPBAR.LE gsb0, 0x0 ;  /* 0x00008000000079c5 */ /* 0x000fe40000010000 */
[----:B------:R-:W-:-:S07]  /*344b0*/  WARPGROUP.ARRIVE ;  /* 0x00000000000079c5 */ /* 0x000fce0000000000 */
        /* <DEDUP_REMOVED lines=20> */
[----:B------:R3:W-:Y:S04]  /*34600*/  STL.64 [R1+0x400], R88 ;  /* 0x0004005801007387 */ /* 0x0007e80000100a00 */
        /* <DEDUP_REMOVED lines=31> */
[----:B---3--:R-:W3:Y:S04]  /*34800*/  LDL.LU.64 R88, [R1+0x300] ;  /* 0x0003000001587983 */ /* 0x008ee80000300a00 */
[----:B----4-:R-:W3:Y:S04]  /*34810*/  LDL.LU.64 R90, [R1+0x308] ;  /* 0x00030800015a7983 */ /* 0x010ee80000300a00 */
[----:B-1----:R-:W3:Y:S04]  /*34820*/  LDL.LU.64 R92, [R1+0x310] ;  /* 0x00031000015c7983 */ /* 0x002ee80000300a00 */
[----:B--2---:R-:W3:Y:S04]  /*34830*/  LDL.LU.64 R94, [R1+0x318] ;  /* 0x00031800015e7983 */ /* 0x004ee80000300a00 */
        /* <DEDUP_REMOVED lines=28> */
[----:B------:R-:W-:-:S02]  /*34a00*/  UIADD3.64 UR36, UR40, 0x1fe, URZ ;  /* 0x000001fe28247897 */ /* 0x000fc4000fffe03f */
[----:B------:R-:W-:Y:S01]  /*34a10*/  UIADD3.64 UR44, UR40, 0x200, URZ ;  /* 0x00000200282c7897 */ /* 0x000fe2000fffe03f */
[----:B------:R-:W2:Y:S01]  /*34a20*/  LDL.LU.64 R24, [R1+0x200] ;  /* 0x0002000001187983 */ /* 0x000ea20000300a00 */
[----:B------:R-:W-:Y:S01]  /*34a30*/  UMOV UR46, UR42 ;  /* 0x0000002a002e7c82 */ /* 0x000fe20008000000 */
[----:B------:R-:W-:Y:S01]  /*34a40*/  UMOV UR47, UR43 ;  /* 0x0000002b002f7c82 */ /* 0x000fe20008000000 */
[----:B------:R-:W-:Y:S01]  /*34a50*/  UIADD3.64 UR32, UR40, 0x202, URZ ;  /* 0x0000020228207897 */ /* 0x000fe2000fffe03f */
[----:B------:R-:W2:Y:S01]  /*34a60*/  LDL.LU.64 R26, [R1+0x208] ;  /* 0x00020800011a7983 */ /* 0x000ea20000300a00 */
[----:B------:R-:W-:Y:S02]  /*34a70*/  UIADD3.64 UR28, UR40, 0x204, URZ ;  /* 0x00000204281c7897 */ /* 0x000fe4000fffe03f */
[----:B------:R-:W-:Y:S01]  /*34a80*/  UIADD3.64 UR24, UR40, 0x11fe, URZ ;  /* 0x000011fe28187897 */ /* 0x000fe2000fffe03f */
[----:B------:R-:W2:Y:S01]  /*34a90*/  LDL.LU.64 R28, [R1+0x210] ;  /* 0x00021000011c7983 */ /* 0x000ea20000300a00 */
[----:B------:R-:W-:-:S03]  /*34aa0*/  UIADD3.64 UR20, UR40, 0x1200, URZ ;  /* 0x0000120028147897 */ /* 0x000fc6000fffe03f */
        /* <DEDUP_REMOVED lines=29> */
[----:B------:R-:W-:-:S02]  /*34c80*/  UIADD3.64 UR16, UR40, 0x1202, URZ ;  /* 0x0000120228107897 */ /* 0x000fc4000fffe03f */
[----:B------:R-:W-:Y:S01]  /*34c90*/  UIADD3.64 UR12, UR40, 0x1204, URZ ;  /* 0x00001204280c7897 */ /* 0x000fe2000fffe03f */
[----:B---3--:R-:W-:-:S06]  /*34ca0*/  WARPGROUP.ARRIVE ;  /* 0x00000000000079c5 */ /* 0x008fcc0000000000 */
[----:B------:R-:W-:Y:S01]  /*34cb0*/  HGMMA.64x128x8.F32.TF32 R88, gdesc[UR36], R88, gsb0 ;  /* 0x05e00000245879f0 */ /* 0x000fe20008002858 */
[----:B------:R-:W-:Y:S02]  /*34cc0*/  UIADD3.64 UR36, UR40, 0x3fe, URZ ;  /* 0x000003fe28247897 */ /* 0x000fe4000fffe03f */
[----:B------:R-:W-:Y:S02]  /*34cd0*/  WARPGROUP.DEPBAR.LE gsb0, 0x0 ;  /* 0x00008000000079c5 */ /* 0x000fe40000010000 */
[----:B------:R-:W-:-:S07]  /*34ce0*/  WARPGROUP.ARRIVE ;  /* 0x00000000000079c5 */ /* 0x000fce0000000000 */
[----:B------:R-:W-:Y:S01]  /*34cf0*/  HGMMA.64x128x8.F32.TF32 R88, gdesc[UR44], R88, gsb0 ;  /* 0x05e000002c5879f0 */ /* 0x000fe20008002858 */
[----:B------:R-:W-:Y:S01]  /*34d00*/  UIADD3.64 UR44, UR40, 0x400, URZ ;  /* 0x00000400282c7897 */ /* 0x000fe2000fffe03f */
[----:B------:R-:W-:Y:S01]  /*34d10*/  UMOV UR46, UR42 ;  /* 0x0000002a002e7c82 */ /* 0x000fe20008000000 */
[----:B------:R-:W-:Y:S01]  /*34d20*/  UMOV UR47, UR43 ;  /* 0x0000002b002f7c82 */ /* 0x000fe20008000000 */
[----:B------:R-:W-:Y:S02]  /*34d30*/  WARPGROUP.DEPBAR.LE gsb0, 0x0 ;  /* 0x00008000000079c5 */ /* 0x000fe40000010000 */
[----:B------:R-:W-:-:S06]  /*34d40*/  WARPGROUP.ARRIVE ;  /* 0x00000000000079c5 */ /* 0x000fcc0000000000 */
[----:B------:R-:W-:Y:S01]  /*34d50*/  HGMMA.64x128x8.F32.TF32 R88, gdesc[UR32], R88, gsb0 ;  /* 0x05e00000205879f0 */ /* 0x000fe20008002858 */
[----:B------:R-:W-:Y:S02]  /*34d60*/  UIADD3.64 UR32, UR40, 0x402, URZ ;  /* 0x0000040228207897 */ /* 0x000fe4000fffe03f */
[----:B------:R-:W-:Y:S02]  /*34d70*/  WARPGROUP.DEPBAR.LE gsb0, 0x0 ;  /* 0x00008000000079c5 */ /* 0x000fe40000010000 */
[----:B------:R-:W-:-:S07]  /*34d80*/  WARPGROUP.ARRIVE ;  /* 0x00000000000079c5 */ /* 0x000fce0000000000 */
        /* <DEDUP_REMOVED lines=19> */
[----:B--2---:R-:W-:Y:S01]  /*34ec0*/  WARPGROUP.ARRIVE ;  /* 0x00000000000079c5 */ /* 0x004fe20000000000 */
[----:B------:R1:W-:Y:S04]  /*34ed0*/  STL.64 [R1+0x300], R88 ;  /* 0x0003005801007387 */ /* 0x0003e80000100a00 */
[----:B------:R2:W-:Y:S02]  /*34ee0*/  STL.64 [R1+0x308], R90 ;  /* 0x0003085a01007387 */ /* 0x0005e40000100a00 */
[----:B------:R-:W-:Y:S02]  /*34ef0*/  HGMMA.64x128x8.F32.TF32 R24, gdesc[UR36], R24, gsb0 ;  /* 0x05e00000241879f0 */ /* 0x000fe40008002818 */
        /* <DEDUP_REMOVED lines=30> */
[----:B-1----:R-:W4:Y:S04]  /*350e0*/  LDL.LU.64 R88, [R1+0x100] ;  /* 0x0001000001587983 */ /* 0x002f280000300a00 */
[----:B--2---:R-:W2:Y:S04]  /*350f0*/  LDL.LU.64 R90, [R1+0x108] ;  /* 0x00010800015a7983 */ /* 0x004ea80000300a00 */
[----:B---3--:R-:W2:Y:S01]  /*35100*/  LDL.LU.64 R92, [R1+0x110] ;  /* 0x00011000015c7983 */ /* 0x008ea20000300a00 */
[----:B------:R-:W-:-:S02]  /*35110*/  WARPGROUP.DEPBAR.LE gsb0, 0x0 ;  /* 0x00008000000079c5 */ /* 0x000fc40000010000 */
[----:B------:R-:W-:-:S06]  /*35120*/  WARPGROUP.ARRIVE ;  /* 0x00000000000079c5 */ /* 0x000fcc0000000000 */
        /* <DEDUP_REMOVED lines=81> */
[----:B------:R-:W-:-:S02]  /*35640*/  UIADD3.64 UR36, UR40, 0x5fe, URZ ;  /* 0x000005fe28247897 */ /* 0x000fc4000fffe03f */
[----:B------:R-:W-:Y:S01]  /*35650*/  UIADD3.64 UR44, UR40, 0x600, URZ ;  /* 0x00000600282c7897 */ /* 0x000fe2000fffe03f */
[----:B-1----:R-:W4:Y:S01]  /*35660*/  LDL.LU.64 R24, [R1] ;  /* 0x0000000001187983 */ /* 0x002f220000300a00 */
[----:B------:R-:W-:Y:S01]  /*35670*/  UMOV UR46, UR42 ;  /* 0x0000002a002e7c82 */ /* 0x000fe20008000000 */
[----:B------:R-:W-:Y:S01]  /*35680*/  UMOV UR47, UR43 ;  /* 0x0000002b002f7c82 */ /* 0x000fe20008000000 */
[----:B------:R-:W-:Y:S01]  /*35690*/  UIADD3.64 UR32, UR40, 0x602, URZ ;  /* 0x0000060228207897 */ /* 0x000fe2000fffe03f */
[----:B---3--:R-:W3:Y:S01]  /*356a0*/  LDL.LU.64 R26, [R1+0x8] ;  /* 0x00000800011a7983 */ /* 0x008ee20000300a00 */
[----:B------:R-:W-:Y:S02]  /*356b0*/  UIADD3.64 UR28, UR40, 0x604, URZ ;  /* 0x00000604281c7897 */ /* 0x000fe4000fffe03f */
[----:B------:R-:W-:Y:S01]  /*356c0*/  UIADD3.64 UR24, UR40, 0x15fe, URZ ;  /* 0x000015fe28187897 */ /* 0x000fe2000fffe03f */
[----:B------:R-:W3:Y:S01]  /*356d0*/  LDL.LU.64 R28, [R1+0x10] ;  /* 0x00001000011c7983 */ /* 0x000ee20000300a00 */
[----:B------:R-:W-:-:S03]  /*356e0*/  UIADD3.64 UR20, UR40, 0x1600, URZ ;  /* 0x0000160028147897 */ /* 0x000fc6000fffe03f */
        /* <DEDUP_REMOVED lines=27> */
[----:B--2---:R-:W3:Y:S04]  /*358a0*/  LDL.LU.64 R84, [R1+0xf0] ;  /* 0x0000f00001547983 */ /* 0x004ee80000300a00 */
[----:B------:R-:W3:Y:S01]  /*358b0*/  LDL.LU.64 R86, [R1+0xf8] ;  /* 0x0000f80001567983 */ /* 0x000ee20000300a00 */
[----:B----4-:R-:W-:-:S06]  /*358c0*/  WARPGROUP.ARRIVE ;  /* 0x00000000000079c5 */ /* 0x010fcc0000000000 */
        /* <DEDUP_REMOVED lines=29> */
[----:B---3--:R-:W-:-:S06]  /*35aa0*/  WARPGROUP.ARRIVE ;  /* 0x00000000000079c5 */ /* 0x008fcc0000000000 */
        /* <DEDUP_REMOVED lines=55> */
[----:B------:R-:W-:-:S02]  /*35e20*/  WARPGROUP.DEPBAR.LE gsb0, 0x0 ;  /* 0x00008000000079c5 */ /* 0x000fc40000010000 */
[----:B------:R-:W-:-:S06]  /*35e30*/  WARPGROUP.ARRIVE ;  /* 0x00000000000079c5 */ /* 0x000fcc0000000000 */
[----:B------:R-:W-:Y:S01]  /*35e40*/  HGMMA.64x128x8.F32.TF32 R152, gdesc[UR24], R152, gsb0 ;  /* 0x05e00000189879f0 */ /* 0x000fe20008002898 */
[----:B------:R-:W-:Y:S04]  /*35e50*/  STL.64 [R1+0x140], R104 ;  /* 0x0001406801007387 */ /* 0x000fe80000100a00 */
[----:B------:R-:W-:Y:S04]  /*35e60*/  STL.64 [R1+0x148], R106 ;  /* 0x0001486a01007387 */ /* 0x000fe80000100a00 */
[----:B------:R-:W-:Y:S04]  /*35e70*/  STL.64 [R1+0x150], R108 ;  /* 0x0001506c01007387 */ /* 0x000fe80000100a00 */
        /* <DEDUP_REMOVED lines=22> */
[----:B-1----:R-:W2:Y:S04]  /*35fe0*/  LDL.LU.64 R150, [R1+0x1198] ;  /* 0x0011980001967983 */ /* 0x002ea80000300a00 */
[----:B------:R-:W2:Y:S04]  /*35ff0*/  LDL.LU.64 R148, [R1+0x1190] ;  /* 0x0011900001947983 */ /* 0x000ea80000300a00 */
[----:B------:R-:W2:Y:S04]  /*36000*/  LDL.LU.64 R146, [R1+0x1188] ;  /* 0x0011880001927983 */ /* 0x000ea80000300a00 */
[----:B------:R-:W2:Y:S04]  /*36010*/  LDL.LU.64 R144, [R1+0x1180] ;  /* 0x0011800001907983 */ /* 0x000ea80000300a00 */
[----:B------:R-:W2:Y:S04]  /*36020*/  LDL.LU.64 R142, [R1+0x1178] ;  /* 0x00117800018e7983 */ /* 0x000ea80000300a00 */
[----:B------:R-:W2:Y:S04]  /*36030*/  LDL.LU.64 R140, [R1+0x1170] ;  /* 0x00117000018c7983 */ /* 0x000ea80000300a00 */
[----:B------:R-:W2:Y:S04]  /*36040*/  LDL.LU.64 R138, [R1+0x1168] ;  /* 0x00116800018a7983 */ /* 0x000ea80000300a00 */
[----:B------:R-:W2:Y:S01]  /*36050*/  LDL.LU.64 R136, [R1+0x1160] ;  /* 0x0011600001887983 */ /* 0x000ea20000300a00 */
[----:B------:R-:W-:-:S02]  /*36060*/  WARPGROUP.DEPBAR.LE gsb0, 0x0 ;  /* 0x00008000000079c5 */ /* 0x000fc40000010000 */
[----:B------:R-:W-:Y:S01]  /*36070*/  WARPGROUP.ARRIVE ;  /* 0x00000000000079c5 */ /* 0x000fe20000000000 */
[----:B------:R-:W2:Y:S04]  /*36080*/  LDL.LU.64 R134, [R1+0x1158] ;  /* 0x0011580001867983 */ /* 0x000ea80000300a00 */
[----:B------:R-:W2:Y:S01]  /*36090*/  LDL.LU.64 R132, [R1+0x1150] ;  /* 0x0011500001847983 */ /* 0x000ea20000300a00 */
[----:B------:R-:W-:Y:S03]  /*360a0*/  HGMMA.64x128x8.F32.TF32 R152, gdesc[UR20], R152, gsb0 ;  /* 0x05e00000149879f0 */ /* 0x000fe60008002898 */
        /* <DEDUP_REMOVED lines=22> */
[----:B------:R-:W-:Y:S01]  /*36210*/  UIADD3.64 UR16, UR40, 0x1a02, URZ ;  /* 0x00001a0228107897 */ /* 0x000fe2000fffe03f */
[----:B------:R-:W-:-:S02]  /*36220*/  WARPGROUP.DEPBAR.LE gsb0, 0x0 ;  /* 0x00008000000079c5 */ /* 0x000fc40000010000 */
[----:B------:R-:W-:-:S06]  /*36230*/  WARPGROUP.ARRIVE ;  /* 0x00000000000079c5 */ /* 0x000fcc0000000000 */
[----:B------:R-:W-:Y:S01]  /*36240*/  HGMMA.64x128x8.F32.TF32 R152, gdesc[UR16], R152, gsb0 ;  /* 0x05e00000109879f0 */ /* 0x000fe20008002898 */
[----:B------:R-:W-:Y:S02]  /*36250*/  UIADD3.64 UR12, UR40, 0x1a04, URZ ;  /* 0x00001a04280c7897 */ /* 0x000fe4000fffe03f */
[----:B------:R-:W-:Y:S01]  /*36260*/  UIADD3.64 UR36, UR40, 0xbfe, URZ ;  /* 0x00000bfe28247897 */ /* 0x000fe2000fffe03f */
[----:B------:R-:W-:Y:S02]  /*36270*/  WARPGROUP.DEPBAR.LE gsb0, 0x0 ;  /* 0x00008000000079c5 */ /* 0x000fe40000010000 */
[----:B------:R-:W-:-:S06]  /*36280*/  WARPGROUP.ARRIVE ;  /* 0x00000000000079c5 */ /* 0x000fcc0000000000 */
[----:B------:R-:W-:Y:S01]  /*36290*/  HGMMA.64x128x8.F32.TF32 R152, gdesc[UR12], R152, gsb0 ;  /* 0x05e000000c9879f0 */ /* 0x000fe20008002898 */
[----:B------:R-:W-:Y:S01]  /*362a0*/  UIADD3.64 UR44, UR40, 0xc00, URZ ;  /* 0x00000c00282c7897 */ /* 0x000fe2000fffe03f */
[----:B------:R-:W-:Y:S01]  /*362b0*/  UMOV UR46, UR42 ;  /* 0x0000002a002e7c82 */ /* 0x000fe20008000000 */
[----:B------:R-:W-:Y:S01]  /*362c0*/  UMOV UR47, UR43 ;  /* 0x0000002b002f7c82 */ /* 0x000fe20008000000 */
[----:B------:R-:W-:Y:S02]  /*362d0*/  WARPGROUP.DEPBAR.LE gsb0, 0x0 ;  /* 0x00008000000079c5 */ /* 0x000fe40000010000 */
[----:B--2---:R-:W-:-:S06]  /*362e0*/  WARPGROUP.ARRIVE ;  /* 0x00000000000079c5 */ /* 0x004fcc0000000000 */
        /* <DEDUP_REMOVED lines=13> */
[----:B------:R-:W-:Y:S04]  /*363c0*/  STL.64 [R1], R24 ;  /* 0x0000001801007387 */ /* 0x000fe80000100a00 */
        /* <DEDUP_REMOVED lines=78> */
[----:B------:R-:W-:Y:S03]  /*368b0*/  HGMMA.64x128x8.F32.TF32 R88, gdesc[UR12], R88, gsb0 ;  /* 0x05e000000c5879f0 */ /* 0x000fe60008002858 */
[----:B------:R-:W-:Y:S02]  /*368c0*/  WARPGROUP.DEPBAR.LE gsb0, 0x0 ;  /* 0x00008000000079c5 */ /* 0x000fe40000010000 */
[----:B--2---:R-:W-:-:S07]  /*368d0*/  WARPGROUP.ARRIVE ;  /* 0x00000000000079c5 */ /* 0x004fce0000000000 */
[----:B------:R-:W-:Y:S01]  /*368e0*/  HGMMA.64x128x8.F32.TF32 R24, gdesc[UR36], R24, gsb0 ;  /* 0x05e00000241879f0 */ /* 0x000fe20008002818 */
[----:B------:R-:W-:Y:S01]  /*368f0*/  UIADD3.64 UR36, UR40, 0xe00, URZ ;  /* 0x00000e0028247897 */ /* 0x000fe2000fffe03f */
[----:B------:R-:W-:Y:S01]  /*36900*/  UMOV UR38, UR42 ;  /* 0x0000002a00267c82 */ /* 0x000fe20008000000 */
[----:B------:R-:W-:Y:S01]  /*36910*/  UMOV UR39, UR43 ;  /* 0x0000002b00277c82 */ /* 0x000fe20008000000 */
[----:B------:R-:W-:Y:S01]  /*36920*/  UIADD3.64 UR32, UR40, 0xe02, URZ ;  /* 0x00000e0228207897 */ /* 0x000fe2000fffe03f */
        /* <DEDUP_REMOVED lines=19> */
[----:B------:R-:W-:Y:S04]  /*36a60*/  STL [R1+0xf9c], R212 ;  /* 0x000f9cd401007387 */ /* 0x000fe80000100800 */
[----:B------:R-:W-:Y:S04]  /*36a70*/  STL [R1+0xf98], R213 ;  /* 0x000f98d501007387 */ /* 0x000fe80000100800 */
[----:B------:R-:W-:Y:S04]  /*36a80*/  STL [R1+0xf94], R214 ;  /* 0x000f94d601007387 */ /* 0x000fe80000100800 */
[----:B------:R1:W-:Y:S04]  /*36a90*/  STL [R1+0xf8c], R215 ;  /* 0x000f8cd701007387 */ /* 0x0003e80000100800 */
[----:B------:R-:W2:Y:S04]  /*36aa0*/  LDL.LU R12, [R1+0x840] ;  /* 0x00084000010c7983 */ /* 0x000ea80000300800 */
[----:B------:R-:W3:Y:S04]  /*36ab0*/  LDL.LU R10, [R1+0x844] ;  /* 0x00084400010a7983 */ /* 0x000ee80000300800 */
[----:B------:R-:W4:Y:S04]  /*36ac0*/  LDL.LU R9, [R1+0x848] ;  /* 0x0008480001097983 */ /* 0x000f280000300800 */
[----:B------:R-:W4:Y:S04]  /*36ad0*/  LDL.LU R8, [R1+0x84c] ;  /* 0x00084c0001087983 */ /* 0x000f280000300800 */
[----:B------:R-:W4:Y:S04]  /*36ae0*/  LDL.LU R7, [R1+0x850] ;  /* 0x0008500001077983 */ /* 0x000f280000300800 */
[----:B------:R-:W4:Y:S01]  /*36af0*/  LDL.LU R6, [R1+0x854] ;  /* 0x0008540001067983 */ /* 0x000f220000300800 */
[----:B------:R-:W-:-:S02]  /*36b00*/  WARPGROUP.DEPBAR.LE gsb0, 0x0 ;  /* 0x00008000000079c5 */ /* 0x000fc40000010000 */
[----:B------:R-:W-:-:S06]  /*36b10*/  WARPGROUP.ARRIVE ;  /* 0x00000000000079c5 */ /* 0x000fcc0000000000 */
[----:B------:R-:W-:Y:S01]  /*36b20*/  HGMMA.64x128x8.F32.TF32 R24, gdesc[UR16], R24, gsb0 ;  /* 0x05e00000101879f0 */ /* 0x000fe20008002818 */
[----:B------:R-:W-:Y:S02]  /*36b30*/  UIADD3.64 UR12, UR40, 0x1e04, URZ ;  /* 0x00001e04280c7897 */ /* 0x000fe4000fffe03f */
[----:B-1----:R-:W1:Y:S01]  /*36b40*/  S2R R215, SR_TID.X ;  /* 0x0000000000d77919 */ /* 0x002e620000002100 */
[----:B------:R-:W1:Y:S01]  /*36b50*/  S2R R4, SR_TID.X ;  /* 0x0000000000047919 */ /* 0x000e620000002100 */
[----:B------:R-:W-:-:S04]  /*36b60*/  IADD3 R3, R3, 0x3f, RZ ;  /* 0x0000003f03037810 */ /* 0x000fc80007ffe0ff */
[----:B------:R-:W-:Y:S01]  /*36b70*/  SHF.R.S32.HI R0, RZ, 0x1f, R3 ;  /* 0x0000001fff007819 */ /* 0x000fe20000011403 */
[----:B------:R-:W-:-:S03]  /*36b80*/  VIADD R2, R2, 0xfffffe40 ;  /* 0xfffffe4002027836 */ /* 0x000fc60000000000 */
[----:B------:R-:W-:Y:S01]  /*36b90*/  LEA.HI R0, R0, R3, RZ, 0x6 ;  /* 0x0000000300007211 */ /* 0x000fe200078f30ff */
[----:B------:R-:W-:-:S03]  /*36ba0*/  IMAD R2, R11, -0x40, R2 ;  /* 0xffffffc00b027824 */ /* 0x000fc600078e0202 */
[----:B------:R-:W-:Y:S01]  /*36bb0*/  SHF.R.S32.HI R0, RZ, 0x6, R0 ;  /* 0x00000006ff007819 */ /* 0x000fe20000011400 */
[----:B------:R-:W-:Y:S02]  /*36bc0*/  WARPGROUP.DEPBAR.LE gsb0, 0x0 ;  /* 0x00008000000079c5 */ /* 0x000fe40000010000 */
[----:B------:R-:W-:-:S06]  /*36bd0*/  WARPGROUP.ARRIVE ;  /* 0x00000000000079c5 */ /* 0x000fcc0000000000 */
[----:B------:R-:W-:Y:S01]  /*36be0*/  HGMMA.64x128x8.F32.TF32 R24, gdesc[UR12], R24, gsb0 ;  /* 0x05e000000c1879f0 */ /* 0x000fe20008002818 */
[----:B------:R-:W-:Y:S02]  /*36bf0*/  IADD3 R0, R0, -0x7, RZ ;  /* 0xfffffff900007810 */ /* 0x000fe40007ffe0ff */
[----:B------:R-:W-:Y:S01]  /*36c00*/  ISETP.GT.AND P1, PT, R2, RZ, PT ;  /* 0x000000ff0200720c */ /* 0x000fe20003f24270 */
[----:B------:R-:W-:Y:S01]  /*36c10*/  UIADD3 UR9, UR9, 0x1, URZ ;  /* 0x0000000109097890 */ /* 0x000fe2000fffe03f */
[----:B------:R-:W-:Y:S02]  /*36c20*/  ISETP.GE.AND P0, PT, R11, R0, PT ;  /* 0x000000000b00720c */ /* 0x000fe40003f06270 */
[----:B------:R-:W-:Y:S01]  /*36c30*/  SEL R0, RZ, 0x4, !P1 ;  /* 0x00000004ff007807 */ /* 0x000fe20004800000 */
[----:B------:R-:W-:Y:S01]  /*36c40*/  UISETP.GT.AND UP0, UPT, UR9, 0x7, UPT ;  /* 0x000000070900788c */ /* 0x000fe2000bf04270 */
[----:B-1----:R-:W-:Y:S02]  /*36c50*/  IMAD.SHL.U32 R3, R215, 0x10, RZ ;  /* 0x00000010d7037824 */ /* 0x002fe400078e00ff */
[----:B------:R-:W-:Y:S01]  /*36c60*/  SEL R0, R0, RZ, !P0 ;  /* 0x000000ff00007207 */ /* 0x000fe20004000000 */
[----:B------:R-:W-:Y:S01]  /*36c70*/  USEL UR9, UR9, URZ, !UP0 ;  /* 0x0000003f09097287 */ /* 0x000fe2000c000000 */
[----:B------:R-:W-:-:S02]  /*36c80*/  LOP3.LUT R4, R4, 0x7f, RZ, 0xc0, !PT ;  /* 0x0000007f04047812 */ /* 0x000fc400078ec0ff */
[----:B------:R-:W-:Y:S02]  /*36c90*/  LOP3.LUT R3, R3, 0x70, RZ, 0xc0, !PT ;  /* 0x0000007003037812 */ /* 0x000fe400078ec0ff */
[----:B------:R-:W-:Y:S02]  /*36ca0*/  IADD3 R14, P2, R14, UR4, RZ ;  /* 0x000000040e0e7c10 */ /* 0x000fe4000ff5e0ff */
[----:B------:R-:W-:Y:S01]  /*36cb0*/  ISETP.NE.U32.AND P1, PT, R0, RZ, PT ;  /* 0x000000ff0000720c */ /* 0x000fe20003f25070 */
[----:B------:R-:W-:Y:S01]  /*36cc0*/  ULEA UR11, UR9, UR10, 0x11 ;  /* 0x0000000a090b7291 */ /* 0x000fe2000f8e883f */
[----:B------:R-:W-:Y:S02]  /*36cd0*/  LEA R3, R4, R3, 0x7 ;  /* 0x0000000304037211 */ /* 0x000fe400078e38ff */
[----:B------:R-:W-:Y:S02]  /*36ce0*/  IADD3.X R13, R13, UR7, RZ, P2, !PT ;  /* 0x000000070d0d7c10 */ /* 0x000fe400097fe4ff */
[----:B------:R-:W-:Y:S01]  /*36cf0*/  IADD3 R16, P2, R16, UR4, RZ ;  /* 0x0000000410107c10 */ /* 0x000fe2000ff5e0ff */
[----:B------:R-:W-:Y:S01]  /*36d00*/  VIADD R0, R3, UR11 ;  /* 0x0000000b03007c36 */ /* 0x000fe20008000000 */
[----:B------:R-:W-:Y:S01]  /*36d10*/  MOV R4, R14 ;  /* 0x0000000e00047202 */ /* 0x000fe20000000f00 */
[----:B------:R-:W-:Y:S01]  /*36d20*/  IMAD.MOV.U32 R5, RZ, RZ, R13 ;  /* 0x000000ffff057224 */ /* 0x000fe200078e000d */
[----:B------:R-:W-:-:S02]  /*36d30*/  IADD3.X R15, R15, UR7, RZ, P2, !PT ;  /* 0x000000070f0f7c10 */ /* 0x000fc400097fe4ff */
[----:B------:R-:W-:-:S04]  /*36d40*/  IADD3 R18, P3, R18, UR4, RZ ;  /* 0x0000000412127c10 */ /* 0x000fc8000ff7e0ff */
[----:B------:R-:W-:Y:S02]  /*36d50*/  IADD3.X R17, R17, UR7, RZ, P3, !PT ;  /* 0x0000000711117c10 */ /* 0x000fe40009ffe4ff */
[----:B------:R-:W-:Y:S02]  /*36d60*/  ISETP.GT.AND P2, PT, R2, 0x1, PT ;  /* 0x000000010200780c */ /* 0x000fe40003f44270 */
[----:B------:R-:W-:-:S04]  /*36d70*/  IADD3 R20, P3, R20, UR4, RZ ;  /* 0x0000000414147c10 */ /* 0x000fc8000ff7e0ff */
[----:B------:R-:W-:Y:S02]  /*36d80*/  IADD3.X R19, R19, UR7, RZ, P3, !PT ;  /* 0x0000000713137c10 */ /* 0x000fe40009ffe4ff */
[----:B------:R-:W-:-:S04]  /*36d90*/  IADD3 R22, P4, R22, UR4, RZ ;  /* 0x0000000416167c10 */ /* 0x000fc8000ff9e0ff */
[----:B------:R-:W-:Y:S02]  /*36da0*/  IADD3.X R21, R21, UR7, RZ, P4, !PT ;  /* 0x0000000715157c10 */ /* 0x000fe4000a7fe4ff */
[----:B------:R-:W-:-:S04]  /*36db0*/  IADD3 R218, P3, R218, UR4, RZ ;  /* 0x00000004dada7c10 */ /* 0x000fc8000ff7e0ff */
[----:B------:R-:W-:Y:S02]  /*36dc0*/  IADD3.X R217, R217, UR7, RZ, P3, !PT ;  /* 0x00000007d9d97c10 */ /* 0x000fe40009ffe4ff */
[----:B------:R-:W-:Y:S01]  /*36dd0*/  IADD3 R220, P3, R220, UR4, RZ ;  /* 0x00000004dcdc7c10 */ /* 0x000fe2000ff7e0ff */
[----:B------:R-:W-:Y:S02]  /*36de0*/  WARPGROUP.DEPBAR.LE gsb0, 0x0 ;  /* 0x00008000000079c5 */ /* 0x000fe40000010000 */
[----:B------:R-:W-:Y:S06]  /*36df0*/  BAR.SYNC.DEFER_BLOCKING 0x0 ;  /* 0x0000000000007b1d */ /* 0x000fec0000010000 */
[----:B------:R-:W-:Y:S01]  /*36e00*/  @!PT LDS RZ, [RZ] ;  /* 0x00000000fffff984 */ /* 0x000fe20000000800 */
[----:B------:R-:W-:Y:S01]  /*36e10*/  @!PT LDS RZ, [RZ] ;  /* 0x00000000fffff984 */ /* 0x000fe20000000800 */
[----:B------:R-:W-:Y:S01]  /*36e20*/  @!PT LDS RZ, [RZ] ;  /* 0x00000000fffff984 */ /* 0x000fe20000000800 */
[----:B------:R1:W-:Y:S02]  /*36e30*/  LDGSTS.E [R0], desc[UR48][R4.64], P1 ;  /* 0x0000000004007fae */ /* 0x0003e40008921870 */
[----:B-1----:R-:W-:Y:S01]  /*36e40*/  MOV R4, R16 ;  /* 0x0000001000047202 */ /* 0x002fe20000000f00 */
[----:B------:R-:W-:-:S05]  /*36e50*/  IMAD.MOV.U32 R5, RZ, RZ, R15 ;  /* 0x000000ffff057224 */ /* 0x000fca00078e000f */
[----:B------:R1:W-:Y:S02]  /*36e60*/  LDGSTS.E [R0+0x4000], desc[UR48][R4.64], P1 ;  /* 0x0400000004007fae */ /* 0x0003e40008921870 */
[----:B-1----:R-:W-:Y:S01]  /*36e70*/  MOV R4, R18 ;  /* 0x0000001200047202 */ /* 0x002fe20000000f00 */
[----:B------:R-:W-:-:S05]  /*36e80*/  IMAD.MOV.U32 R5, RZ, RZ, R17 ;  /* 0x000000ffff057224 */ /* 0x000fca00078e0011 */
[----:B------:R1:W-:Y:S02]  /*36e90*/  LDGSTS.E [R0+0x8000], desc[UR48][R4.64], P1 ;  /* 0x0800000004007fae */ /* 0x0003e40008921870 */
[----:B-1----:R-:W-:-:S04]  /*36ea0*/  SEL R4, RZ, 0x4, !P2 ;  /* 0x00000004ff047807 */ /* 0x002fc80005000000 */
[----:B------:R-:W-:Y:S01]  /*36eb0*/  SEL R4, R4, RZ, !P0 ;  /* 0x000000ff04047207 */ /* 0x000fe20004000000 */
[----:B------:R-:W-:-:S03]  /*36ec0*/  IMAD.MOV.U32 R5, RZ, RZ, R19 ;  /* 0x000000ffff057224 */ /* 0x000fc600078e0013 */
[----:B------:R-:W-:Y:S02]  /*36ed0*/  ISETP.NE.U32.AND P2, PT, R4, RZ, PT ;  /* 0x000000ff0400720c */ /* 0x000fe40003f45070 */
[----:B------:R-:W-:-:S05]  /*36ee0*/  MOV R4, R20 ;  /* 0x0000001400047202 */ /* 0x000fca0000000f00 */
[----:B------:R1:W-:Y:S01]  /*36ef0*/  LDGSTS.E [R0+0xc000], desc[UR48][R4.64], P1 ;  /* 0x0c00000004007fae */ /* 0x0003e20008921870 */
[----:B------:R-:W-:-:S04]  /*36f00*/  IADD3 R216, P1, R216, UR4, RZ ;  /* 0x00000004d8d87c10 */ /* 0x000fc8000ff3e0ff */
[----:B------:R-:W-:Y:S02]  /*36f10*/  IADD3.X R23, R23, UR7, RZ, P1, !PT ;  /* 0x0000000717177c10 */ /* 0x000fe40008ffe4ff */
[----:B-1----:R-:W-:Y:S01]  /*36f20*/  MOV R4, R22 ;  /* 0x0000001600047202 */ /* 0x002fe20000000f00 */
[----:B------:R-:W-:-:S05]  /*36f30*/  IMAD.MOV.U32 R5, RZ, RZ, R21 ;  /* 0x000000ffff057224 */ /* 0x000fca00078e0015 */
[----:B------:R1:W-:Y:S01]  /*36f40*/  LDGSTS.E [R0+0x4], desc[UR48][R4.64], P2 ;  /* 0x0000400004007fae */ /* 0x0003e20009121870 */
[----:B------:R-:W-:Y:S02]  /*36f50*/  ISETP.GT.AND P1, PT, R2, 0x2, PT ;  /* 0x000000020200780c */ /* 0x000fe40003f24270 */
[----:B-1----:R-:W-:Y:S01]  /*36f60*/  MOV R4, R216 ;  /* 0x000000d800047202 */ /* 0x002fe20000000f00 */
[----:B------:R-:W-:-:S05]  /*36f70*/  IMAD.MOV.U32 R5, RZ, RZ, R23 ;  /* 0x000000ffff057224 */ /* 0x000fca00078e0017 */
[----:B------:R1:W-:Y:S01]  /*36f80*/  LDGSTS.E [R0+0x4004], desc[UR48][R4.64], P2 ;  /* 0x0400400004007fae */ /* 0x0003e20009121870 */
[----:B------:R-:W-:Y:S02]  /*36f90*/  IADD3.X R219, R219, UR7, RZ, P3, !PT ;  /* 0x00000007dbdb7c10 */ /* 0x000fe40009ffe4ff */
[----:B-1----:R-:W-:Y:S01]  /*36fa0*/  MOV R4, R218 ;  /* 0x000000da00047202 */ /* 0x002fe20000000f00 */
[----:B------:R-:W-:-:S05]  /*36fb0*/  IMAD.MOV.U32 R5, RZ, RZ, R217 ;  /* 0x000000ffff057224 */ /* 0x000fca00078e00d9 */
[----:B------:R1:W-:Y:S01]  /*36fc0*/  LDGSTS.E [R0+0x8004], desc[UR48][R4.64], P2 ;  /* 0x0800400004007fae */ /* 0x0003e20009121870 */
[----:B------:R-:W-:Y:S02]  /*36fd0*/  IADD3 R222, P4, R222, UR4, RZ ;  /* 0x00000004dede7c10 */ /* 0x000fe4000ff9e0ff */
[----:B-1----:R-:W-:-:S04]  /*36fe0*/  SEL R4, RZ, 0x4, !P1 ;  /* 0x00000004ff047807 */ /* 0x002fc80004800000 */
[----:B------:R-:W-:Y:S01]  /*36ff0*/  SEL R4, R4, RZ, !P0 ;  /* 0x000000ff04047207 */ /* 0x000fe20004000000 */
[----:B------:R-:W-:-:S03]  /*37000*/  IMAD.MOV.U32 R5, RZ, RZ, R219 ;  /* 0x000000ffff057224 */ /* 0x000fc600078e00db */
[----:B------:R-:W-:Y:S02]  /*37010*/  ISETP.NE.U32.AND P1, PT, R4, RZ, PT ;  /* 0x000000ff0400720c */ /* 0x000fe40003f25070 */
[----:B------:R-:W-:Y:S02]  /*37020*/  MOV R4, R220 ;  /* 0x000000dc00047202 */ /* 0x000fe40000000f00 */
[----:B------:R-:W-:-:S03]  /*37030*/  IADD3.X R221, R221, UR7, RZ, P4, !PT ;  /* 0x00000007dddd7c10 */ /* 0x000fc6000a7fe4ff */
[----:B------:R1:W-:Y:S01]  /*37040*/  LDGSTS.E [R0+0xc004], desc[UR48][R4.64], P2 ;  /* 0x0c00400004007fae */ /* 0x0003e20009121870 */
[----:B------:R-:W-:Y:S02]  /*37050*/  IADD3 R224, P2, R224, UR4, RZ ;  /* 0x00000004e0e07c10 */ /* 0x000fe4000ff5e0ff */
[----:B------:R-:W-:Y:S02]  /*37060*/  IADD3 R226, P3, R226, UR4, RZ ;  /* 0x00000004e2e27c10 */ /* 0x000fe4000ff7e0ff */
[----:B------:R-:W-:Y:S02]  /*37070*/  IADD3.X R223, R223, UR7, RZ, P2, !PT ;  /* 0x00000007dfdf7c10 */ /* 0x000fe400097fe4ff */
[----:B-1----:R-:W-:Y:S01]  /*37080*/  MOV R4, R222 ;  /* 0x000000de00047202 */ /* 0x002fe20000000f00 */
[----:B------:R-:W-:Y:S01]  /*37090*/  IMAD.MOV.U32 R5, RZ, RZ, R221 ;  /* 0x000000ffff057224 */ /* 0x000fe200078e00dd */
[----:B------:R-:W-:-:S04]  /*370a0*/  IADD3.X R225, R225, UR7, RZ, P3, !PT ;  /* 0x00000007e1e17c10 */ /* 0x000fc80009ffe4ff */
[----:B------:R1:W-:Y:S01]  /*370b0*/  LDGSTS.E [R0+0x8], desc[UR48][R4.64], P1 ;  /* 0x0000800004007fae */ /* 0x0003e20008921870 */
[----:B------:R-:W-:Y:S02]  /*370c0*/  ISETP.GT.AND P2, PT, R2, 0x3, PT ;  /* 0x000000030200780c */ /* 0x000fe40003f44270 */
[----:B-1----:R-:W-:Y:S01]  /*370d0*/  MOV R4, R224 ;  /* 0x000000e000047202 */ /* 0x002fe20000000f00 */
[----:B------:R-:W-:-:S05]  /*370e0*/  IMAD.MOV.U32 R5, RZ, RZ, R223 ;  /* 0x000000ffff057224 */ /* 0x000fca00078e00df */
[----:B------:R1:W-:Y:S01]  /*370f0*/  LDGSTS.E [R0+0x4008], desc[UR48][R4.64], P1 ;  /* 0x0400800004007fae */ /* 0x0003e20008921870 */
[----:B------:R-:W-:Y:S02]  /*37100*/  IADD3 R228, P3, R228, UR4, RZ ;  /* 0x00000004e4e47c10 */ /* 0x000fe4000ff7e0ff */
[----:B-1----:R-:W-:Y:S01]  /*37110*/  MOV R4, R226 ;  /* 0x000000e200047202 */ /* 0x002fe20000000f00 */
[----:B------:R-:W-:-:S05]  /*37120*/  IMAD.MOV.U32 R5, RZ, RZ, R225 ;  /* 0x000000ffff057224 */ /* 0x000fca00078e00e1 */
[----:B------:R1:W-:Y:S01]  /*37130*/  LDGSTS.E [R0+0x8008], desc[UR48][R4.64], P1 ;  /* 0x0800800004007fae */ /* 0x0003e20008921870 */
[----:B------:R-:W-:Y:S02]  /*37140*/  IADD3.X R227, R227, UR7, RZ, P3, !PT ;  /* 0x00000007e3e37c10 */ /* 0x000fe40009ffe4ff */
        /* <DEDUP_REMOVED lines=23> */
[----:B---3--:R-:W-:Y:S02]  /*372c0*/  IADD3 R10, P4, R10, UR4, RZ ;  /* 0x000000040a0a7c10 */ /* 0x008fe4000ff9e0ff */
[----:B------:R-:W-:Y:S02]  /*372d0*/  IADD3.X R235, R235, UR7, RZ, P3, !PT ;  /* 0x00000007ebeb7c10 */ /* 0x000fe40009ffe4ff */
[----:B-1----:R-:W-:-:S04]  /*372e0*/  SEL R4, RZ, 0x4, !P1 ;  /* 0x00000004ff047807 */ /* 0x002fc80004800000 */
[----:B------:R-:W-:Y:S01]  /*372f0*/  SEL R4, R4, RZ, !P0 ;  /* 0x000000ff04047207 */ /* 0x000fe20004000000 */
[----:B------:R-:W-:Y:S01]  /*37300*/  IMAD.MOV.U32 R5, RZ, RZ, R235 ;  /* 0x000000ffff057224 */ /* 0x000fe200078e00eb */
[----:B--2---:R-:W-:Y:S02]  /*37310*/  IADD3.X R12, R12, UR7, RZ, P4, !PT ;  /* 0x000000070c0c7c10 */ /* 0x004fe4000a7fe4ff */
[----:B------:R-:W-:Y:S02]  /*37320*/  ISETP.NE.U32.AND P1, PT, R4, RZ, PT ;  /* 0x000000ff0400720c */ /* 0x000fe40003f25070 */
[----:B------:R-:W-:Y:S01]  /*37330*/  MOV R4, R236 ;  /* 0x000000ec00047202 */ /* 0x000fe20000000f00 */
[----:B------:R-:W-:Y:S04]  /*37340*/  STL [R1+0x844], R10 ;  /* 0x0008440a01007387 */ /* 0x000fe80000100800 */
[----:B------:R1:W-:Y:S04]  /*37350*/  STL [R1+0x840], R12 ;  /* 0x0008400c01007387 */ /* 0x0003e80000100800 */
[----:B------:R2:W-:Y:S01]  /*37360*/  LDGSTS.E [R0+0xc00c], desc[UR48][R4.64], P2 ;  /* 0x0c00c00004007fae */ /* 0x0005e20009121870 */
[----:B----4-:R-:W-:-:S03]  /*37370*/  IADD3 R8, P2, R8, UR4, RZ ;  /* 0x0000000408087c10 */ /* 0x010fc6000ff5e0ff */
[----:B------:R-:W3:Y:S04]  /*37380*/  LDL.LU R213, [R1+0x858] ;  /* 0x0008580001d57983 */ /* 0x000ee80000300800 */
[----:B------:R-:W4:Y:S01]  /*37390*/  LDL.LU R212, [R1+0x85c] ;  /* 0x00085c0001d47983 */ /* 0x000f220000300800 */
[----:B--2---:R-:W-:Y:S01]  /*373a0*/  IMAD.MOV.U32 R5, RZ, RZ, R12 ;  /* 0x000000ffff057224 */ /* 0x004fe200078e000c */
[----:B------:R-:W-:Y:S02]  /*373b0*/  MOV R4, R10 ;  /* 0x0000000a00047202 */ /* 0x000fe40000000f00 */
[----:B-1----:R-:W2:Y:S01]  /*373c0*/  LDL.LU R12, [R1+0x860] ;  /* 0x00086000010c7983 */ /* 0x002ea20000300800 */
[----:B------:R-:W-:-:S03]  /*373d0*/  IADD3 R6, P3, R6, UR4, RZ ;  /* 0x0000000406067c10 */ /* 0x000fc6000ff7e0ff */
[----:B------:R-:W2:Y:S01]  /*373e0*/  LDL.LU R10, [R1+0x864] ;  /* 0x00086400010a7983 */ /* 0x000ea20000300800 */
[----:B------:R-:W-:Y:S02]  /*373f0*/  IADD3.X R9, R9, UR7, RZ, P2, !PT ;  /* 0x0000000709097c10 */ /* 0x000fe400097fe4ff */
[----:B------:R-:W-:Y:S01]  /*37400*/  IADD3.X R7, R7, UR7, RZ, P3, !PT ;  /* 0x0000000707077c10 */ /* 0x000fe20009ffe4ff */
[----:B------:R1:W-:Y:S04]  /*37410*/  LDGSTS.E [R0+0x10000], desc[UR48][R4.64], P1 ;  /* 0x1000000004007fae */ /* 0x0003e80008921870 */
[----:B------:R-:W-:Y:S04]  /*37420*/  STL [R1+0x84c], R8 ;  /* 0x00084c0801007387 */ /* 0x000fe80000100800 */
[----:B------:R1:W-:Y:S02]  /*37430*/  STL [R1+0x848], R9 ;  /* 0x0008480901007387 */ /* 0x0003e40000100800 */
[----:B-1----:R-:W-:Y:S01]  /*37440*/  MOV R4, R8 ;  /* 0x0000000800047202 */ /* 0x002fe20000000f00 */
[----:B------:R-:W-:Y:S01]  /*37450*/  IMAD.MOV.U32 R5, RZ, RZ, R9 ;  /* 0x000000ffff057224 */ /* 0x000fe200078e0009 */
[----:B------:R-:W-:Y:S04]  /*37460*/  STL [R1+0x854], R6 ;  /* 0x0008540601007387 */ /* 0x000fe80000100800 */
[----:B------:R1:W-:Y:S04]  /*37470*/  STL [R1+0x850], R7 ;  /* 0x0008500701007387 */ /* 0x0003e80000100800 */
[----:B------:R1:W-:Y:S04]  /*37480*/  LDGSTS.E [R0+0x14000], desc[UR48][R4.64], P1 ;  /* 0x1400000004007fae */ /* 0x0003e80008921870 */
[----:B------:R-:W2:Y:S04]  /*37490*/  LDL.LU R9, [R1+0x868] ;  /* 0x0008680001097983 */ /* 0x000ea80000300800 */
[----:B------:R-:W2:Y:S01]  /*374a0*/  LDL.LU R8, [R1+0x86c] ;  /* 0x00086c0001087983 */ /* 0x000ea20000300800 */
[----:B-1----:R-:W-:Y:S01]  /*374b0*/  IMAD.MOV.U32 R5, RZ, RZ, R7 ;  /* 0x000000ffff057224 */ /* 0x002fe200078e0007 */
[----:B------:R-:W-:-:S02]  /*374c0*/  MOV R4, R6 ;  /* 0x0000000600047202 */ /* 0x000fc40000000f00 */
[----:B------:R-:W2:Y:S04]  /*374d0*/  LDL.LU R7, [R1+0x870] ;  /* 0x0008700001077983 */ /* 0x000ea80000300800 */
[----:B------:R-:W2:Y:S01]  /*374e0*/  LDL.LU R6, [R1+0x874] ;  /* 0x0008740001067983 */ /* 0x000ea20000300800 */
[----:B------:R-:W-:-:S03]  /*374f0*/  ISETP.GT.AND P2, PT, R2, 0x21, PT ;  /* 0x000000210200780c */ /* 0x000fc60003f44270 */
[----:B------:R1:W-:Y:S02]  /*37500*/  LDGSTS.E [R0+0x18000], desc[UR48][R4.64], P1 ;  /* 0x1800000004007fae */ /* 0x0003e40008921870 */
[----:B-1----:R-:W-:-:S04]  /*37510*/  SEL R4, RZ, 0x4, !P2 ;  /* 0x00000004ff047807 */ /* 0x002fc80005000000 */
[----:B------:R-:W-:-:S04]  /*37520*/  SEL R4, R4, RZ, !P0 ;  /* 0x000000ff04047207 */ /* 0x000fc80004000000 */
[----:B------:R-:W-:Y:S02]  /*37530*/  ISETP.NE.U32.AND P2, PT, R4, RZ, PT ;  /* 0x000000ff0400720c */ /* 0x000fe40003f45070 */
[----:B----4-:R-:W-:-:S04]  /*37540*/  IADD3 R212, P3, R212, UR4, RZ ;  /* 0x00000004d4d47c10 */ /* 0x010fc8000ff7e0ff */
[----:B---3--:R-:W-:Y:S02]  /*37550*/  IADD3.X R213, R213, UR7, RZ, P3, !PT ;  /* 0x00000007d5d57c10 */ /* 0x008fe40009ffe4ff */
[----:B--2---:R-:W-:Y:S01]  /*37560*/  IADD3 R10, P4, R10, UR4, RZ ;  /* 0x000000040a0a7c10 */ /* 0x004fe2000ff9e0ff */
[----:B------:R-:W-:Y:S03]  /*37570*/  STL [R1+0x85c], R212 ;  /* 0x00085cd401007387 */ /* 0x000fe60000100800 */
[----:B------:R-:W-:Y:S01]  /*37580*/  IADD3.X R12, R12, UR7, RZ, P4, !PT ;  /* 0x000000070c0c7c10 */ /* 0x000fe2000a7fe4ff */
[----:B------:R1:W-:Y:S01]  /*37590*/  STL [R1+0x858], R213 ;  /* 0x000858d501007387 */ /* 0x0003e20000100800 */
[----:B------:R-:W-:Y:S01]  /*375a0*/  MOV R4, R212 ;  /* 0x000000d400047202 */ /* 0x000fe20000000f00 */
[----:B------:R-:W-:Y:S02]  /*375b0*/  IMAD.MOV.U32 R5, RZ, RZ, R213 ;  /* 0x000000ffff057224 */ /* 0x000fe400078e00d5 */
[----:B------:R-:W-:Y:S04]  /*375c0*/  STL [R1+0x864], R10 ;  /* 0x0008640a01007387 */ /* 0x000fe80000100800 */
[----:B------:R2:W-:Y:S04]  /*375d0*/  STL [R1+0x860], R12 ;  /* 0x0008600c01007387 */ /* 0x0005e80000100800 */
[----:B-1----:R-:W3:Y:S04]  /*375e0*/  LDL.LU R213, [R1+0x878] ;  /* 0x0008780001d57983 */ /* 0x002ee80000300800 */
[----:B------:R-:W4:Y:S04]  /*375f0*/  LDL.LU R212, [R1+0x87c] ;  /* 0x00087c0001d47983 */ /* 0x000f280000300800 */
[----:B------:R1:W-:Y:S01]  /*37600*/  LDGSTS.E [R0+0x1c000], desc[UR48][R4.64], P1 ;  /* 0x1c00000004007fae */ /* 0x0003e20008921870 */
[----:B------:R-:W-:-:S02]  /*37610*/  IADD3 R8, P1, R8, UR4, RZ ;  /* 0x0000000408087c10 */ /* 0x000fc4000ff3e0ff */
[----:B-1----:R-:W-:Y:S01]  /*37620*/  MOV R4, R10 ;  /* 0x0000000a00047202 */ /* 0x002fe20000000f00 */
[----:B------:R-:W-:Y:S01]  /*37630*/  IMAD.MOV.U32 R5, RZ, RZ, R12 ;  /* 0x000000ffff057224 */ /* 0x000fe200078e000c */
[----:B------:R-:W-:Y:S01]  /*37640*/  IADD3.X R9, R9, UR7, RZ, P1, !PT ;  /* 0x0000000709097c10 */ /* 0x000fe20008ffe4ff */
[----:B--2---:R-:W2:Y:S01]  /*37650*/  LDL.LU R12, [R1+0x880] ;  /* 0x00088000010c7983 */ /* 0x004ea20000300800 */
[----:B------:R-:W-:-:S03]  /*37660*/  IADD3 R6, P3, R6, UR4, RZ ;  /* 0x0000000406067c10 */ /* 0x000fc6000ff7e0ff */
[----:B------:R-:W2:Y:S01]  /*37670*/  LDL.LU R10, [R1+0x884] ;  /* 0x00088400010a7983 */ /* 0x000ea20000300800 */
[----:B------:R-:W-:-:S03]  /*37680*/  IADD3.X R7, R7, UR7, RZ, P3, !PT ;  /* 0x0000000707077c10 */ /* 0x000fc60009ffe4ff */
[----:B------:R1:W-:Y:S04]  /*37690*/  LDGSTS.E [R0+0x10004], desc[UR48][R4.64], P2 ;  /* 0x1000400004007fae */ /* 0x0003e80009121870 */
[----:B------:R-:W-:Y:S04]  /*376a0*/  STL [R1+0x86c], R8 ;  /* 0x00086c0801007387 */ /* 0x000fe80000100800 */
[----:B------:R1:W-:Y:S02]  /*376b0*/  STL [R1+0x868], R9 ;  /* 0x0008680901007387 */ /* 0x0003e40000100800 */
[----:B-1----:R-:W-:Y:S01]  /*376c0*/  MOV R4, R8 ;  /* 0x0000000800047202 */ /* 0x002fe20000000f00 */
[----:B------:R-:W-:Y:S01]  /*376d0*/  IMAD.MOV.U32 R5, RZ, RZ, R9 ;  /* 0x000000ffff057224 */ /* 0x000fe200078e0009 */
[----:B------:R-:W-:Y:S04]  /*376e0*/  STL [R1+0x874], R6 ;  /* 0x0008740601007387 */ /* 0x000fe80000100800 */
[----:B------:R1:W-:Y:S04]  /*376f0*/  STL [R1+0x870], R7 ;  /* 0x0008700701007387 */ /* 0x0003e80000100800 */
[----:B------:R-:W2:Y:S04]  /*37700*/  LDL.LU R9, [R1+0x888] ;  /* 0x0008880001097983 */ /* 0x000ea80000300800 */
[----:B------:R-:W2:Y:S04]  /*37710*/  LDL.LU R8, [R1+0x88c] ;  /* 0x00088c0001087983 */ /* 0x000ea80000300800 */
[----:B------:R1:W-:Y:S02]  /*37720*/  LDGSTS.E [R0+0x14004], desc[UR48][R4.64], P2 ;  /* 0x1400400004007fae */ /* 0x0003e40009121870 */
[----:B-1----:R-:W-:Y:S01]  /*37730*/  IMAD.MOV.U32 R5, RZ, RZ, R7 ;  /* 0x000000ffff057224 */ /* 0x002fe200078e0007 */
[----:B------:R-:W-:Y:S01]  /*37740*/  MOV R4, R6 ;  /* 0x0000000600047202 */ /* 0x000fe20000000f00 */
        /* <DEDUP_REMOVED lines=9> */
[----:B------:R-:W-:-:S03]  /*377e0*/  MOV R4, R212 ;  /* 0x000000d400047202 */ /* 0x000fc60000000f00 */
[----:B------:R-:W-:-:S05]  /*377f0*/  IMAD.MOV.U32 R5, RZ, RZ, R213 ;  /* 0x000000ffff057224 */ /* 0x000fca00078e00d5 */
[----:B------:R1:W-:Y:S01]  /*37800*/  LDGSTS.E [R0+0x1c004], desc[UR48][R4.64], P2 ;  /* 0x1c00400004007fae */ /* 0x0003e20009121870 */
[----:B--2---:R-:W-:-:S04]  /*37810*/  IADD3 R10, P4, R10, UR4, RZ ;  /* 0x000000040a0a7c10 */ /* 0x004fc8000ff9e0ff */
[----:B------:R-:W-:Y:S01]  /*37820*/  IADD3.X R12, R12, UR7, RZ, P4, !PT ;  /* 0x000000070c0c7c10 */ /* 0x000fe2000a7fe4ff */
[----:B------:R2:W-:Y:S01]  /*37830*/  STL [R1+0x87c], R212 ;  /* 0x00087cd401007387 */ /* 0x0005e20000100800 */
[----:B-1----:R-:W-:-:S03]  /*37840*/  MOV R4, R10 ;  /* 0x0000000a00047202 */ /* 0x002fc60000000f00 */
[----:B------:R-:W-:Y:S01]  /*37850*/  IMAD.MOV.U32 R5, RZ, RZ, R12 ;  /* 0x000000ffff057224 */ /* 0x000fe200078e000c */
[----:B------:R-:W-:Y:S04]  /*37860*/  STL [R1+0x878], R213 ;  /* 0x000878d501007387 */ /* 0x000fe80000100800 */
[----:B------:R1:W-:Y:S04]  /*37870*/  STL [R1+0x884], R10 ;  /* 0x0008840a01007387 */ /* 0x0003e80000100800 */
[----:B------:R3:W-:Y:S04]  /*37880*/  STL [R1+0x880], R12 ;  /* 0x0008800c01007387 */ /* 0x0007e80000100800 */
[----:B------:R-:W4:Y:S04]  /*37890*/  LDL.LU R214, [R1+0x89c] ;  /* 0x00089c0001d67983 */ /* 0x000f280000300800 */
[----:B------:R1:W-:Y:S01]  /*378a0*/  LDGSTS.E [R0+0x10008], desc[UR48][R4.64], P1 ;  /* 0x1000800004007fae */ /* 0x0003e20008921870 */
[----:B------:R-:W-:-:S04]  /*378b0*/  IADD3 R8, P2, R8, UR4, RZ ;  /* 0x0000000408087c10 */ /* 0x000fc8000ff5e0ff */
[----:B------:R-:W-:Y:S01]  /*378c0*/  IADD3.X R9, R9, UR7, RZ, P2, !PT ;  /* 0x0000000709097c10 */ /* 0x000fe200097fe4ff */
[----:B------:R-:W-:Y:S01]  /*378d0*/  STL [R1+0x88c], R8 ;  /* 0x00088c0801007387 */ /* 0x000fe20000100800 */
[----:B-1----:R-:W-:-:S03]  /*378e0*/  MOV R4, R8 ;  /* 0x0000000800047202 */ /* 0x002fc60000000f00 */
[----:B------:R-:W-:Y:S01]  /*378f0*/  IMAD.MOV.U32 R5, RZ, RZ, R9 ;  /* 0x000000ffff057224 */ /* 0x000fe200078e0009 */
[----:B------:R1:W-:Y:S04]  /*37900*/  STL [R1+0x888], R9 ;  /* 0x0008880901007387 */ /* 0x0003e80000100800 */
[----:B------:R3:W-:Y:S01]  /*37910*/  LDGSTS.E [R0+0x14008], desc[UR48][R4.64], P1 ;  /* 0x1400800004007fae */ /* 0x0007e20008921870 */
[----:B------:R-:W-:-:S04]  /*37920*/  IADD3 R6, P3, R6, UR4, RZ ;  /* 0x0000000406067c10 */ /* 0x000fc8000ff7e0ff */
[----:B------:R-:W-:Y:S01]  /*37930*/  IADD3.X R7, R7, UR7, RZ, P3, !PT ;  /* 0x0000000707077c10 */ /* 0x000fe20009ffe4ff */
[----:B------:R-:W-:Y:S01]  /*37940*/  STL [R1+0x894], R6 ;  /* 0x0008940601007387 */ /* 0x000fe20000100800 */
[----:B---3--:R-:W-:-:S03]  /*37950*/  MOV R4, R6 ;  /* 0x0000000600047202 */ /* 0x008fc60000000f00 */
[----:B--2---:R-:W2:Y:S01]  /*37960*/  LDL.LU R212, [R1+0x8a4] ;  /* 0x0008a40001d47983 */ /* 0x004ea20000300800 */
[----:B------:R-:W-:-:S03]  /*37970*/  IMAD.MOV.U32 R5, RZ, RZ, R7 ;  /* 0x000000ffff057224 */ /* 0x000fc600078e0007 */
[----:B------:R3:W-:Y:S04]  /*37980*/  STL [R1+0x890], R7 ;  /* 0x0008900701007387 */ /* 0x0007e80000100800 */
[----:B------:R-:W2:Y:S04]  /*37990*/  LDL.LU R10, [R1+0x8ac] ;  /* 0x0008ac00010a7983 */ /* 0x000ea80000300800 */
[----:B------:R-:W2:Y:S04]  /*379a0*/  LDL.LU R213, [R1+0x8a0] ;  /* 0x0008a00001d57983 */ /* 0x000ea80000300800 */
[----:B------:R-:W2:Y:S04]  /*379b0*/  LDL.LU R12, [R1+0x8a8] ;  /* 0x0008a800010c7983 */ /* 0x000ea80000300800 */
[----:B-1----:R-:W2:Y:S04]  /*379c0*/  LDL.LU R9, [R1+0x8b0] ;  /* 0x0008b00001097983 */ /* 0x002ea80000300800 */
[----:B------:R-:W2:Y:S04]  /*379d0*/  LDL.LU R8, [R1+0x8b4] ;  /* 0x0008b40001087983 */ /* 0x000ea80000300800 */
[----:B---3--:R-:W3:Y:S04]  /*379e0*/  LDL.LU R7, [R1+0x8b8] ;  /* 0x0008b80001077983 */ /* 0x008ee80000300800 */
[----:B------:R-:W3:Y:S04]  /*379f0*/  LDL.LU R6, [R1+0x8bc] ;  /* 0x0008bc0001067983 */ /* 0x000ee80000300800 */
[----:B------:R1:W-:Y:S04]  /*37a00*/  LDGSTS.E [R0+0x18008], desc[UR48][R4.64], P1 ;  /* 0x1800800004007fae */ /* 0x0003e80008921870 */
[----:B------:R-:W2:Y:S01]  /*37a10*/  LDL.LU R5, [R1+0x898] ;  /* 0x0008980001057983 */ /* 0x000ea20000300800 */
[----:B------:R-:W-:-:S04]  /*37a20*/  ISETP.GT.AND P2, PT, R2, 0x23, PT ;  /* 0x000000230200780c */ /* 0x000fc80003f44270 */
[----:B-1----:R-:W-:-:S04]  /*37a30*/  SEL R4, RZ, 0x4, !P2 ;  /* 0x00000004ff047807 */ /* 0x002fc80005000000 */
[----:B------:R-:W-:-:S04]  /*37a40*/  SEL R4, R4, RZ, !P0 ;  /* 0x000000ff04047207 */ /* 0x000fc80004000000 */
[----:B------:R-:W-:Y:S02]  /*37a50*/  ISETP.NE.U32.AND P2, PT, R4, RZ, PT ;  /* 0x000000ff0400720c */ /* 0x000fe40003f45070 */
[----:B----4-:R-:W-:-:S04]  /*37a60*/  IADD3 R214, P3, R214, UR4, RZ ;  /* 0x00000004d6d67c10 */ /* 0x010fc8000ff7e0ff */
[----:B------:R-:W-:Y:S01]  /*37a70*/  MOV R4, R214 ;  /* 0x000000d600047202 */ /* 0x000fe20000000f00 */
[----:B------:R-:W-:Y:S01]  /*37a80*/  STL [R1+0x89c], R214 ;  /* 0x00089cd601007387 */ /* 0x000fe20000100800 */
[----:B--2---:R-:W-:Y:S02]  /*37a90*/  IADD3.X R5, R5, UR7, RZ, P3, !PT ;  /* 0x0000000705057c10 */ /* 0x004fe40009ffe4ff */
[----:B------:R-:W-:-:S03]  /*37aa0*/  IADD3 R10, P3, R10, UR4, RZ ;  /* 0x000000040a0a7c10 */ /* 0x000fc6000ff7e0ff */
[----:B------:R1:W-:Y:S01]  /*37ab0*/  LDGSTS.E [R0+0x1c008], desc[UR48][R4.64], P1 ;  /* 0x1c00800004007fae */ /* 0x0003e20008921870 */
[----:B------:R-:W-:Y:S02]  /*37ac0*/  IADD3 R212, P1, R212, UR4, RZ ;  /* 0x00000004d4d47c10 */ /* 0x000fe4000ff3e0ff */
[----:B------:R-:W-:Y:S02]  /*37ad0*/  IADD3.X R12, R12, UR7, RZ, P3, !PT ;  /* 0x000000070c0c7c10 */ /* 0x000fe40009ffe4ff */
[----:B------:R-:W-:Y:S02]  /*37ae0*/  IADD3.X R213, R213, UR7, RZ, P1, !PT ;  /* 0x00000007d5d57c10 */ /* 0x000fe40008ffe4ff */
[----:B------:R-:W-:Y:S01]  /*37af0*/  IADD3 R8, P1, R8, UR4, RZ ;  /* 0x0000000408087c10 */ /* 0x000fe2000ff3e0ff */
[----:B------:R2:W-:Y:S01]  /*37b00*/  STL [R1+0x898], R5 ;  /* 0x0008980501007387 */ /* 0x0005e20000100800 */
[----:B---3--:R-:W-:Y:S02]  /*37b10*/  IADD3 R6, P3, R6, UR4, RZ ;  /* 0x0000000406067c10 */ /* 0x008fe4000ff7e0ff */
[----:B------:R-:W-:Y:S01]  /*37b20*/  IADD3.X R9, R9, UR7, RZ, P1, !PT ;  /* 0x0000000709097c10 */ /* 0x000fe20008ffe4ff */
[----:B------:R-:W-:Y:S01]  /*37b30*/  STL [R1+0x8a4], R212 ;  /* 0x0008a4d401007387 */ /* 0x000fe20000100800 */
[----:B-1----:R-:W-:Y:S01]  /*37b40*/  IMAD.MOV.U32 R4, RZ, RZ, R212 ;  /* 0x000000ffff047224 */ /* 0x002fe200078e00d4 */
[----:B------:R-:W-:-:S02]  /*37b50*/  IADD3.X R7, R7, UR7, RZ, P3, !PT ;  /* 0x0000000707077c10 */ /* 0x000fc40009ffe4ff */
[----:B------:R-:W-:Y:S01]  /*37b60*/  STL [R1+0x8a0], R213 ;  /* 0x0008a0d501007387 */ /* 0x000fe20000100800 */
[----:B--2---:R-:W-:-:S03]  /*37b70*/  MOV R5, R213 ;  /* 0x000000d500057202 */ /* 0x004fc60000000f00 */
[----:B------:R-:W-:Y:S04]  /*37b80*/  STL [R1+0x8ac], R10 ;  /* 0x0008ac0a01007387 */ /* 0x000fe80000100800 */
[----:B------:R1:W-:Y:S04]  /*37b90*/  STL [R1+0x8a8], R12 ;  /* 0x0008a80c01007387 */ /* 0x0003e80000100800 */
[----:B------:R-:W-:Y:S04]  /*37ba0*/  STL [R1+0x8b4], R8 ;  /* 0x0008b40801007387 */ /* 0x000fe80000100800 */
[----:B------:R2:W-:Y:S04]  /*37bb0*/  STL [R1+0x8b0], R9 ;  /* 0x0008b00901007387 */ /* 0x0005e80000100800 */
[----:B------:R3:W-:Y:S04]  /*37bc0*/  LDGSTS.E [R0+0x1000c], desc[UR48][R4.64], P2 ;  /* 0x1000c00004007fae */ /* 0x0007e80009121870 */
[----:B------:R-:W-:Y:S04]  /*37bd0*/  STL [R1+0x8bc], R6 ;  /* 0x0008bc0601007387 */ /* 0x000fe80000100800 */
[----:B------:R4:W-:Y:S01]  /*37be0*/  STL [R1+0x8b8], R7 ;  /* 0x0008b80701007387 */ /* 0x0009e20000100800 */
[----:B---3--:R-:W-:Y:S01]  /*37bf0*/  MOV R5, R12 ;  /* 0x0000000c00057202 */ /* 0x008fe20000000f00 */
[----:B------:R-:W-:-:S02]  /*37c00*/  IMAD.MOV.U32 R4, RZ, RZ, R10 ;  /* 0x000000ffff047224 */ /* 0x000fc400078e000a */
[----:B-1----:R-:W3:Y:S04]  /*37c10*/  LDL.LU R12, [R1+0x500] ;  /* 0x00050000010c7983 */ /* 0x002ee80000300800 */
[----:B------:R-:W3:Y:S04]  /*37c20*/  LDL.LU R10, [R1+0x504] ;  /* 0x00050400010a7983 */ /* 0x000ee80000300800 */
[----:B------:R1:W-:Y:S02]  /*37c30*/  LDGSTS.E [R0+0x1400c], desc[UR48][R4.64], P2 ;  /* 0x1400c00004007fae */ /* 0x0003e40009121870 */
[----:B-1----:R-:W-:Y:S01]  /*37c40*/  IMAD.MOV.U32 R4, RZ, RZ, R8 ;  /* 0x000000ffff047224 */ /* 0x002fe200078e0008 */
[----:B------:R-:W-:-:S02]  /*37c50*/  MOV R5, R9 ;  /* 0x0000000900057202 */ /* 0x000fc40000000f00 */
[----:B--2---:R-:W2:Y:S04]  /*37c60*/  LDL.LU R9, [R1+0x508] ;  /* 0x0005080001097983 */ /* 0x004ea80000300800 */
[----:B------:R-:W2:Y:S04]  /*37c70*/  LDL.LU R8, [R1+0x50c] ;  /* 0x00050c0001087983 */ /* 0x000ea80000300800 */
[----:B------:R1:W-:Y:S02]  /*37c80*/  LDGSTS.E [R0+0x1800c], desc[UR48][R4.64], P2 ;  /* 0x1800c00004007fae */ /* 0x0003e40009121870 */
[----:B-1----:R-:W-:Y:S01]  /*37c90*/  MOV R5, R7 ;  /* 0x0000000700057202 */ /* 0x002fe20000000f00 */
[----:B------:R-:W-:Y:S01]  /*37ca0*/  IMAD.MOV.U32 R4, RZ, RZ, R6 ;  /* 0x000000ffff047224 */ /* 0x000fe200078e0006 */
[----:B----4-:R-:W4:Y:S04]  /*37cb0*/  LDL.LU R7, [R1+0x510] ;  /* 0x0005100001077983 */ /* 0x010f280000300800 */
[----:B------:R-:W4:Y:S01]  /*37cc0*/  LDL.LU R6, [R1+0x514] ;  /* 0x0005140001067983 */ /* 0x000f220000300800 */
[----:B------:R-:W-:-:S03]  /*37cd0*/  ISETP.GT.AND P1, PT, R2, 0x4, PT ;  /* 0x000000040200780c */ /* 0x000fc60003f24270 */
[----:B------:R1:W-:Y:S01]  /*37ce0*/  LDGSTS.E [R0+0x1c00c], desc[UR48][R4.64], P2 ;  /* 0x1c00c00004007fae */ /* 0x0003e20009121870 */
[----:B------:R-:W-:Y:S02]  /*37cf0*/  IADD3 R238, P2, R238, UR4, RZ ;  /* 0x00000004eeee7c10 */ /* 0x000fe4000ff5e0ff */
[----:B-1----:R-:W-:-:S04]  /*37d00*/  SEL R0, RZ, 0x4, !P1 ;  /* 0x00000004ff007807 */ /* 0x002fc80004800000 */
[----:B------:R-:W-:-:S04]  /*37d10*/  SEL R0, R0, RZ, !P0 ;  /* 0x000000ff00007207 */ /* 0x000fc80004000000 */
[----:B------:R-:W-:Y:S02]  /*37d20*/  ISETP.NE.U32.AND P1, PT, R0, RZ, PT ;  /* 0x000000ff0000720c */ /* 0x000fe40003f25070 */
[----:B------:R-:W-:Y:S02]  /*37d30*/  LOP3.LUT R0, R3, 0x10, RZ, 0x3c, !PT ;  /* 0x0000001003007812 */ /* 0x000fe400078e3cff */
[----:B------:R-:W-:Y:S02]  /*37d40*/  IADD3.X R237, R237, UR7, RZ, P2, !PT ;  /* 0x00000007eded7c10 */ /* 0x000fe400097fe4ff */
[----:B------:R-:W-:Y:S01]  /*37d50*/  IADD3 R240, P2, R240, UR4, RZ ;  /* 0x00000004f0f07c10 */ /* 0x000fe2000ff5e0ff */
[----:B------:R-:W-:Y:S01]  /*37d60*/  VIADD R0, R0, UR11 ;  /* 0x0000000b00007c36 */ /* 0x000fe20008000000 */
[----:B------:R-:W-:Y:S01]  /*37d70*/  MOV R4, R238 ;  /* 0x000000ee00047202 */ /* 0x000fe20000000f00 */
[----:B------:R-:W-:Y:S01]  /*37d80*/  IMAD.MOV.U32 R5, RZ, RZ, R237 ;  /* 0x000000ffff057224 */ /* 0x000fe200078e00ed */
[----:B------:R-:W-:-:S02]  /*37d90*/  IADD3.X R239, R239, UR7, RZ, P2, !PT ;  /* 0x00000007efef7c10 */ /* 0x000fc400097fe4ff */
[----:B------:R-:W-:Y:S02]  /*37da0*/  IADD3 R242, P3, R242, UR4, RZ ;  /* 0x00000004f2f27c10 */ /* 0x000fe4000ff7e0ff */
[----:B------:R1:W-:Y:S02]  /*37db0*/  LDGSTS.E [R0], desc[UR48][R4.64], P1 ;  /* 0x0000000004007fae */ /* 0x0003e40008921870 */
[----:B------:R-:W-:Y:S02]  /*37dc0*/  IADD3.X R241, R241, UR7, RZ, P3, !PT ;  /* 0x00000007f1f17c10 */ /* 0x000fe40009ffe4ff */
        /* <DEDUP_REMOVED lines=33> */
[----:B-1----:R-:W-:-:S04]  /*37fe0*/  SEL R4, RZ, 0x4, !P1 ;  /* 0x00000004ff047807 */ /* 0x002fc80004800000 */
[----:B------:R-:W-:Y:S01]  /*37ff0*/  SEL R4, R4, RZ, !P0 ;  /* 0x000000ff04047207 */ /* 0x000fe20004000000 */
[----:B------:R-:W-:-:S03]  /*38000*/  IMAD.MOV.U32 R5, RZ, RZ, R251 ;  /* 0x000000ffff057224 */ /* 0x000fc600078e00fb */
[----:B------:R-:W-:Y:S02]  /*38010*/  ISETP.NE.U32.AND P1, PT, R4, RZ, PT ;  /* 0x000000ff0400720c */ /* 0x000fe40003f25070 */
[----:B------:R-:W-:-:S05]  /*38020*/  MOV R4, R252 ;  /* 0x000000fc00047202 */ /* 0x000fca0000000f00 */
[----:B------:R1:W-:Y:S01]  /*38030*/  LDGSTS.E [R0+0xc004], desc[UR48][R4.64], P2 ;  /* 0x0c00400004007fae */ /* 0x0003e20009121870 */
[----:B---3--:R-:W-:-:S04]  /*38040*/  IADD3 R10, P4, R10, UR4, RZ ;  /* 0x000000040a0a7c10 */ /* 0x008fc8000ff9e0ff */
[----:B------:R-:W-:Y:S01]  /*38050*/  IADD3.X R12, R12, UR7, RZ, P4, !PT ;  /* 0x000000070c0c7c10 */ /* 0x000fe2000a7fe4ff */
[----:B------:R-:W-:Y:S01]  /*38060*/  STL [R1+0x504], R10 ;  /* 0x0005040a01007387 */ /* 0x000fe20000100800 */
[----:B-1----:R-:W-:-:S03]  /*38070*/  MOV R4, R10 ;  /* 0x0000000a00047202 */ /* 0x002fc60000000f00 */
[----:B------:R1:W-:Y:S01]  /*38080*/  STL [R1+0x500], R12 ;  /* 0x0005000c01007387 */ /* 0x0003e20000100800 */
[----:B------:R-:W-:-:S03]  /*38090*/  IMAD.MOV.U32 R5, RZ, RZ, R12 ;  /* 0x000000ffff057224 */ /* 0x000fc600078e000c */
[----:B------:R-:W3:Y:S04]  /*380a0*/  LDL.LU R213, [R1+0x518] ;  /* 0x0005180001d57983 */ /* 0x000ee80000300800 */
[----:B------:R-:W3:Y:S04]  /*380b0*/  LDL.LU R212, [R1+0x51c] ;  /* 0x00051c0001d47983 */ /* 0x000ee80000300800 */
[----:B-1----:R-:W3:Y:S01]  /*380c0*/  LDL.LU R12, [R1+0x520] ;  /* 0x00052000010c7983 */ /* 0x002ee20000300800 */
[----:B--2---:R-:W-:-:S03]  /*380d0*/  IADD3 R8, P2, R8, UR4, RZ ;  /* 0x0000000408087c10 */ /* 0x004fc6000ff5e0ff */
[----:B------:R-:W2:Y:S01]  /*380e0*/  LDL.LU R10, [R1+0x524] ;  /* 0x00052400010a7983 */ /* 0x000ea20000300800 */
[----:B------:R-:W-:-:S03]  /*380f0*/  IADD3.X R9, R9, UR7, RZ, P2, !PT ;  /* 0x0000000709097c10 */ /* 0x000fc600097fe4ff */
[----:B------:R1:W-:Y:S04]  /*38100*/  LDGSTS.E [R0+0x8], desc[UR48][R4.64], P1 ;  /* 0x0000800004007fae */ /* 0x0003e80008921870 */
[----:B------:R-:W-:Y:S04]  /*38110*/  STL [R1+0x50c], R8 ;  /* 0x00050c0801007387 */ /* 0x000fe80000100800 */
[----:B------:R1:W-:Y:S01]  /*38120*/  STL [R1+0x508], R9 ;  /* 0x0005080901007387 */ /* 0x0003e20000100800 */
[----:B----4-:R-:W-:Y:S01]  /*38130*/  IADD3 R6, P3, R6, UR4, RZ ;  /* 0x0000000406067c10 */ /* 0x010fe2000ff7e0ff */
[----:B-1----:R-:W-:Y:S01]  /*38140*/  IMAD.MOV.U32 R5, RZ, RZ, R9 ;  /* 0x000000ffff057224 */ /* 0x002fe200078e0009 */
[----:B------:R-:W-:-:S02]  /*38150*/  MOV R4, R8 ;  /* 0x0000000800047202 */ /* 0x000fc40000000f00 */
[----:B------:R-:W-:Y:S01]  /*38160*/  IADD3.X R7, R7, UR7, RZ, P3, !PT ;  /* 0x0000000707077c10 */ /* 0x000fe20009ffe4ff */
[----:B------:R-:W-:Y:S04]  /*38170*/  STL [R1+0x514], R6 ;  /* 0x0005140601007387 */ /* 0x000fe80000100800 */
[----:B------:R1:W-:Y:S04]  /*38180*/  STL [R1+0x510], R7 ;  /* 0x0005100701007387 */ /* 0x0003e80000100800 */
[----:B------:R4:W-:Y:S04]  /*38190*/  LDGSTS.E [R0+0x4008], desc[UR48][R4.64], P1 ;  /* 0x0400800004007fae */ /* 0x0009e80008921870 */
[----:B------:R-:W2:Y:S04]  /*381a0*/  LDL.LU R9, [R1+0x528] ;  /* 0x0005280001097983 */ /* 0x000ea80000300800 */
[----:B------:R-:W2:Y:S01]  /*381b0*/  LDL.LU R8, [R1+0x52c] ;  /* 0x00052c0001087983 */ /* 0x000ea20000300800 */
[----:B----4-:R-:W-:Y:S01]  /*381c0*/  IMAD.MOV.U32 R5, RZ, RZ, R7 ;  /* 0x000000ffff057224 */ /* 0x010fe200078e0007 */
[----:B------:R-:W-:-:S02]  /*381d0*/  MOV R4, R6 ;  /* 0x0000000600047202 */ /* 0x000fc40000000f00 */
[----:B-1----:R-:W4:Y:S04]  /*381e0*/  LDL.LU R7, [R1+0x530] ;  /* 0x0005300001077983 */ /* 0x002f280000300800 */
[----:B------:R-:W4:Y:S01]  /*381f0*/  LDL.LU R6, [R1+0x534] ;  /* 0x0005340001067983 */ /* 0x000f220000300800 */
[----:B------:R-:W-:-:S03]  /*38200*/  ISETP.GT.AND P2, PT, R2, 0x7, PT ;  /* 0x000000070200780c */ /* 0x000fc60003f44270 */
[----:B------:R1:W-:Y:S02]  /*38210*/  LDGSTS.E [R0+0x8008], desc[UR48][R4.64], P1 ;  /* 0x0800800004007fae */ /* 0x0003e40008921870 */
[----:B-1----:R-:W-:-:S04]  /*38220*/  SEL R4, RZ, 0x4, !P2 ;  /* 0x00000004ff047807 */ /* 0x002fc80005000000 */
[----:B------:R-:W-:-:S04]  /*38230*/  SEL R4, R4, RZ, !P0 ;  /* 0x000000ff04047207 */ /* 0x000fc80004000000 */
[----:B------:R-:W-:Y:S02]  /*38240*/  ISETP.NE.U32.AND P2, PT, R4, RZ, PT ;  /* 0x000000ff0400720c */ /* 0x000fe40003f45070 */
[----:B---3--:R-:W-:-:S04]  /*38250*/  IADD3 R212, P3, R212, UR4, RZ ;  /* 0x00000004d4d47c10 */ /* 0x008fc8000ff7e0ff */
[----:B------:R-:W-:Y:S02]  /*38260*/  IADD3.X R213, R213, UR7, RZ, P3, !PT ;  /* 0x00000007d5d57c10 */ /* 0x000fe40009ffe4ff */
        /* <DEDUP_REMOVED lines=9> */
[----:B------:R-:W3:Y:S04]  /*38300*/  LDL.LU R212, [R1+0x53c] ;  /* 0x00053c0001d47983 */ /* 0x000ee80000300800 */
[----:B------:R1:W-:Y:S02]  /*38310*/  LDGSTS.E [R0+0xc008], desc[UR48][R4.64], P1 ;  /* 0x0c00800004007fae */ /* 0x0003e40008921870 */
[----:B-1----:R-:W-:Y:S01]  /*38320*/  IMAD.MOV.U32 R5, RZ, RZ, R12 ;  /* 0x000000ffff057224 */ /* 0x002fe200078e000c */
[----:B------:R-:W-:Y:S01]  /*38330*/  MOV R4, R10 ;  /* 0x0000000a00047202 */ /* 0x000fe20000000f00 */
[----:B--2---:R-:W2:Y:S01]  /*38340*/  LDL.LU R12, [R1+0x8c0] ;  /* 0x0008c000010c7983 */ /* 0x004ea20000300800 */
[----:B------:R-:W-:-:S03]  /*38350*/  IADD3 R8, P1, R8, UR4, RZ ;  /* 0x0000000408087c10 */ /* 0x000fc6000ff3e0ff */
[----:B------:R-:W2:Y:S01]  /*38360*/  LDL.LU R10, [R1+0x8c4] ;  /* 0x0008c400010a7983 */ /* 0x000ea20000300800 */
[----:B------:R-:W-:-:S03]  /*38370*/  IADD3.X R9, R9, UR7, RZ, P1, !PT ;  /* 0x0000000709097c10 */ /* 0x000fc60008ffe4ff */
[----:B------:R1:W-:Y:S01]  /*38380*/  LDGSTS.E [R0+0xc], desc[UR48][R4.64], P2 ;  /* 0x0000c00004007fae */ /* 0x0003e20009121870 */
[----:B----4-:R-:W-:-:S03]  /*38390*/  IADD3 R6, P3, R6, UR4, RZ ;  /* 0x0000000406067c10 */ /* 0x010fc6000ff7e0ff */
[----:B------:R-:W-:Y:S01]  /*383a0*/  STL [R1+0x52c], R8 ;  /* 0x00052c0801007387 */ /* 0x000fe20000100800 */
[----:B------:R-:W-:-:S03]  /*383b0*/  IADD3.X R7, R7, UR7, RZ, P3, !PT ;  /* 0x0000000707077c10 */ /* 0x000fc60009ffe4ff */
[----:B------:R4:W-:Y:S01]  /*383c0*/  STL [R1+0x528], R9 ;  /* 0x0005280901007387 */ /* 0x0009e20000100800 */
[----:B-1----:R-:W-:Y:S01]  /*383d0*/  MOV R4, R8 ;  /* 0x0000000800047202 */ /* 0x002fe20000000f00 */
[----:B------:R-:W-:Y:S02]  /*383e0*/  IMAD.MOV.U32 R5, RZ, RZ, R9 ;  /* 0x000000ffff057224 */ /* 0x000fe400078e0009 */
[----:B------:R-:W-:Y:S04]  /*383f0*/  STL [R1+0x534], R6 ;  /* 0x0005340601007387 */ /* 0x000fe80000100800 */
[----:B------:R1:W-:Y:S04]  /*38400*/  STL [R1+0x530], R7 ;  /* 0x0005300701007387 */ /* 0x0003e80000100800 */
[----:B----4-:R-:W4:Y:S04]  /*38410*/  LDL.LU R9, [R1+0x8c8] ;  /* 0x0008c80001097983 */ /* 0x010f280000300800 */
[----:B------:R-:W4:Y:S04]  /*38420*/  LDL.LU R8, [R1+0x8cc] ;  /* 0x0008cc0001087983 */ /* 0x000f280000300800 */
[----:B------:R1:W-:Y:S02]  /*38430*/  LDGSTS.E [R0+0x400c], desc[UR48][R4.64], P2 ;  /* 0x0400c00004007fae */ /* 0x0003e40009121870 */
[----:B-1----:R-:W-:Y:S01]  /*38440*/  IMAD.MOV.U32 R5, RZ, RZ, R7 ;  /* 0x000000ffff057224 */ /* 0x002fe200078e0007 */
[----:B------:R-:W-:Y:S01]  /*38450*/  MOV R4, R6 ;  /* 0x0000000600047202 */ /* 0x000fe20000000f00 */
[----:B------:R-:W4:Y:S04]  /*38460*/  LDL.LU R7, [R1+0x8d0] ;  /* 0x0008d00001077983 */ /* 0x000f280000300800 */
[----:B------:R-:W4:Y:S01]  /*38470*/  LDL.LU R6, [R1+0x8d4] ;  /* 0x0008d40001067983 */ /* 0x000f220000300800 */
[----:B------:R-:W-:-:S03]  /*38480*/  ISETP.GT.AND P1, PT, R2, 0x24, PT ;  /* 0x000000240200780c */ /* 0x000fc60003f24270 */
[----:B------:R1:W-:Y:S02]  /*38490*/  LDGSTS.E [R0+0x800c], desc[UR48][R4.64], P2 ;  /* 0x0800c00004007fae */ /* 0x0003e40009121870 */
[----:B-1----:R-:W-:-:S04]  /*384a0*/  SEL R4, RZ, 0x4, !P1 ;  /* 0x00000004ff047807 */ /* 0x002fc80004800000 */
[----:B------:R-:W-:-:S04]  /*384b0*/  SEL R4, R4, RZ, !P0 ;  /* 0x000000ff04047207 */ /* 0x000fc80004000000 */
[----:B------:R-:W-:Y:S02]  /*384c0*/  ISETP.NE.U32.AND P1, PT, R4, RZ, PT ;  /* 0x000000ff0400720c */ /* 0x000fe40003f25070 */
[----:B---3--:R-:W-:-:S04]  /*384d0*/  IADD3 R212, P3, R212, UR4, RZ ;  /* 0x00000004d4d47c10 */ /* 0x008fc8000ff7e0ff */
[----:B------:R-:W-:Y:S01]  /*384e0*/  IADD3.X R213, R213, UR7, RZ, P3, !PT ;  /* 0x00000007d5d57c10 */ /* 0x000fe20009ffe4ff */
[----:B------:R-:W-:Y:S01]  /*384f0*/  STL [R1+0x53c], R212 ;  /* 0x00053cd401007387 */ /* 0x000fe20000100800 */
[----:B------:R-:W-:-:S03]  /*38500*/  MOV R4, R212 ;  /* 0x000000d400047202 */ /* 0x000fc60000000f00 */
[----:B------:R-:W-:Y:S01]  /*38510*/  IMAD.MOV.U32 R5, RZ, RZ, R213 ;  /* 0x000000ffff057224 */ /* 0x000fe200078e00d5 */
[----:B------:R1:W-:Y:S04]  /*38520*/  STL [R1+0x538], R213 ;  /* 0x000538d501007387 */ /* 0x0003e80000100800 */
[----:B------:R3:W-:Y:S01]  /*38530*/  LDGSTS.E [R0+0xc00c], desc[UR48][R4.64], P2 ;  /* 0x0c00c00004007fae */ /* 0x0007e20009121870 */
[----:B--2---:R-:W-:-:S04]  /*38540*/  IADD3 R10, P4, R10, UR4, RZ ;  /* 0x000000040a0a7c10 */ /* 0x004fc8000ff9e0ff */
[----:B------:R-:W-:Y:S01]  /*38550*/  IADD3.X R12, R12, UR7, RZ, P4, !PT ;  /* 0x000000070c0c7c10 */ /* 0x000fe2000a7fe4ff */
[----:B------:R-:W-:Y:S01]  /*38560*/  STL [R1+0x8c4], R10 ;  /* 0x0008c40a01007387 */ /* 0x000fe20000100800 */
[----:B---3--:R-:W-:-:S03]  /*38570*/  MOV R4, R10 ;  /* 0x0000000a00047202 */ /* 0x008fc60000000f00 */
[----:B------:R2:W-:Y:S01]  /*38580*/  STL [R1+0x8c0], R12 ;  /* 0x0008c00c01007387 */ /* 0x0005e20000100800 */
[----:B------:R-:W-:-:S03]  /*38590*/  IMAD.MOV.U32 R5, RZ, RZ, R12 ;  /* 0x000000ffff057224 */ /* 0x000fc600078e000c */
[----:B-1----:R-:W3:Y:S04]  /*385a0*/  LDL.LU R213, [R1+0x8d8] ;  /* 0x0008d80001d57983 */ /* 0x002ee80000300800 */
[----:B------:R-:W3:Y:S04]  /*385b0*/  LDL.LU R212, [R1+0x8dc] ;  /* 0x0008dc0001d47983 */ /* 0x000ee80000300800 */
[----:B--2---:R-:W2:Y:S04]  /*385c0*/  LDL.LU R12, [R1+0x8e0] ;  /* 0x0008e000010c7983 */ /* 0x004ea80000300800 */
[----:B------:R-:W2:Y:S04]  /*385d0*/  LDL.LU R10, [R1+0x8e4] ;  /* 0x0008e400010a7983 */ /* 0x000ea80000300800 */
[----:B------:R1:W-:Y:S01]  /*385e0*/  LDGSTS.E [R0+0x10000], desc[UR48][R4.64], P1 ;  /* 0x1000000004007fae */ /* 0x0003e20008921870 */
[----:B----4-:R-:W-:-:S04]  /*385f0*/  IADD3 R8, P2, R8, UR4, RZ ;  /* 0x0000000408087c10 */ /* 0x010fc8000ff5e0ff */
[----:B------:R-:W-:Y:S01]  /*38600*/  IADD3.X R9, R9, UR7, RZ, P2, !PT ;  /* 0x0000000709097c10 */ /* 0x000fe200097fe4ff */
[----:B------:R-:W-:Y:S04]  /*38610*/  STL [R1+0x8cc], R8 ;  /* 0x0008cc0801007387 */ /* 0x000fe80000100800 */
[----:B------:R4:W-:Y:S01]  /*38620*/  STL [R1+0x8c8], R9 ;  /* 0x0008c80901007387 */ /* 0x0009e20000100800 */
[----:B-1----:R-:W-:Y:S01]  /*38630*/  MOV R4, R8 ;  /* 0x0000000800047202 */ /* 0x002fe20000000f00 */
[----:B------:R-:W-:-:S05]  /*38640*/  IMAD.MOV.U32 R5, RZ, RZ, R9 ;  /* 0x000000ffff057224 */ /* 0x000fca00078e0009 */
[----:B------:R1:W-:Y:S01]  /*38650*/  LDGSTS.E [R0+0x14000], desc[UR48][R4.64], P1 ;  /* 0x1400000004007fae */ /* 0x0003e20008921870 */
[----:B------:R-:W-:-:S04]  /*38660*/  IADD3 R6, P3, R6, UR4, RZ ;  /* 0x0000000406067c10 */ /* 0x000fc8000ff7e0ff */
[----:B------:R-:W-:Y:S01]  /*38670*/  IADD3.X R7, R7, UR7, RZ, P3, !PT ;  /* 0x0000000707077c10 */ /* 0x000fe20009ffe4ff */
[----:B------:R-:W-:Y:S04]  /*38680*/  STL [R1+0x8d4], R6 ;  /* 0x0008d40601007387 */ /* 0x000fe80000100800 */
[----:B------:R4:W-:Y:S01]  /*38690*/  STL [R1+0x8d0], R7 ;  /* 0x0008d00701007387 */ /* 0x0009e20000100800 */
[----:B-1----:R-:W-:Y:S01]  /*386a0*/  IMAD.MOV.U32 R5, RZ, RZ, R7 ;  /* 0x000000ffff057224 */ /* 0x002fe200078e0007 */
[----:B------:R-:W-:Y:S02]  /*386b0*/  MOV R4, R6 ;  /* 0x0000000600047202 */ /* 0x000fe40000000f00 */
[----:B----4-:R-:W4:Y:S04]  /*386c0*/  LDL.LU R9, [R1+0x8e8] ;  /* 0x0008e80001097983 */ /* 0x010f280000300800 */
[----:B------:R-:W4:Y:S04]  /*386d0*/  LDL.LU R8, [R1+0x8ec] ;  /* 0x0008ec0001087983 */ /* 0x000f280000300800 */
        /* <DEDUP_REMOVED lines=20> */
[----:B-1----:R-:W-:Y:S01]  /*38820*/  MOV R4, R10 ;  /* 0x0000000a00047202 */ /* 0x002fe20000000f00 */
[----:B------:R-:W-:-:S02]  /*38830*/  IMAD.MOV.U32 R5, RZ, RZ, R12 ;  /* 0x000000ffff057224 */ /* 0x000fc400078e000c */
[----:B--2---:R-:W2:Y:S01]  /*38840*/  LDL.LU R12, [R1+0x900] ;  /* 0x00090000010c7983 */ /* 0x004ea20000300800 */
[----:B----4-:R-:W-:-:S03]  /*38850*/  IADD3 R8, P1, R8, UR4, RZ ;  /* 0x0000000408087c10 */ /* 0x010fc6000ff3e0ff */
[----:B------:R-:W4:Y:S01]  /*38860*/  LDL.LU R10, [R1+0x904] ;  /* 0x00090400010a7983 */ /* 0x000f220000300800 */
[----:B------:R-:W-:-:S03]  /*38870*/  IADD3.X R9, R9, UR7, RZ, P1, !PT ;  /* 0x0000000709097c10 */ /* 0x000fc60008ffe4ff */
[----:B------:R1:W-:Y:S01]  /*38880*/  LDGSTS.E [R0+0x10004], desc[UR48][R4.64], P2 ;  /* 0x1000400004007fae */ /* 0x0003e20009121870 */
[----:B------:R-:W-:-:S03]  /*38890*/  IADD3 R6, P3, R6, UR4, RZ ;  /* 0x0000000406067c10 */ /* 0x000fc6000ff7e0ff */
[----:B------:R-:W-:Y:S01]  /*388a0*/  STL [R1+0x8ec], R8 ;  /* 0x0008ec0801007387 */ /* 0x000fe20000100800 */
[----:B------:R-:W-:-:S03]  /*388b0*/  IADD3.X R7, R7, UR7, RZ, P3, !PT ;  /* 0x0000000707077c10 */ /* 0x000fc60009ffe4ff */
        /* <DEDUP_REMOVED lines=17> */
[----:B---3--:R-:W-:-:S04]  /*389d0*/  IADD3 R212, P3, R212, UR4, RZ ;  /* 0x00000004d4d47c10 */ /* 0x008fc8000ff7e0ff */
[----:B------:R-:W-:Y:S02]  /*389e0*/  IADD3.X R213, R213, UR7, RZ, P3, !PT ;  /* 0x00000007d5d57c10 */ /* 0x000fe40009ffe4ff */
[----:B------:R-:W-:-:S03]  /*389f0*/  MOV R4, R212 ;  /* 0x000000d400047202 */ /* 0x000fc60000000f00 */
[----:B------:R-:W-:-:S05]  /*38a00*/  IMAD.MOV.U32 R5, RZ, RZ, R213 ;  /* 0x000000ffff057224 */ /* 0x000fca00078e00d5 */
[----:B------:R1:W-:Y:S01]  /*38a10*/  LDGSTS.E [R0+0x1c004], desc[UR48][R4.64], P2 ;  /* 0x1c00400004007fae */ /* 0x0003e20009121870 */
[----:B----4-:R-:W-:-:S04]  /*38a20*/  IADD3 R10, P4, R10, UR4, RZ ;  /* 0x000000040a0a7c10 */ /* 0x010fc8000ff9e0ff */
[----:B--2---:R-:W-:Y:S01]  /*38a30*/  IADD3.X R12, R12, UR7, RZ, P4, !PT ;  /* 0x000000070c0c7c10 */ /* 0x004fe2000a7fe4ff */
        /* <DEDUP_REMOVED lines=38> */
[----:B--2---:R-:W-:-:S05]  /*38ca0*/  IADD3.X R5, R5, UR7, RZ, P3, !PT ;  /* 0x0000000705057c10 */ /* 0x004fca0009ffe4ff */
[----:B------:R1:W-:Y:S01]  /*38cb0*/  LDGSTS.E [R0+0x1c008], desc[UR48][R4.64], P1 ;  /* 0x1c00800004007fae */ /* 0x0003e20008921870 */
[----:B------:R-:W-:Y:S02]  /*38cc0*/  IADD3 R212, P1, R212, UR4, RZ ;  /* 0x00000004d4d47c10 */ /* 0x000fe4000ff3e0ff */
[----:B------:R-:W-:Y:S02]  /*38cd0*/  IADD3 R10, P3, R10, UR4, RZ ;  /* 0x000000040a0a7c10 */ /* 0x000fe4000ff7e0ff */
[----:B------:R-:W-:Y:S01]  /*38ce0*/  IADD3.X R213, R213, UR7, RZ, P1, !PT ;  /* 0x00000007d5d57c10 */ /* 0x000fe20008ffe4ff */
[----:B------:R2:W-:Y:S01]  /*38cf0*/  STL [R1+0x918], R5 ;  /* 0x0009180501007387 */ /* 0x0005e20000100800 */
[----:B------:R-:W-:Y:S01]  /*38d00*/  IADD3.X R12, R12, UR7, RZ, P3, !PT ;  /* 0x000000070c0c7c10 */ /* 0x000fe20009ffe4ff */
[----:B-1----:R-:W-:Y:S02]  /*38d10*/  IMAD.MOV.U32 R4, RZ, RZ, R212 ;  /* 0x000000ffff047224 */ /* 0x002fe400078e00d4 */
[----:B------:R-:W-:Y:S01]  /*38d20*/  STL [R1+0x924], R212 ;  /* 0x000924d401007387 */ /* 0x000fe20000100800 */
[----:B--2---:R-:W-:-:S03]  /*38d30*/  MOV R5, R213 ;  /* 0x000000d500057202 */ /* 0x004fc60000000f00 */
[----:B------:R-:W-:Y:S01]  /*38d40*/  STL [R1+0x920], R213 ;  /* 0x000920d501007387 */ /* 0x000fe20000100800 */
[----:B------:R-:W-:-:S03]  /*38d50*/  IADD3 R8, P1, R8, UR4, RZ ;  /* 0x0000000408087c10 */ /* 0x000fc6000ff3e0ff */
[----:B------:R-:W-:Y:S01]  /*38d60*/  STL [R1+0x92c], R10 ;  /* 0x00092c0a01007387 */ /* 0x000fe20000100800 */
[----:B---3--:R-:W-:-:S03]  /*38d70*/  IADD3 R6, P3, R6, UR4, RZ ;  /* 0x0000000406067c10 */ /* 0x008fc6000ff7e0ff */
[----:B------:R1:W-:Y:S04]  /*38d80*/  LDGSTS.E [R0+0x1000c], desc[UR48][R4.64], P2 ;  /* 0x1000c00004007fae */ /* 0x0003e80009121870 */
[----:B------:R2:W-:Y:S01]  /*38d90*/  STL [R1+0x928], R12 ;  /* 0x0009280c01007387 */ /* 0x0005e20000100800 */
[----:B------:R-:W-:Y:S02]  /*38da0*/  IADD3.X R9, R9, UR7, RZ, P1, !PT ;  /* 0x0000000709097c10 */ /* 0x000fe40008ffe4ff */
[----:B-1----:R-:W-:Y:S01]  /*38db0*/  MOV R5, R12 ;  /* 0x0000000c00057202 */ /* 0x002fe20000000f00 */
[----:B------:R-:W-:Y:S01]  /*38dc0*/  IMAD.MOV.U32 R4, RZ, RZ, R10 ;  /* 0x000000ffff047224 */ /* 0x000fe200078e000a */
[----:B--2---:R-:W2:Y:S04]  /*38dd0*/  LDL.LU R12, [R1+0x540] ;  /* 0x00054000010c7983 */ /* 0x004ea80000300800 */
[----:B------:R-:W3:Y:S01]  /*38de0*/  LDL.LU R10, [R1+0x544] ;  /* 0x00054400010a7983 */ /* 0x000ee20000300800 */
[----:B------:R-:W-:-:S03]  /*38df0*/  IADD3.X R7, R7, UR7, RZ, P3, !PT ;  /* 0x0000000707077c10 */ /* 0x000fc60009ffe4ff */
[----:B------:R1:W-:Y:S04]  /*38e00*/  LDGSTS.E [R0+0x1400c], desc[UR48][R4.64], P2 ;  /* 0x1400c00004007fae */ /* 0x0003e80009121870 */
[----:B------:R-:W-:Y:S04]  /*38e10*/  STL [R1+0x934], R8 ;  /* 0x0009340801007387 */ /* 0x000fe80000100800 */
[----:B------:R4:W-:Y:S01]  /*38e20*/  STL [R1+0x930], R9 ;  /* 0x0009300901007387 */ /* 0x0009e20000100800 */
[----:B-1----:R-:W-:Y:S01]  /*38e30*/  IMAD.MOV.U32 R4, RZ, RZ, R8 ;  /* 0x000000ffff047224 */ /* 0x002fe200078e0008 */
[----:B------:R-:W-:-:S02]  /*38e40*/  MOV R5, R9 ;  /* 0x0000000900057202 */ /* 0x000fc40000000f00 */
[----:B------:R-:W-:Y:S04]  /*38e50*/  STL [R1+0x93c], R6 ;  /* 0x00093c0601007387 */ /* 0x000fe80000100800 */
[----:B------:R1:W-:Y:S04]  /*38e60*/  STL [R1+0x938], R7 ;  /* 0x0009380701007387 */ /* 0x0003e80000100800 */
[----:B----4-:R-:W4:Y:S04]  /*38e70*/  LDL.LU R9, [R1+0x548] ;  /* 0x0005480001097983 */ /* 0x010f280000300800 */
[----:B------:R-:W4:Y:S04]  /*38e80*/  LDL.LU R8, [R1+0x54c] ;  /* 0x00054c0001087983 */ /* 0x000f280000300800 */
[----:B------:R1:W-:Y:S02]  /*38e90*/  LDGSTS.E [R0+0x1800c], desc[UR48][R4.64], P2 ;  /* 0x1800c00004007fae */ /* 0x0003e40009121870 */
[----:B-1----:R-:W-:Y:S01]  /*38ea0*/  MOV R5, R7 ;  /* 0x0000000700057202 */ /* 0x002fe20000000f00 */
[----:B------:R-:W-:Y:S01]  /*38eb0*/  IMAD.MOV.U32 R4, RZ, RZ, R6 ;  /* 0x000000ffff047224 */ /* 0x000fe200078e0006 */
[----:B------:R-:W4:Y:S04]  /*38ec0*/  LDL.LU R7, [R1+0x550] ;  /* 0x0005500001077983 */ /* 0x000f280000300800 */
[----:B------:R-:W4:Y:S01]  /*38ed0*/  LDL.LU R6, [R1+0x554] ;  /* 0x0005540001067983 */ /* 0x000f220000300800 */
[----:B------:R-:W-:-:S03]  /*38ee0*/  ISETP.GT.AND P1, PT, R2, 0x8, PT ;  /* 0x000000080200780c */ /* 0x000fc60003f24270 */
[----:B------:R1:W-:Y:S02]  /*38ef0*/  LDGSTS.E [R0+0x1c00c], desc[UR48][R4.64], P2 ;  /* 0x1c00c00004007fae */ /* 0x0003e40009121870 */
[----:B-1----:R-:W-:-:S04]  /*38f00*/  SEL R0, RZ, 0x4, !P1 ;  /* 0x00000004ff007807 */ /* 0x002fc80004800000 */
[----:B------:R-:W-:-:S04]  /*38f10*/  SEL R0, R0, RZ, !P0 ;  /* 0x000000ff00007207 */ /* 0x000fc80004000000 */
[----:B------:R-:W-:Y:S02]  /*38f20*/  ISETP.NE.U32.AND P1, PT, R0, RZ, PT ;  /* 0x000000ff0000720c */ /* 0x000fe40003f25070 */
[----:B------:R-:W-:-:S05]  /*38f30*/  LOP3.LUT R0, R3, 0x20, RZ, 0x3c, !PT ;  /* 0x0000002003007812 */ /* 0x000fca00078e3cff */
[----:B------:R-:W-:Y:S01]  /*38f40*/  VIADD R0, R0, UR11 ;  /* 0x0000000b00007c36 */ /* 0x000fe20008000000 */
[----:B---3--:R-:W-:-:S04]  /*38f50*/  IADD3 R10, P2, R10, UR4, RZ ;  /* 0x000000040a0a7c10 */ /* 0x008fc8000ff5e0ff */
[----:B--2---:R-:W-:Y:S01]  /*38f60*/  IADD3.X R12, R12, UR7, RZ, P2, !PT ;  /* 0x000000070c0c7c10 */ /* 0x004fe200097fe4ff */
[----:B------:R-:W-:Y:S01]  /*38f70*/  STL [R1+0x544], R10 ;  /* 0x0005440a01007387 */ /* 0x000fe20000100800 */
[----:B------:R-:W-:-:S03]  /*38f80*/  MOV R4, R10 ;  /* 0x0000000a00047202 */ /* 0x000fc60000000f00 */
[----:B------:R1:W-:Y:S01]  /*38f90*/  STL [R1+0x540], R12 ;  /* 0x0005400c01007387 */ /* 0x0003e20000100800 */
[----:B------:R-:W-:-:S03]  /*38fa0*/  IMAD.MOV.U32 R5, RZ, RZ, R12 ;  /* 0x000000ffff057224 */ /* 0x000fc600078e000c */
[----:B------:R-:W2:Y:S04]  /*38fb0*/  LDL.LU R213, [R1+0x558] ;  /* 0x0005580001d57983 */ /* 0x000ea80000300800 */
[----:B------:R-:W3:Y:S04]  /*38fc0*/  LDL.LU R212, [R1+0x55c] ;  /* 0x00055c0001d47983 */ /* 0x000ee80000300800 */
[----:B-1----:R-:W2:Y:S04]  /*38fd0*/  LDL.LU R12, [R1+0x560] ;  /* 0x00056000010c7983 */ /* 0x002ea80000300800 */
[----:B------:R-:W2:Y:S04]  /*38fe0*/  LDL.LU R10, [R1+0x564] ;  /* 0x00056400010a7983 */ /* 0x000ea80000300800 */
[----:B------:R1:W-:Y:S01]  /*38ff0*/  LDGSTS.E [R0], desc[UR48][R4.64], P1 ;  /* 0x0000000004007fae */ /* 0x0003e20008921870 */
        /* <DEDUP_REMOVED lines=23> */
[----:B--2---:R-:W-:Y:S02]  /*39170*/  IADD3.X R213, R213, UR7, RZ, P3, !PT ;  /* 0x00000007d5d57c10 */ /* 0x004fe40009ffe4ff */
[----:B------:R-:W-:Y:S01]  /*39180*/  IADD3 R10, P4, R10, UR4, RZ ;  /* 0x000000040a0a7c10 */ /* 0x000fe2000ff9e0ff */
        /* <DEDUP_REMOVED lines=12> */
[----:B--2---:R-:W2:Y:S04]  /*39250*/  LDL.LU R12, [R1+0x580] ;  /* 0x00058000010c7983 */ /* 0x004ea80000300800 */
[----:B------:R-:W2:Y:S01]  /*39260*/  LDL.LU R10, [R1+0x584] ;  /* 0x00058400010a7983 */ /* 0x000ea20000300800 */
[----:B----4-:R-:W-:-:S03]  /*39270*/  IADD3 R8, P1, R8, UR4, RZ ;  /* 0x0000000408087c10 */ /* 0x010fc6000ff3e0ff */
[----:B------:R1:W-:Y:S01]  /*39280*/  LDGSTS.E [R0+0x4], desc[UR48][R4.64], P2 ;  /* 0x0000400004007fae */ /* 0x0003e20009121870 */
[----:B------:R-:W-:Y:S02]  /*39290*/  IADD3.X R9, R9, UR7, RZ, P1, !PT ;  /* 0x0000000709097c10 */ /* 0x000fe40008ffe4ff */
[----:B------:R-:W-:Y:S01]  /*392a0*/  IADD3 R6, P3, R6, UR4, RZ ;  /* 0x0000000406067c10 */ /* 0x000fe2000ff7e0ff */
[----:B------:R-:W-:Y:S03]  /*392b0*/  STL [R1+0x56c], R8 ;  /* 0x00056c0801007387 */ /* 0x000fe60000100800 */
[----:B------:R-:W-:Y:S01]  /*392c0*/  IADD3.X R7, R7, UR7, RZ, P3, !PT ;  /* 0x0000000707077c10 */ /* 0x000fe20009ffe4ff */
[----:B------:R4:W-:Y:S01]  /*392d0*/  STL [R1+0x568], R9 ;  /* 0x0005680901007387 */ /* 0x0009e20000100800 */
[----:B-1----:R-:W-:Y:S01]  /*392e0*/  MOV R4, R8 ;  /* 0x0000000800047202 */ /* 0x002fe20000000f00 */
[----:B------:R-:W-:-:S02]  /*392f0*/  IMAD.MOV.U32 R5, RZ, RZ, R9 ;  /* 0x000000ffff057224 */ /* 0x000fc400078e0009 */
        /* <DEDUP_REMOVED lines=756> */
[----:B------:R4:W-:Y:S01]  /*3c240*/  STL [R1+0xa4c], R8 ;  /* 0x000a4c0801007387 */ /* 0x0009e20000100800 */
[----:B-1----:R-:W-:-:S03]  /*3c250*/  MOV R4, R8 ;  /* 0x0000000800047202 */ /* 0x002fc60000000f00 */
[----:B------:R-:W-:Y:S01]  /*3c260*/  IMAD.MOV.U32 R5, RZ, RZ, R9 ;  /* 0x000000ffff057224 */ /* 0x000fe200078e0009 */
[----:B------:R-:W-:Y:S04]  /*3c270*/  STL [R1+0xa48], R9 ;  /* 0x000a480901007387 */ /* 0x000fe80000100800 */
[----:B------:R1:W-:Y:S01]  /*3c280*/  LDGSTS.E [R0+0x14000], desc[UR48][R4.64], P1 ;  /* 0x1400000004007fae */ /* 0x0003e20008921870 */
[----:B------:R-:W-:-:S04]  /*3c290*/  IADD3 R6, P3, R6, UR4, RZ ;  /* 0x0000000406067c10 */ /* 0x000fc8000ff7e0ff */
[----:B------:R-:W-:Y:S01]  /*3c2a0*/  IADD3.X R7, R7, UR7, RZ, P3, !PT ;  /* 0x0000000707077c10 */ /* 0x000fe20009ffe4ff */
[----:B------:R4:W-:Y:S01]  /*3c2b0*/  STL [R1+0xa54], R6 ;  /* 0x000a540601007387 */ /* 0x0009e20000100800 */
[----:B-1----:R-:W-:-:S03]  /*3c2c0*/  MOV R4, R6 ;  /* 0x0000000600047202 */ /* 0x002fc60000000f00 */
[----:B------:R1:W-:Y:S04]  /*3c2d0*/  STL [R1+0xa50], R7 ;  /* 0x000a500701007387 */ /* 0x0003e80000100800 */
[----:B----4-:R-:W4:Y:S04]  /*3c2e0*/  LDL.LU R8, [R1+0xa68] ;  /* 0x000a680001087983 */ /* 0x010f280000300800 */
[----:B------:R-:W4:Y:S01]  /*3c2f0*/  LDL.LU R6, [R1+0xa6c] ;  /* 0x000a6c0001067983 */ /* 0x000f220000300800 */
[----:B------:R-:W-:-:S03]  /*3c300*/  IMAD.MOV.U32 R5, RZ, RZ, R7 ;  /* 0x000000ffff057224 */ /* 0x000fc600078e0007 */
[----:B------:R-:W4:Y:S04]  /*3c310*/  LDL.LU R9, [R1+0xa70] ;  /* 0x000a700001097983 */ /* 0x000f280000300800 */
[----:B-1----:R-:W4:Y:S01]  /*3c320*/  LDL.LU R7, [R1+0xa74] ;  /* 0x000a740001077983 */ /* 0x002f220000300800 */
        /* <DEDUP_REMOVED lines=32> */
[----:B------:R-:W2:Y:S04]  /*3c530*/  LDL.LU R8, [R1+0xa8c] ;  /* 0x000a8c0001087983 */ /* 0x000ea80000300800 */
[----:B------:R1:W-:Y:S04]  /*3c540*/  STL [R1+0xa70], R9 ;  /* 0x000a700901007387 */ /* 0x0003e80000100800 */
[----:B------:R1:W-:Y:S04]  /*3c550*/  LDGSTS.E [R0+0x14004], desc[UR48][R4.64], P2 ;  /* 0x1400400004007fae */ /* 0x0003e80009121870 */
[----:B------:R-:W2:Y:S01]  /*3c560*/  LDL.LU R6, [R1+0xa94] ;  /* 0x000a940001067983 */ /* 0x000ea20000300800 */
[----:B-1----:R-:W-:-:S03]  /*3c570*/  IMAD.MOV.U32 R5, RZ, RZ, R9 ;  /* 0x000000ffff057224 */ /* 0x002fc600078e0009 */
[----:B------:R-:W2:Y:S01]  /*3c580*/  LDL.LU R9, [R1+0xa88] ;  /* 0x000a880001097983 */ /* 0x000ea20000300800 */
[----:B------:R-:W-:-:S03]  /*3c590*/  MOV R4, R7 ;  /* 0x0000000700047202 */ /* 0x000fc60000000f00 */
        /* <DEDUP_REMOVED lines=16> */
[----:B------:R1:W-:Y:S04]  /*3c6a0*/  STL [R1+0xa78], R213 ;  /* 0x000a78d501007387 */ /* 0x0003e80000100800 */
[----:B------:R3:W-:Y:S01]  /*3c6b0*/  STL [R1+0xa84], R10 ;  /* 0x000a840a01007387 */ /* 0x0007e20000100800 */
[----:B------:R-:W-:-:S03]  /*3c6c0*/  IADD3 R8, P2, R8, UR4, RZ ;  /* 0x0000000408087c10 */ /* 0x000fc6000ff5e0ff */
[----:B------:R4:W-:Y:S04]  /*3c6d0*/  STL [R1+0xa80], R12 ;  /* 0x000a800c01007387 */ /* 0x0009e80000100800 */
[----:B------:R1:W-:Y:S01]  /*3c6e0*/  LDGSTS.E [R0+0x10008], desc[UR48][R4.64], P1 ;  /* 0x1000800004007fae */ /* 0x0003e20008921870 */
[----:B------:R-:W-:-:S03]  /*3c6f0*/  IADD3 R6, P3, R6, UR4, RZ ;  /* 0x0000000406067c10 */ /* 0x000fc6000ff7e0ff */
[----:B------:R-:W-:Y:S01]  /*3c700*/  STL [R1+0xa8c], R8 ;  /* 0x000a8c0801007387 */ /* 0x000fe20000100800 */
[----:B-1----:R-:W-:Y:S02]  /*3c710*/  MOV R4, R8 ;  /* 0x0000000800047202 */ /* 0x002fe40000000f00 */
[----:B------:R-:W-:Y:S02]  /*3c720*/  IADD3.X R9, R9, UR7, RZ, P2, !PT ;  /* 0x0000000709097c10 */ /* 0x000fe400097fe4ff */
[----:B------:R-:W-:-:S03]  /*3c730*/  IADD3.X R7, R7, UR7, RZ, P3, !PT ;  /* 0x0000000707077c10 */ /* 0x000fc60009ffe4ff */
[----:B------:R1:W-:Y:S01]  /*3c740*/  STL [R1+0xa88], R9 ;  /* 0x000a880901007387 */ /* 0x0003e20000100800 */
[----:B------:R-:W-:-:S03]  /*3c750*/  IMAD.MOV.U32 R5, RZ, RZ, R9 ;  /* 0x000000ffff057224 */ /* 0x000fc600078e0009 */
[----:B------:R-:W-:Y:S04]  /*3c760*/  STL [R1+0xa94], R6 ;  /* 0x000a940601007387 */ /* 0x000fe80000100800 */
[----:B--2---:R-:W2:Y:S04]  /*3c770*/  LDL.LU R212, [R1+0xa98] ;  /* 0x000a980001d47983 */ /* 0x004ea80000300800 */
[----:B------:R1:W-:Y:S04]  /*3c780*/  STL [R1+0xa90], R7 ;  /* 0x000a900701007387 */ /* 0x0003e80000100800 */
[----:B------:R-:W2:Y:S04]  /*3c790*/  LDL.LU R213, [R1+0xaa4] ;  /* 0x000aa40001d57983 */ /* 0x000ea80000300800 */
[----:B---3--:R-:W3:Y:S04]  /*3c7a0*/  LDL.LU R10, [R1+0xaac] ;  /* 0x000aac00010a7983 */ /* 0x008ee80000300800 */
[----:B------:R1:W-:Y:S04]  /*3c7b0*/  LDGSTS.E [R0+0x14008], desc[UR48][R4.64], P1 ;  /* 0x1400800004007fae */ /* 0x0003e80008921870 */
[----:B------:R-:W3:Y:S04]  /*3c7c0*/  LDL.LU R214, [R1+0xaa0] ;  /* 0x000aa00001d67983 */ /* 0x000ee80000300800 */
[----:B----4-:R-:W4:Y:S01]  /*3c7d0*/  LDL.LU R12, [R1+0xaa8] ;  /* 0x000aa800010c7983 */ /* 0x010f220000300800 */
[----:B-1----:R-:W-:Y:S01]  /*3c7e0*/  MOV R4, R6 ;  /* 0x0000000600047202 */ /* 0x002fe20000000f00 */
[----:B------:R-:W-:-:S02]  /*3c7f0*/  IMAD.MOV.U32 R5, RZ, RZ, R7 ;  /* 0x000000ffff057224 */ /* 0x000fc400078e0007 */
[----:B------:R-:W4:Y:S04]  /*3c800*/  LDL.LU R9, [R1+0xab0] ;  /* 0x000ab00001097983 */ /* 0x000f280000300800 */
[----:B------:R-:W4:Y:S04]  /*3c810*/  LDL.LU R8, [R1+0xab4] ;  /* 0x000ab40001087983 */ /* 0x000f280000300800 */
[----:B------:R-:W4:Y:S04]  /*3c820*/  LDL.LU R7, [R1+0xab8] ;  /* 0x000ab80001077983 */ /* 0x000f280000300800 */
[----:B------:R-:W4:Y:S04]  /*3c830*/  LDL.LU R6, [R1+0xabc] ;  /* 0x000abc0001067983 */ /* 0x000f280000300800 */
[----:B------:R1:W-:Y:S04]  /*3c840*/  LDGSTS.E [R0+0x18008], desc[UR48][R4.64], P1 ;  /* 0x1800800004007fae */ /* 0x0003e80008921870 */
[----:B------:R-:W2:Y:S01]  /*3c850*/  LDL.LU R5, [R1+0xa9c] ;  /* 0x000a9c0001057983 */ /* 0x000ea20000300800 */
[----:B------:R-:W-:-:S04]  /*3c860*/  ISETP.GT.AND P2, PT, R2, 0x33, PT ;  /* 0x000000330200780c */ /* 0x000fc80003f44270 */
[----:B-1----:R-:W-:-:S04]  /*3c870*/  SEL R4, RZ, 0x4, !P2 ;  /* 0x00000004ff047807 */ /* 0x002fc80005000000 */
[----:B------:R-:W-:-:S04]  /*3c880*/  SEL R4, R4, RZ, !P0 ;  /* 0x000000ff04047207 */ /* 0x000fc80004000000 */
[----:B------:R-:W-:Y:S02]  /*3c890*/  ISETP.NE.U32.AND P2, PT, R4, RZ, PT ;  /* 0x000000ff0400720c */ /* 0x000fe40003f45070 */
[----:B--2---:R-:W-:-:S04]  /*3c8a0*/  IADD3 R5, P3, R5, UR4, RZ ;  /* 0x0000000405057c10 */ /* 0x004fc8000ff7e0ff */
[----:B------:R-:W-:Y:S01]  /*3c8b0*/  IADD3.X R212, R212, UR7, RZ, P3, !PT ;  /* 0x00000007d4d47c10 */ /* 0x000fe20009ffe4ff */
[----:B------:R1:W-:Y:S01]  /*3c8c0*/  STL [R1+0xa9c], R5 ;  /* 0x000a9c0501007387 */ /* 0x0003e20000100800 */
[----:B------:R-:W-:-:S03]  /*3c8d0*/  MOV R4, R5 ;  /* 0x0000000500047202 */ /* 0x000fc60000000f00 */
[----:B-1----:R-:W-:-:S05]  /*3c8e0*/  IMAD.MOV.U32 R5, RZ, RZ, R212 ;  /* 0x000000ffff057224 */ /* 0x002fca00078e00d4 */
[----:B------:R1:W-:Y:S01]  /*3c8f0*/  LDGSTS.E [R0+0x1c008], desc[UR48][R4.64], P1 ;  /* 0x1c00800004007fae */ /* 0x0003e20008921870 */
[----:B------:R-:W-:Y:S02]  /*3c900*/  IADD3 R213, P1, R213, UR4, RZ ;  /* 0x00000004d5d57c10 */ /* 0x000fe4000ff3e0ff */
[----:B---3--:R-:W-:Y:S02]  /*3c910*/  IADD3 R10, P3, R10, UR4, RZ ;  /* 0x000000040a0a7c10 */ /* 0x008fe4000ff7e0ff */
[----:B------:R-:W-:Y:S01]  /*3c920*/  IADD3.X R214, R214, UR7, RZ, P1, !PT ;  /* 0x00000007d6d67c10 */ /* 0x000fe20008ffe4ff */
[----:B------:R2:W-:Y:S01]  /*3c930*/  STL [R1+0xa98], R212 ;  /* 0x000a98d401007387 */ /* 0x0005e20000100800 */
[----:B----4-:R-:W-:Y:S02]  /*3c940*/  IADD3.X R12, R12, UR7, RZ, P3, !PT ;  /* 0x000000070c0c7c10 */ /* 0x010fe40009ffe4ff */
[----:B-1----:R-:W-:Y:S01]  /*3c950*/  MOV R4, R213 ;  /* 0x000000d500047202 */ /* 0x002fe20000000f00 */
[----:B------:R-:W-:Y:S01]  /*3c960*/  IMAD.MOV.U32 R5, RZ, RZ, R214 ;  /* 0x000000ffff057224 */ /* 0x000fe200078e00d6 */
[----:B--2---:R-:W5:Y:S01]  /*3c970*/  LDL.LU R212, [R1+0xf9c] ;  /* 0x000f9c0001d47983 */ /* 0x004f620000300800 */
[----:B------:R-:W-:-:S03]  /*3c980*/  IADD3 R8, P1, R8, UR4, RZ ;  /* 0x0000000408087c10 */ /* 0x000fc6000ff3e0ff */
[----:B------:R-:W-:Y:S04]  /*3c990*/  STL [R1+0xaa4], R213 ;  /* 0x000aa4d501007387 */ /* 0x000fe80000100800 */
[----:B------:R-:W-:Y:S01]  /*3c9a0*/  STL [R1+0xaa0], R214 ;  /* 0x000aa0d601007387 */ /* 0x000fe20000100800 */
[----:B------:R-:W-:-:S03]  /*3c9b0*/  IADD3 R6, P3, R6, UR4, RZ ;  /* 0x0000000406067c10 */ /* 0x000fc6000ff7e0ff */
[----:B------:R-:W-:Y:S04]  /*3c9c0*/  STL [R1+0xaac], R10 ;  /* 0x000aac0a01007387 */ /* 0x000fe80000100800 */
[----:B------:R1:W-:Y:S01]  /*3c9d0*/  LDGSTS.E [R0+0x1000c], desc[UR48][R4.64], P2 ;  /* 0x1000c00004007fae */ /* 0x0003e20009121870 */
[----:B------:R-:W-:-:S03]  /*3c9e0*/  IADD3.X R9, R9, UR7, RZ, P1, !PT ;  /* 0x0000000709097c10 */ /* 0x000fc60008ffe4ff */
[----:B------:R2:W-:Y:S01]  /*3c9f0*/  STL [R1+0xaa8], R12 ;  /* 0x000aa80c01007387 */ /* 0x0005e20000100800 */
[----:B------:R-:W-:Y:S01]  /*3ca00*/  IADD3.X R7, R7, UR7, RZ, P3, !PT ;  /* 0x0000000707077c10 */ /* 0x000fe20009ffe4ff */
[----:B-1----:R-:W-:Y:S01]  /*3ca10*/  IMAD.MOV.U32 R5, RZ, RZ, R12 ;  /* 0x000000ffff057224 */ /* 0x002fe200078e000c */
[----:B------:R-:W-:Y:S01]  /*3ca20*/  MOV R4, R10 ;  /* 0x0000000a00047202 */ /* 0x000fe20000000f00 */
[----:B--2---:R-:W2:Y:S04]  /*3ca30*/  LDL.LU R12, [R1+0x6c0] ;  /* 0x0006c000010c7983 */ /* 0x004ea80000300800 */
[----:B------:R-:W3:Y:S04]  /*3ca40*/  LDL.LU R10, [R1+0x6c4] ;  /* 0x0006c400010a7983 */ /* 0x000ee80000300800 */
[----:B------:R1:W-:Y:S04]  /*3ca50*/  LDGSTS.E [R0+0x1400c], desc[UR48][R4.64], P2 ;  /* 0x1400c00004007fae */ /* 0x0003e80009121870 */
[----:B------:R-:W-:Y:S04]  /*3ca60*/  STL [R1+0xab4], R8 ;  /* 0x000ab40801007387 */ /* 0x000fe80000100800 */
[----:B------:R4:W-:Y:S01]  /*3ca70*/  STL [R1+0xab0], R9 ;  /* 0x000ab00901007387 */ /* 0x0009e20000100800 */
[----:B-1----:R-:W-:Y:S01]  /*3ca80*/  MOV R4, R8 ;  /* 0x0000000800047202 */ /* 0x002fe20000000f00 */
[----:B------:R-:W-:-:S02]  /*3ca90*/  IMAD.MOV.U32 R5, RZ, RZ, R9 ;  /* 0x000000ffff057224 */ /* 0x000fc400078e0009 */
[----:B------:R-:W-:Y:S04]  /*3caa0*/  STL [R1+0xabc], R6 ;  /* 0x000abc0601007387 */ /* 0x000fe80000100800 */
[----:B------:R1:W-:Y:S04]  /*3cab0*/  STL [R1+0xab8], R7 ;  /* 0x000ab80701007387 */ /* 0x0003e80000100800 */
[----:B----4-:R-:W4:Y:S04]  /*3cac0*/  LDL.LU R9, [R1+0x6c8] ;  /* 0x0006c80001097983 */ /* 0x010f280000300800 */
[----:B------:R1:W-:Y:S04]  /*3cad0*/  LDGSTS.E [R0+0x1800c], desc[UR48][R4.64], P2 ;  /* 0x1800c00004007fae */ /* 0x0003e80009121870 */
[----:B------:R-:W4:Y:S01]  /*3cae0*/  LDL.LU R8, [R1+0x6cc] ;  /* 0x0006cc0001087983 */ /* 0x000f220000300800 */
[----:B-1----:R-:W-:Y:S01]  /*3caf0*/  IMAD.MOV.U32 R5, RZ, RZ, R7 ;  /* 0x000000ffff057224 */ /* 0x002fe200078e0007 */
[----:B------:R-:W-:-:S02]  /*3cb00*/  MOV R4, R6 ;  /* 0x0000000600047202 */ /* 0x000fc40000000f00 */
[----:B------:R-:W4:Y:S04]  /*3cb10*/  LDL.LU R7, [R1+0x6d0] ;  /* 0x0006d00001077983 */ /* 0x000f280000300800 */
[----:B------:R-:W4:Y:S01]  /*3cb20*/  LDL.LU R6, [R1+0x6d4] ;  /* 0x0006d40001067983 */ /* 0x000f220000300800 */
[----:B------:R-:W-:-:S03]  /*3cb30*/  ISETP.GT.AND P1, PT, R2, 0x14, PT ;  /* 0x000000140200780c */ /* 0x000fc60003f24270 */
[----:B------:R1:W-:Y:S02]  /*3cb40*/  LDGSTS.E [R0+0x1c00c], desc[UR48][R4.64], P2 ;  /* 0x1c00c00004007fae */ /* 0x0003e40009121870 */
[----:B-1----:R-:W-:-:S04]  /*3cb50*/  SEL R0, RZ, 0x4, !P1 ;  /* 0x00000004ff007807 */ /* 0x002fc80004800000 */
[----:B------:R-:W-:-:S04]  /*3cb60*/  SEL R0, R0, RZ, !P0 ;  /* 0x000000ff00007207 */ /* 0x000fc80004000000 */
[----:B------:R-:W-:Y:S02]  /*3cb70*/  ISETP.NE.U32.AND P1, PT, R0, RZ, PT ;  /* 0x000000ff0000720c */ /* 0x000fe40003f25070 */
[----:B------:R-:W-:-:S04]  /*3cb80*/  LOP3.LUT R0, R3, 0x50, RZ, 0x3c, !PT ;  /* 0x0000005003007812 */ /* 0x000fc800078e3cff */
[----:B------:R-:W-:Y:S02]  /*3cb90*/  IADD3 R0, R0, UR11, RZ ;  /* 0x0000000b00007c10 */ /* 0x000fe4000fffe0ff */
[----:B---3--:R-:W-:-:S04]  /*3cba0*/  IADD3 R10, P2, R10, UR4, RZ ;  /* 0x000000040a0a7c10 */ /* 0x008fc8000ff5e0ff */
[----:B--2---:R-:W-:Y:S01]  /*3cbb0*/  IADD3.X R12, R12, UR7, RZ, P2, !PT ;  /* 0x000000070c0c7c10 */ /* 0x004fe200097fe4ff */
[----:B------:R-:W-:Y:S01]  /*3cbc0*/  STL [R1+0x6c4], R10 ;  /* 0x0006c40a01007387 */ /* 0x000fe20000100800 */
[----:B------:R-:W-:-:S03]  /*3cbd0*/  IMAD.MOV.U32 R4, RZ, RZ, R10 ;  /* 0x000000ffff047224 */ /* 0x000fc600078e000a */
[----:B------:R1:W-:Y:S01]  /*3cbe0*/  STL [R1+0x6c0], R12 ;  /* 0x0006c00c01007387 */ /* 0x0003e20000100800 */
[----:B------:R-:W-:-:S03]  /*3cbf0*/  MOV R5, R12 ;  /* 0x0000000c00057202 */ /* 0x000fc60000000f00 */
[----:B------:R-:W2:Y:S04]  /*3cc00*/  LDL.LU R214, [R1+0x6d8] ;  /* 0x0006d80001d67983 */ /* 0x000ea80000300800 */
[----:B------:R-:W3:Y:S04]  /*3cc10*/  LDL.LU R213, [R1+0x6dc] ;  /* 0x0006dc0001d57983 */ /* 0x000ee80000300800 */
[----:B-1----:R-:W2:Y:S04]  /*3cc20*/  LDL.LU R12, [R1+0x6e0] ;  /* 0x0006e000010c7983 */ /* 0x002ea80000300800 */
[----:B------:R-:W2:Y:S04]  /*3cc30*/  LDL.LU R10, [R1+0x6e4] ;  /* 0x0006e400010a7983 */ /* 0x000ea80000300800 */
[----:B------:R1:W-:Y:S01]  /*3cc40*/  LDGSTS.E [R0], desc[UR48][R4.64], P1 ;  /* 0x0000000004007fae */ /* 0x0003e20008921870 */
[----:B----4-:R-:W-:-:S04]  /*3cc50*/  IADD3 R8, P2, R8, UR4, RZ ;  /* 0x0000000408087c10 */ /* 0x010fc8000ff5e0ff */
[----:B------:R-:W-:Y:S01]  /*3cc60*/  IADD3.X R9, R9, UR7, RZ, P2, !PT ;  /* 0x0000000709097c10 */ /* 0x000fe200097fe4ff */
[----:B------:R-:W-:Y:S01]  /*3cc70*/  STL [R1+0x6cc], R8 ;  /* 0x0006cc0801007387 */ /* 0x000fe20000100800 */
[----:B-1----:R-:W-:Y:S02]  /*3cc80*/  IMAD.MOV.U32 R4, RZ, RZ, R8 ;  /* 0x000000ffff047224 */ /* 0x002fe400078e0008 */
[----:B------:R-:W-:Y:S02]  /*3cc90*/  MOV R5, R9 ;  /* 0x0000000900057202 */ /* 0x000fe40000000f00 */
[----:B------:R-:W-:Y:S01]  /*3cca0*/  IADD3 R6, P3, R6, UR4, RZ ;  /* 0x0000000406067c10 */ /* 0x000fe2000ff7e0ff */
[----:B------:R1:W-:Y:S03]  /*3ccb0*/  STL [R1+0x6c8], R9 ;  /* 0x0006c80901007387 */ /* 0x0003e60000100800 */
[----:B------:R-:W-:Y:S01]  /*3ccc0*/  IADD3.X R7, R7, UR7, RZ, P3, !PT ;  /* 0x0000000707077c10 */ /* 0x000fe20009ffe4ff */
[----:B------:R-:W-:Y:S04]  /*3ccd0*/  STL [R1+0x6d4], R6 ;  /* 0x0006d40601007387 */ /* 0x000fe80000100800 */
[----:B------:R4:W-:Y:S04]  /*3cce0*/  STL [R1+0x6d0], R7 ;  /* 0x0006d00701007387 */ /* 0x0009e80000100800 */
[----:B------:R4:W-:Y:S04]  /*3ccf0*/  LDGSTS.E [R0+0x4000], desc[UR48][R4.64], P1 ;  /* 0x0400000004007fae */ /* 0x0009e80008921870 */
[----:B-1----:R-:W2:Y:S04]  /*3cd00*/  LDL.LU R9, [R1+0x6e8] ;  /* 0x0006e80001097983 */ /* 0x002ea80000300800 */
[----:B------:R-:W2:Y:S01]  /*3cd10*/  LDL.LU R8, [R1+0x6ec] ;  /* 0x0006ec0001087983 */ /* 0x000ea20000300800 */
[----:B----4-:R-:W-:Y:S01]  /*3cd20*/  MOV R5, R7 ;  /* 0x0000000700057202 */ /* 0x010fe20000000f00 */
[----:B------:R-:W-:-:S02]  /*3cd30*/  IMAD.MOV.U32 R4, RZ, RZ, R6 ;  /* 0x000000ffff047224 */ /* 0x000fc400078e0006 */
        /* <DEDUP_REMOVED lines=10> */
[----:B------:R-:W-:Y:S01]  /*3cde0*/  STL [R1+0x6dc], R213 ;  /* 0x0006dcd501007387 */ /* 0x000fe20000100800 */
[----:B------:R-:W-:Y:S02]  /*3cdf0*/  IMAD.MOV.U32 R4, RZ, RZ, R213 ;  /* 0x000000ffff047224 */ /* 0x000fe400078e00d5 */
[----:B------:R-:W-:Y:S01]  /*3ce00*/  IADD3.X R12, R12, UR7, RZ, P4, !PT ;  /* 0x000000070c0c7c10 */ /* 0x000fe2000a7fe4ff */
[----:B------:R1:W-:Y:S01]  /*3ce10*/  STL [R1+0x6d8], R214 ;  /* 0x0006d8d601007387 */ /* 0x0003e20000100800 */
[----:B------:R-:W-:-:S03]  /*3ce20*/  MOV R5, R214 ;  /* 0x000000d600057202 */ /* 0x000fc60000000f00 */
[----:B------:R-:W-:Y:S04]  /*3ce30*/  STL [R1+0x6e4], R10 ;  /* 0x0006e40a01007387 */ /* 0x000fe80000100800 */
[----:B------:R2:W-:Y:S04]  /*3ce40*/  STL [R1+0x6e0], R12 ;  /* 0x0006e00c01007387 */ /* 0x0005e80000100800 */
[----:B-1----:R-:W3:Y:S04]  /*3ce50*/  LDL.LU R214, [R1+0x6f8] ;  /* 0x0006f80001d67983 */ /* 0x002ee80000300800 */
[----:B------:R1:W-:Y:S04]  /*3ce60*/  LDGSTS.E [R0+0xc000], desc[UR48][R4.64], P1 ;  /* 0x0c00000004007fae */ /* 0x0003e80008921870 */
[----:B------:R-:W3:Y:S01]  /*3ce70*/  LDL.LU R213, [R1+0x6fc] ;  /* 0x0006fc0001d57983 */ /* 0x000ee20000300800 */
[----:B-1----:R-:W-:Y:S01]  /*3ce80*/  MOV R5, R12 ;  /* 0x0000000c00057202 */ /* 0x002fe20000000f00 */
[----:B------:R-:W-:-:S02]  /*3ce90*/  IMAD.MOV.U32 R4, RZ, RZ, R10 ;  /* 0x000000ffff047224 */ /* 0x000fc400078e000a */
[----:B--2---:R-:W2:Y:S04]  /*3cea0*/  LDL.LU R12, [R1+0x700] ;  /* 0x00070000010c7983 */ /* 0x004ea80000300800 */
[----:B------:R-:W2:Y:S04]  /*3ceb0*/  LDL.LU R10, [R1+0x704] ;  /* 0x00070400010a7983 */ /* 0x000ea80000300800 */
[----:B------:R1:W-:Y:S01]  /*3cec0*/  LDGSTS.E [R0+0x4], desc[UR48][R4.64], P2 ;  /* 0x0000400004007fae */ /* 0x0003e20009121870 */
[----:B------:R-:W-:-:S04]  /*3ced0*/  IADD3 R8, P1, R8, UR4, RZ ;  /* 0x0000000408087c10 */ /* 0x000fc8000ff3e0ff */
[----:B------:R-:W-:Y:S02]  /*3cee0*/  IADD3.X R9, R9, UR7, RZ, P1, !PT ;  /* 0x0000000709097c10 */ /* 0x000fe40008ffe4ff */
[----:B----4-:R-:W-:Y:S01]  /*3cef0*/  IADD3 R6, P3, R6, UR4, RZ ;  /* 0x0000000406067c10 */ /* 0x010fe2000ff7e0ff */
[----:B------:R-:W-:Y:S01]  /*3cf00*/  STL [R1+0x6ec], R8 ;  /* 0x0006ec0801007387 */ /* 0x000fe20000100800 */
[----:B-1----:R-:W-:Y:S02]  /*3cf10*/  IMAD.MOV.U32 R4, RZ, RZ, R8 ;  /* 0x000000ffff047224 */ /* 0x002fe400078e0008 */
[----:B------:R-:W-:Y:S01]  /*3cf20*/  IADD3.X R7, R7, UR7, RZ, P3, !PT ;  /* 0x0000000707077c10 */ /* 0x000fe20009ffe4ff */
[----:B------:R1:W-:Y:S01]  /*3cf30*/  STL [R1+0x6e8], R9 ;  /* 0x0006e80901007387 */ /* 0x0003e20000100800 */
[----:B------:R-:W-:-:S03]  /*3cf40*/  MOV R5, R9 ;  /* 0x0000000900057202 */ /* 0x000fc60000000f00 */
[----:B------:R-:W-:Y:S04]  /*3cf50*/  STL [R1+0x6f4], R6 ;  /* 0x0006f40601007387 */ /* 0x000fe80000100800 */
[----:B------:R4:W-:Y:S04]  /*3cf60*/  STL [R1+0x6f0], R7 ;  /* 0x0006f00701007387 */ /* 0x0009e80000100800 */
[----:B-1----:R-:W2:Y:S04]  /*3cf70*/  LDL.LU R9, [R1+0x708] ;  /* 0x0007080001097983 */ /* 0x002ea80000300800 */
[----:B------:R1:W-:Y:S04]  /*3cf80*/  LDGSTS.E [R0+0x4004], desc[UR48][R4.64], P2 ;  /* 0x0400400004007fae */ /* 0x0003e80009121870 */
[----:B------:R-:W2:Y:S01]  /*3cf90*/  LDL.LU R8, [R1+0x70c] ;  /* 0x00070c0001087983 */ /* 0x000ea20000300800 */
[----:B-1----:R-:W-:Y:S01]  /*3cfa0*/  MOV R5, R7 ;  /* 0x0000000700057202 */ /* 0x002fe20000000f00 */
[----:B------:R-:W-:-:S02]  /*3cfb0*/  IMAD.MOV.U32 R4, RZ, RZ, R6 ;  /* 0x000000ffff047224 */ /* 0x000fc400078e0006 */
[----:B----4-:R-:W4:Y:S04]  /*3cfc0*/  LDL.LU R7, [R1+0x710] ;  /* 0x0007100001077983 */ /* 0x010f280000300800 */
        /* <DEDUP_REMOVED lines=8> */
[----:B------:R-:W-:Y:S01]  /*3d050*/  IMAD.MOV.U32 R4, RZ, RZ, R213 ;  /* 0x000000ffff047224 */ /* 0x000fe200078e00d5 */
[----:B------:R-:W-:Y:S02]  /*3d060*/  STL [R1+0x6fc], R213 ;  /* 0x0006fcd501007387 */ /* 0x000fe40000100800 */
[----:B------:R-:W-:Y:S02]  /*3d070*/  MOV R5, R214 ;  /* 0x000000d600057202 */ /* 0x000fe40000000f00 */
[----:B--2---:R-:W-:Y:S01]  /*3d080*/  IADD3 R10, P4, R10, UR4, RZ ;  /* 0x000000040a0a7c10 */ /* 0x004fe2000ff9e0ff */
[----:B------:R1:W-:Y:S03]  /*3d090*/  STL [R1+0x6f8], R214 ;  /* 0x0006f8d601007387 */ /* 0x0003e60000100800 */
[----:B------:R-:W-:Y:S01]  /*3d0a0*/  IADD3.X R12, R12, UR7, RZ, P4, !PT ;  /* 0x000000070c0c7c10 */ /* 0x000fe2000a7fe4ff */
[----:B------:R-:W-:Y:S04]  /*3d0b0*/  STL [R1+0x704], R10 ;  /* 0x0007040a01007387 */ /* 0x000fe80000100800 */
[----:B------:R2:W-:Y:S04]  /*3d0c0*/  STL [R1+0x700], R12 ;  /* 0x0007000c01007387 */ /* 0x0005e80000100800 */
[----:B------:R3:W-:Y:S04]  /*3d0d0*/  LDGSTS.E [R0+0xc004], desc[UR48][R4.64], P2 ;  /* 0x0c00400004007fae */ /* 0x0007e80009121870 */
[----:B-1----:R-:W4:Y:S04]  /*3d0e0*/  LDL.LU R214, [R1+0x718] ;  /* 0x0007180001d67983 */ /* 0x002f280000300800 */
[----:B------:R-:W4:Y:S01]  /*3d0f0*/  LDL.LU R213, [R1+0x71c] ;  /* 0x00071c0001d57983 */ /* 0x000f220000300800 */
[----:B---3--:R-:W-:Y:S01]  /*3d100*/  MOV R5, R12 ;  /* 0x0000000c00057202 */ /* 0x008fe20000000f00 */
[----:B------:R-:W-:-:S02]  /*3d110*/  IMAD.MOV.U32 R4, RZ, RZ, R10 ;  /* 0x000000ffff047224 */ /* 0x000fc400078e000a */
[----:B--2---:R-:W2:Y:S04]  /*3d120*/  LDL.LU R12, [R1+0x720] ;  /* 0x00072000010c7983 */ /* 0x004ea80000300800 */
[----:B------:R-:W3:Y:S04]  /*3d130*/  LDL.LU R10, [R1+0x724] ;  /* 0x00072400010a7983 */ /* 0x000ee80000300800 */
[----:B------:R1:W-:Y:S01]  /*3d140*/  LDGSTS.E [R0+0x8], desc[UR48][R4.64], P1 ;  /* 0x0000800004007fae */ /* 0x0003e20008921870 */
[----:B------:R-:W-:-:S04]  /*3d150*/  IADD3 R8, P2, R8, UR4, RZ ;  /* 0x0000000408087c10 */ /* 0x000fc8000ff5e0ff */
[----:B------:R-:W-:Y:S01]  /*3d160*/  IADD3.X R9, R9, UR7, RZ, P2, !PT ;  /* 0x0000000709097c10 */ /* 0x000fe200097fe4ff */
[----:B------:R-:W-:Y:S01]  /*3d170*/  STL [R1+0x70c], R8 ;  /* 0x00070c0801007387 */ /* 0x000fe20000100800 */
[----:B-1----:R-:W-:Y:S02]  /*3d180*/  IMAD.MOV.U32 R4, RZ, RZ, R8 ;  /* 0x000000ffff047224 */ /* 0x002fe400078e0008 */
[----:B------:R-:W-:Y:S02]  /*3d190*/  MOV R5, R9 ;  /* 0x0000000900057202 */ /* 0x000fe40000000f00 */
[----:B----4-:R-:W-:Y:S01]  /*3d1a0*/  IADD3 R6, P3, R6, UR4, RZ ;  /* 0x0000000406067c10 */ /* 0x010fe2000ff7e0ff */
        /* <DEDUP_REMOVED lines=16> */
[----:B------:R-:W-:-:S04]  /*3d2b0*/  IADD3 R213, P3, R213, UR4, RZ ;  /* 0x00000004d5d57c10 */ /* 0x000fc8000ff7e0ff */
[----:B------:R-:W-:Y:S02]  /*3d2c0*/  IADD3.X R214, R214, UR7, RZ, P3, !PT ;  /* 0x00000007d6d67c10 */ /* 0x000fe40009ffe4ff */
[----:B---3--:R-:W-:Y:S01]  /*3d2d0*/  IADD3 R10, P4, R10, UR4, RZ ;  /* 0x000000040a0a7c10 */ /* 0x008fe2000ff9e0ff */
[----:B------:R-:W-:Y:S01]  /*3d2e0*/  STL [R1+0x71c], R213 ;  /* 0x00071cd501007387 */ /* 0x000fe20000100800 */
[----:B------:R-:W-:Y:S02]  /*3d2f0*/  IMAD.MOV.U32 R4, RZ, RZ, R213 ;  /* 0x000000ffff047224 */ /* 0x000fe400078e00d5 */
[----:B--2---:R-:W-:Y:S01]  /*3d300*/  IADD3.X R12, R12, UR7, RZ, P4, !PT ;  /* 0x000000070c0c7c10 */ /* 0x004fe2000a7fe4ff */
        /* <DEDUP_REMOVED lines=87> */
[----:B-1----:R-:W-:Y:S01]  /*3d880*/  IMAD.MOV.U32 R4, RZ, RZ, R10 ;  /* 0x000000ffff047224 */ /* 0x002fe200078e000a */
[----:B------:R-:W-:-:S02]  /*3d890*/  MOV R5, R12 ;  /* 0x0000000c00057202 */ /* 0x000fc40000000f00 */
[----:B--2---:R-:W2:Y:S04]  /*3d8a0*/  LDL.LU R12, [R1+0xb00] ;  /* 0x000b0000010c7983 */ /* 0x004ea80000300800 */
[----:B------:R-:W2:Y:S01]  /*3d8b0*/  LDL.LU R10, [R1+0xb04] ;  /* 0x000b0400010a7983 */ /* 0x000ea20000300800 */
[----:B------:R-:W-:-:S03]  /*3d8c0*/  IADD3 R8, P1, R8, UR4, RZ ;  /* 0x0000000408087c10 */ /* 0x000fc6000ff3e0ff */
[----:B------:R1:W-:Y:S01]  /*3d8d0*/  LDGSTS.E [R0+0x10004], desc[UR48][R4.64], P2 ;  /* 0x1000400004007fae */ /* 0x0003e20009121870 */
[----:B------:R-:W-:Y:S02]  /*3d8e0*/  IADD3.X R9, R9, UR7, RZ, P1, !PT ;  /* 0x0000000709097c10 */ /* 0x000fe40008ffe4ff */
[----:B----4-:R-:W-:Y:S01]  /*3d8f0*/  IADD3 R6, P3, R6, UR4, RZ ;  /* 0x0000000406067c10 */ /* 0x010fe2000ff7e0ff */
[----:B------:R-:W-:Y:S03]  /*3d900*/  STL [R1+0xaec], R8 ;  /* 0x000aec0801007387 */ /* 0x000fe60000100800 */
[----:B------:R-:W-:Y:S01]  /*3d910*/  IADD3.X R7, R7, UR7, RZ, P3, !PT ;  /* 0x0000000707077c10 */ /* 0x000fe20009ffe4ff */
        /* <DEDUP_REMOVED lines=19> */
[----:B------:R-:W-:-:S03]  /*3da50*/  IMAD.MOV.U32 R4, RZ, RZ, R213 ;  /* 0x000000ffff047224 */ /* 0x000fc600078e00d5 */
[----:B------:R-:W-:-:S05]  /*3da60*/  MOV R5, R214 ;  /* 0x000000d600057202 */ /* 0x000fca0000000f00 */
[----:B------:R1:W-:Y:S01]  /*3da70*/  LDGSTS.E [R0+0x1c004], desc[UR48][R4.64], P2 ;  /* 0x1c00400004007fae */ /* 0x0003e20009121870 */
[----:B--2---:R-:W-:-:S04]  /*3da80*/  IADD3 R10, P4, R10, UR4, RZ ;  /* 0x000000040a0a7c10 */ /* 0x004fc8000ff9e0ff */
[----:B------:R-:W-:Y:S01]  /*3da90*/  IADD3.X R12, R12, UR7, RZ, P4, !PT ;  /* 0x000000070c0c7c10 */ /* 0x000fe2000a7fe4ff */
[----:B------:R2:W-:Y:S01]  /*3daa0*/  STL [R1+0xafc], R213 ;  /* 0x000afcd501007387 */ /* 0x0005e20000100800 */
[----:B-1----:R-:W-:Y:S02]  /*3dab0*/  IMAD.MOV.U32 R4, RZ, RZ, R10 ;  /* 0x000000ffff047224 */ /* 0x002fe400078e000a */
[----:B------:R-:W-:Y:S01]  /*3dac0*/  MOV R5, R12 ;  /* 0x0000000c00057202 */ /* 0x000fe20000000f00 */
[----:B------:R1:W-:Y:S04]  /*3dad0*/  STL [R1+0xaf8], R214 ;  /* 0x000af8d601007387 */ /* 0x0003e80000100800 */
[----:B------:R3:W-:Y:S04]  /*3dae0*/  STL [R1+0xb04], R10 ;  /* 0x000b040a01007387 */ /* 0x0007e80000100800 */
[----:B------:R3:W-:Y:S04]  /*3daf0*/  STL [R1+0xb00], R12 ;  /* 0x000b000c01007387 */ /* 0x0007e80000100800 */
[----:B------:R1:W-:Y:S04]  /*3db00*/  LDGSTS.E [R0+0x10008], desc[UR48][R4.64], P1 ;  /* 0x1000800004007fae */ /* 0x0003e80008921870 */
[----:B--2---:R-:W2:Y:S01]  /*3db10*/  LDL.LU R213, [R1+0xb18] ;  /* 0x000b180001d57983 */ /* 0x004ea20000300800 */
[----:B----4-:R-:W-:-:S04]  /*3db20*/  IADD3 R8, P2, R8, UR4, RZ ;  /* 0x0000000408087c10 */ /* 0x010fc8000ff5e0ff */
[----:B------:R-:W-:Y:S01]  /*3db30*/  IADD3.X R9, R9, UR7, RZ, P2, !PT ;  /* 0x0000000709097c10 */ /* 0x000fe200097fe4ff */
[----:B-1----:R-:W-:Y:S01]  /*3db40*/  IMAD.MOV.U32 R4, RZ, RZ, R8 ;  /* 0x000000ffff047224 */ /* 0x002fe200078e0008 */
[----:B------:R-:W-:Y:S02]  /*3db50*/  STL [R1+0xb0c], R8 ;  /* 0x000b0c0801007387 */ /* 0x000fe40000100800 */
[----:B------:R-:W-:Y:S02]  /*3db60*/  MOV R5, R9 ;  /* 0x0000000900057202 */ /* 0x000fe40000000f00 */
[----:B------:R1:W-:Y:S04]  /*3db70*/  STL [R1+0xb08], R9 ;  /* 0x000b080901007387 */ /* 0x0003e80000100800 */
[----:B------:R4:W-:Y:S01]  /*3db80*/  LDGSTS.E [R0+0x14008], desc[UR48][R4.64], P1 ;  /* 0x1400800004007fae */ /* 0x0009e20008921870 */
[----:B------:R-:W-:-:S04]  /*3db90*/  IADD3 R6, P3, R6, UR4, RZ ;  /* 0x0000000406067c10 */ /* 0x000fc8000ff7e0ff */
[----:B------:R-:W-:Y:S01]  /*3dba0*/  IADD3.X R7, R7, UR7, RZ, P3, !PT ;  /* 0x0000000707077c10 */ /* 0x000fe20009ffe4ff */
[----:B------:R-:W-:Y:S01]  /*3dbb0*/  STL [R1+0xb14], R6 ;  /* 0x000b140601007387 */ /* 0x000fe20000100800 */
[----:B----4-:R-:W-:-:S03]  /*3dbc0*/  IMAD.MOV.U32 R4, RZ, RZ, R6 ;  /* 0x000000ffff047224 */ /* 0x010fc600078e0006 */
[----:B------:R-:W4:Y:S01]  /*3dbd0*/  LDL.LU R214, [R1+0xb24] ;  /* 0x000b240001d67983 */ /* 0x000f220000300800 */
[----:B------:R-:W-:-:S03]  /*3dbe0*/  MOV R5, R7 ;  /* 0x0000000700057202 */ /* 0x000fc60000000f00 */
[----:B------:R1:W-:Y:S04]  /*3dbf0*/  STL [R1+0xb10], R7 ;  /* 0x000b100701007387 */ /* 0x0003e80000100800 */
[----:B---3--:R-:W3:Y:S04]  /*3dc00*/  LDL.LU R10, [R1+0xb2c] ;  /* 0x000b2c00010a7983 */ /* 0x008ee80000300800 */
[----:B------:R-:W3:Y:S04]  /*3dc10*/  LDL.LU R12, [R1+0xb28] ;  /* 0x000b2800010c7983 */ /* 0x000ee80000300800 */
[----:B-1----:R-:W3:Y:S04]  /*3dc20*/  LDL.LU R9, [R1+0xb30] ;  /* 0x000b300001097983 */ /* 0x002ee80000300800 */
[----:B------:R-:W3:Y:S04]  /*3dc30*/  LDL.LU R8, [R1+0xb34] ;  /* 0x000b340001087983 */ /* 0x000ee80000300800 */
[----:B------:R-:W3:Y:S04]  /*3dc40*/  LDL.LU R7, [R1+0xb38] ;  /* 0x000b380001077983 */ /* 0x000ee80000300800 */
[----:B------:R-:W3:Y:S04]  /*3dc50*/  LDL.LU R6, [R1+0xb3c] ;  /* 0x000b3c0001067983 */ /* 0x000ee80000300800 */
        /* <DEDUP_REMOVED lines=9> */
[----:B------:R-:W-:-:S03]  /*3dcf0*/  IMAD.MOV.U32 R4, RZ, RZ, R5 ;  /* 0x000000ffff047224 */ /* 0x000fc600078e0005 */
[----:B------:R2:W-:Y:S01]  /*3dd00*/  STL [R1+0xb18], R213 ;  /* 0x000b18d501007387 */ /* 0x0005e20000100800 */
[----:B-1----:R-:W-:-:S03]  /*3dd10*/  MOV R5, R213 ;  /* 0x000000d500057202 */ /* 0x002fc60000000f00 */
[----:B--2---:R-:W5:Y:S04]  /*3dd20*/  LDL.LU R213, [R1+0xf98] ;  /* 0x000f980001d57983 */ /* 0x004f680000300800 */
[----:B------:R1:W-:Y:S04]  /*3dd30*/  LDGSTS.E [R0+0x1c008], desc[UR48][R4.64], P1 ;  /* 0x1c00800004007fae */ /* 0x0003e80008921870 */
[----:B------:R-:W2:Y:S01]  /*3dd40*/  LDL.LU R5, [R1+0xb20] ;  /* 0x000b200001057983 */ /* 0x000ea20000300800 */
[----:B----4-:R-:W-:Y:S02]  /*3dd50*/  IADD3 R214, P1, R214, UR4, RZ ;  /* 0x00000004d6d67c10 */ /* 0x010fe4000ff3e0ff */
[----:B---3--:R-:W-:-:S03]  /*3dd60*/  IADD3 R10, P3, R10, UR4, RZ ;  /* 0x000000040a0a7c10 */ /* 0x008fc6000ff7e0ff */
[----:B-1----:R-:W-:Y:S01]  /*3dd70*/  IMAD.MOV.U32 R4, RZ, RZ, R214 ;  /* 0x000000ffff047224 */ /* 0x002fe200078e00d6 */
[----:B------:R-:W-:Y:S01]  /*3dd80*/  IADD3.X R12, R12, UR7, RZ, P3, !PT ;  /* 0x000000070c0c7c10 */ /* 0x000fe20009ffe4ff */
[----:B------:R-:W-:Y:S01]  /*3dd90*/  STL [R1+0xb24], R214 ;  /* 0x000b24d601007387 */ /* 0x000fe20000100800 */
[----:B------:R-:W-:-:S04]  /*3dda0*/  IADD3 R6, P3, R6, UR4, RZ ;  /* 0x0000000406067c10 */ /* 0x000fc8000ff7e0ff */
[----:B------:R-:W-:Y:S02]  /*3ddb0*/  IADD3.X R7, R7, UR7, RZ, P3, !PT ;  /* 0x0000000707077c10 */ /* 0x000fe40009ffe4ff */
[----:B--2---:R-:W-:Y:S02]  /*3ddc0*/  IADD3.X R5, R5, UR7, RZ, P1, !PT ;  /* 0x0000000705057c10 */ /* 0x004fe40008ffe4ff */
[----:B------:R-:W-:-:S03]  /*3ddd0*/  IADD3 R8, P1, R8, UR4, RZ ;  /* 0x0000000408087c10 */ /* 0x000fc6000ff3e0ff */
[----:B------:R1:W-:Y:S01]  /*3dde0*/  STL [R1+0xb20], R5 ;  /* 0x000b200501007387 */ /* 0x0003e20000100800 */
[----:B------:R-:W-:-:S03]  /*3ddf0*/  IADD3.X R9, R9, UR7, RZ, P1, !PT ;  /* 0x0000000709097c10 */ /* 0x000fc60008ffe4ff */
[----:B------:R-:W-:Y:S04]  /*3de00*/  STL [R1+0xb2c], R10 ;  /* 0x000b2c0a01007387 */ /* 0x000fe80000100800 */
[----:B------:R2:W-:Y:S04]  /*3de10*/  LDGSTS.E [R0+0x1000c], desc[UR48][R4.64], P2 ;  /* 0x1000c00004007fae */ /* 0x0005e80009121870 */
[----:B------:R3:W-:Y:S01]  /*3de20*/  STL [R1+0xb28], R12 ;  /* 0x000b280c01007387 */ /* 0x0007e20000100800 */
[----:B--2---:R-:W-:Y:S01]  /*3de30*/  MOV R4, R10 ;  /* 0x0000000a00047202 */ /* 0x004fe20000000f00 */
[----:B-1----:R-:W-:-:S02]  /*3de40*/  IMAD.MOV.U32 R5, RZ, RZ, R12 ;  /* 0x000000ffff057224 */ /* 0x002fc400078e000c */
[----:B---3--:R-:W2:Y:S04]  /*3de50*/  LDL.LU R12, [R1+0x740] ;  /* 0x00074000010c7983 */ /* 0x008ea80000300800 */
[----:B------:R-:W3:Y:S04]  /*3de60*/  LDL.LU R10, [R1+0x744] ;  /* 0x00074400010a7983 */ /* 0x000ee80000300800 */
[----:B------:R-:W-:Y:S04]  /*3de70*/  STL [R1+0xb34], R8 ;  /* 0x000b340801007387 */ /* 0x000fe80000100800 */
[----:B------:R1:W-:Y:S04]  /*3de80*/  STL [R1+0xb30], R9 ;  /* 0x000b300901007387 */ /* 0x0003e80000100800 */
[----:B------:R4:W-:Y:S04]  /*3de90*/  LDGSTS.E [R0+0x1400c], desc[UR48][R4.64], P2 ;  /* 0x1400c00004007fae */ /* 0x0009e80009121870 */
[----:B------:R-:W-:Y:S04]  /*3dea0*/  STL [R1+0xb3c], R6 ;  /* 0x000b3c0601007387 */ /* 0x000fe80000100800 */
[----:B------:R1:W-:Y:S01]  /*3deb0*/  STL [R1+0xb38], R7 ;  /* 0x000b380701007387 */ /* 0x0003e20000100800 */
[----:B----4-:R-:W-:Y:S01]  /*3dec0*/  MOV R4, R8 ;  /* 0x0000000800047202 */ /* 0x010fe20000000f00 */
[----:B------:R-:W-:-:S02]  /*3ded0*/  IMAD.MOV.U32 R5, RZ, RZ, R9 ;  /* 0x000000ffff057224 */ /* 0x000fc400078e0009 */
[----:B-1----:R-:W4:Y:S04]  /*3dee0*/  LDL.LU R9, [R1+0x748] ;  /* 0x0007480001097983 */ /* 0x002f280000300800 */
        /* <DEDUP_REMOVED lines=15> */
[----:B------:R-:W-:-:S03]  /*3dfe0*/  IMAD.MOV.U32 R4, RZ, RZ, R10 ;  /* 0x000000ffff047224 */ /* 0x000fc600078e000a */
[----:B------:R-:W-:Y:S01]  /*3dff0*/  MOV R5, R12 ;  /* 0x0000000c00057202 */ /* 0x000fe20000000f00 */
[----:B------:R-:W-:Y:S04]  /*3e000*/  STL [R1+0x744], R10 ;  /* 0x0007440a01007387 */ /* 0x000fe80000100800 */
[----:B------:R1:W-:Y:S04]  /*3e010*/  LDGSTS.E [R0], desc[UR48][R4.64], P1 ;  /* 0x0000000004007fae */ /* 0x0003e80008921870 */
[----:B------:R2:W-:Y:S04]  /*3e020*/  STL [R1+0x740], R12 ;  /* 0x0007400c01007387 */ /* 0x0005e80000100800 */
[----:B------:R-:W3:Y:S04]  /*3e030*/  LDL.LU R214, [R1+0x75c] ;  /* 0x00075c0001d67983 */ /* 0x000ee80000300800 */
[----:B--2---:R-:W2:Y:S01]  /*3e040*/  LDL.LU R12, [R1+0x760] ;  /* 0x00076000010c7983 */ /* 0x004ea20000300800 */
[----:B----4-:R-:W-:-:S03]  /*3e050*/  IADD3 R8, P2, R8, UR4, RZ ;  /* 0x0000000408087c10 */ /* 0x010fc6000ff5e0ff */
[----:B------:R-:W4:Y:S01]  /*3e060*/  LDL.LU R10, [R1+0x764] ;  /* 0x00076400010a7983 */ /* 0x000f220000300800 */
[----:B------:R-:W-:Y:S01]  /*3e070*/  IADD3.X R9, R9, UR7, RZ, P2, !PT ;  /* 0x0000000709097c10 */ /* 0x000fe200097fe4ff */
[----:B-1----:R-:W-:-:S03]  /*3e080*/  IMAD.MOV.U32 R4, RZ, RZ, R8 ;  /* 0x000000ffff047224 */ /* 0x002fc600078e0008 */
[----:B------:R-:W-:Y:S01]  /*3e090*/  MOV R5, R9 ;  /* 0x0000000900057202 */ /* 0x000fe20000000f00 */
[----:B------:R-:W-:Y:S04]  /*3e0a0*/  STL [R1+0x74c], R8 ;  /* 0x00074c0801007387 */ /* 0x000fe80000100800 */
[----:B------:R1:W-:Y:S04]  /*3e0b0*/  STL [R1+0x748], R9 ;  /* 0x0007480901007387 */ /* 0x0003e80000100800 */
[----:B------:R1:W-:Y:S01]  /*3e0c0*/  LDGSTS.E [R0+0x4000], desc[UR48][R4.64], P1 ;  /* 0x0400000004007fae */ /* 0x0003e20008921870 */
[----:B------:R-:W-:-:S04]  /*3e0d0*/  IADD3 R6, P3, R6, UR4, RZ ;  /* 0x0000000406067c10 */ /* 0x000fc8000ff7e0ff */
[----:B------:R-:W-:Y:S01]  /*3e0e0*/  IADD3.X R7, R7, UR7, RZ, P3, !PT ;  /* 0x0000000707077c10 */ /* 0x000fe20009ffe4ff */
[----:B------:R-:W-:Y:S01]  /*3e0f0*/  STL [R1+0x754], R6 ;  /* 0x0007540601007387 */ /* 0x000fe20000100800 */
[----:B-1----:R-:W-:Y:S02]  /*3e100*/  IMAD.MOV.U32 R4, RZ, RZ, R6 ;  /* 0x000000ffff047224 */ /* 0x002fe400078e0006 */
[----:B------:R-:W-:Y:S01]  /*3e110*/  MOV R5, R7 ;  /* 0x0000000700057202 */ /* 0x000fe20000000f00 */
[----:B------:R1:W-:Y:S04]  /*3e120*/  STL [R1+0x750], R7 ;  /* 0x0007500701007387 */ /* 0x0003e80000100800 */
[----:B------:R-:W2:Y:S04]  /*3e130*/  LDL.LU R9, [R1+0x768] ;  /* 0x0007680001097983 */ /* 0x000ea80000300800 */
[----:B------:R-:W2:Y:S04]  /*3e140*/  LDL.LU R8, [R1+0x76c] ;  /* 0x00076c0001087983 */ /* 0x000ea80000300800 */
[----:B-1----:R-:W2:Y:S04]  /*3e150*/  LDL.LU R7, [R1+0x770] ;  /* 0x0007700001077983 */ /* 0x002ea80000300800 */
[----:B------:R-:W2:Y:S04]  /*3e160*/  LDL.LU R6, [R1+0x774] ;  /* 0x0007740001067983 */ /* 0x000ea80000300800 */
[----:B------:R1:W-:Y:S04]  /*3e170*/  LDGSTS.E [R0+0x8000], desc[UR48][R4.64], P1 ;  /* 0x0800000004007fae */ /* 0x0003e80008921870 */
[----:B------:R-:W2:Y:S01]  /*3e180*/  LDL.LU R5, [R1+0x758] ;  /* 0x0007580001057983 */ /* 0x000ea20000300800 */
[----:B------:R-:W-:-:S04]  /*3e190*/  ISETP.GT.AND P2, PT, R2, 0x19, PT ;  /* 0x000000190200780c */ /* 0x000fc80003f44270 */
[----:B-1----:R-:W-:-:S04]  /*3e1a0*/  SEL R4, RZ, 0x4, !P2 ;  /* 0x00000004ff047807 */ /* 0x002fc80005000000 */
[----:B------:R-:W-:-:S04]  /*3e1b0*/  SEL R4, R4, RZ, !P0 ;  /* 0x000000ff04047207 */ /* 0x000fc80004000000 */
[----:B------:R-:W-:Y:S02]  /*3e1c0*/  ISETP.NE.U32.AND P2, PT, R4, RZ, PT ;  /* 0x000000ff0400720c */ /* 0x000fe40003f45070 */
[----:B---3--:R-:W-:-:S05]  /*3e1d0*/  IADD3 R214, P3, R214, UR4, RZ ;  /* 0x00000004d6d67c10 */ /* 0x008fca000ff7e0ff */
[----:B------:R-:W-:Y:S01]  /*3e1e0*/  IMAD.MOV.U32 R4, RZ, RZ, R214 ;  /* 0x000000ffff047224 */ /* 0x000fe200078e00d6 */
[----:B----4-:R-:W-:Y:S01]  /*3e1f0*/  IADD3 R10, P4, R10, UR4, RZ ;  /* 0x000000040a0a7c10 */ /* 0x010fe2000ff9e0ff */
[----:B------:R-:W-:Y:S03]  /*3e200*/  STL [R1+0x75c], R214 ;  /* 0x00075cd601007387 */ /* 0x000fe60000100800 */
[----:B--2---:R-:W-:Y:S02]  /*3e210*/  IADD3.X R12, R12, UR7, RZ, P4, !PT ;  /* 0x000000070c0c7c10 */ /* 0x004fe4000a7fe4ff */
[----:B------:R-:W-:-:S05]  /*3e220*/  IADD3.X R5, R5, UR7, RZ, P3, !PT ;  /* 0x0000000705057c10 */ /* 0x000fca0009ffe4ff */
[----:B------:R1:W-:Y:S01]  /*3e230*/  LDGSTS.E [R0+0xc000], desc[UR48][R4.64], P1 ;  /* 0x0c00000004007fae */ /* 0x0003e20008921870 */
[----:B------:R-:W-:-:S03]  /*3e240*/  IADD3 R8, P1, R8, UR4, RZ ;  /* 0x0000000408087c10 */ /* 0x000fc6000ff3e0ff */
[----:B------:R2:W-:Y:S01]  /*3e250*/  STL [R1+0x758], R5 ;  /* 0x0007580501007387 */ /* 0x0005e20000100800 */
[----:B------:R-:W-:Y:S02]  /*3e260*/  IADD3.X R9, R9, UR7, RZ, P1, !PT ;  /* 0x0000000709097c10 */ /* 0x000fe40008ffe4ff */
[----:B------:R-:W-:Y:S02]  /*3e270*/  IADD3 R6, P3, R6, UR4, RZ ;  /* 0x0000000406067c10 */ /* 0x000fe4000ff7e0ff */
[----:B-1----:R-:W-:Y:S01]  /*3e280*/  MOV R4, R10 ;  /* 0x0000000a00047202 */ /* 0x002fe20000000f00 */
[----:B--2---:R-:W-:Y:S01]  /*3e290*/  IMAD.MOV.U32 R5, RZ, RZ, R12 ;  /* 0x000000ffff057224 */ /* 0x004fe200078e000c */
[----:B------:R-:W-:Y:S01]  /*3e2a0*/  STL [R1+0x764], R10 ;  /* 0x0007640a01007387 */ /* 0x000fe20000100800 */
[----:B------:R-:W-:-:S03]  /*3e2b0*/  IADD3.X R7, R7, UR7, RZ, P3, !PT ;  /* 0x0000000707077c10 */ /* 0x000fc60009ffe4ff */
[----:B------:R1:W-:Y:S04]  /*3e2c0*/  LDGSTS.E [R0+0x4], desc[UR48][R4.64], P2 ;  /* 0x0000400004007fae */ /* 0x0003e80009121870 */
[----:B------:R2:W-:Y:S04]  /*3e2d0*/  STL [R1+0x760], R12 ;  /* 0x0007600c01007387 */ /* 0x0005e80000100800 */
[----:B------:R-:W3:Y:S01]  /*3e2e0*/  LDL.LU R214, [R1+0x77c] ;  /* 0x00077c0001d67983 */ /* 0x000ee20000300800 */
[----:B-1----:R-:W-:Y:S01]  /*3e2f0*/  MOV R4, R8 ;  /* 0x0000000800047202 */ /* 0x002fe20000000f00 */
[----:B------:R-:W-:-:S02]  /*3e300*/  IMAD.MOV.U32 R5, RZ, RZ, R9 ;  /* 0x000000ffff057224 */ /* 0x000fc400078e0009 */
[----:B--2---:R-:W2:Y:S04]  /*3e310*/  LDL.LU R12, [R1+0x780] ;  /* 0x00078000010c7983 */ /* 0x004ea80000300800 */
[----:B------:R-:W4:Y:S04]  /*3e320*/  LDL.LU R10, [R1+0x784] ;  /* 0x00078400010a7983 */ /* 0x000f280000300800 */
[----:B------:R-:W-:Y:S04]  /*3e330*/  STL [R1+0x76c], R8 ;  /* 0x00076c0801007387 */ /* 0x000fe80000100800 */
[----:B------:R1:W-:Y:S04]  /*3e340*/  STL [R1+0x768], R9 ;  /* 0x0007680901007387 */ /* 0x0003e80000100800 */
[----:B------:R1:W-:Y:S04]  /*3e350*/  LDGSTS.E [R0+0x4004], desc[UR48][R4.64], P2 ;  /* 0x0400400004007fae */ /* 0x0003e80009121870 */
[----:B------:R-:W-:Y:S04]  /*3e360*/  STL [R1+0x774], R6 ;  /* 0x0007740601007387 */ /* 0x000fe80000100800 */
[----:B------:R1:W-:Y:S02]  /*3e370*/  STL [R1+0x770], R7 ;  /* 0x0007700701007387 */ /* 0x0003e40000100800 */
[----:B-1----:R-:W-:Y:S01]  /*3e380*/  MOV R4, R6 ;  /* 0x0000000600047202 */ /* 0x002fe20000000f00 */
[----:B------:R-:W-:Y:S01]  /*3e390*/  IMAD.MOV.U32 R5, RZ, RZ, R7 ;  /* 0x000000ffff057224 */ /* 0x000fe200078e0007 */
[----:B------:R-:W2:Y:S04]  /*3e3a0*/  LDL.LU R9, [R1+0x788] ;  /* 0x0007880001097983 */ /* 0x000ea80000300800 */
[----:B------:R-:W2:Y:S04]  /*3e3b0*/  LDL.LU R8, [R1+0x78c] ;  /* 0x00078c0001087983 */ /* 0x000ea80000300800 */
[----:B------:R-:W2:Y:S04]  /*3e3c0*/  LDL.LU R7, [R1+0x790] ;  /* 0x0007900001077983 */ /* 0x000ea80000300800 */
[----:B------:R-:W2:Y:S04]  /*3e3d0*/  LDL.LU R6, [R1+0x794] ;  /* 0x0007940001067983 */ /* 0x000ea80000300800 */
[----:B------:R1:W-:Y:S04]  /*3e3e0*/  LDGSTS.E [R0+0x8004], desc[UR48][R4.64], P2 ;  /* 0x0800400004007fae */ /* 0x0003e80009121870 */
[----:B------:R-:W2:Y:S01]  /*3e3f0*/  LDL.LU R5, [R1+0x778] ;  /* 0x0007780001057983 */ /* 0x000ea20000300800 */
[----:B------:R-:W-:-:S04]  /*3e400*/  ISETP.GT.AND P1, PT, R2, 0x1a, PT ;  /* 0x0000001a0200780c */ /* 0x000fc80003f24270 */
[----:B-1----:R-:W-:-:S04]  /*3e410*/  SEL R4, RZ, 0x4, !P1 ;  /* 0x00000004ff047807 */ /* 0x002fc80004800000 */
[----:B------:R-:W-:-:S04]  /*3e420*/  SEL R4, R4, RZ, !P0 ;  /* 0x000000ff04047207 */ /* 0x000fc80004000000 */
[----:B------:R-:W-:Y:S02]  /*3e430*/  ISETP.NE.U32.AND P1, PT, R4, RZ, PT ;  /* 0x000000ff0400720c */ /* 0x000fe40003f25070 */
[----:B---3--:R-:W-:-:S04]  /*3e440*/  IADD3 R214, P3, R214, UR4, RZ ;  /* 0x00000004d6d67c10 */ /* 0x008fc8000ff7e0ff */
[----:B------:R-:W-:Y:S02]  /*3e450*/  MOV R4, R214 ;  /* 0x000000d600047202 */ /* 0x000fe40000000f00 */
        /* <DEDUP_REMOVED lines=8> */
[----:B------:R-:W-:Y:S01]  /*3e4e0*/  IADD3 R6, P3, R6, UR4, RZ ;  /* 0x0000000406067c10 */ /* 0x000fe2000ff7e0ff */
[----:B-1----:R-:W-:Y:S01]  /*3e4f0*/  IMAD.MOV.U32 R4, RZ, RZ, R10 ;  /* 0x000000ffff047224 */ /* 0x002fe200078e000a */
[----:B--2---:R-:W-:Y:S01]  /*3e500*/  MOV R5, R12 ;  /* 0x0000000c00057202 */ /* 0x004fe20000000f00 */
[----:B------:R-:W-:Y:S01]  /*3e510*/  STL [R1+0x784], R10 ;  /* 0x0007840a01007387 */ /* 0x000fe20000100800 */
[----:B------:R-:W-:-:S03]  /*3e520*/  IADD3.X R7, R7, UR7, RZ, P3, !PT ;  /* 0x0000000707077c10 */ /* 0x000fc60009ffe4ff */
[----:B------:R1:W-:Y:S04]  /*3e530*/  LDGSTS.E [R0+0x8], desc[UR48][R4.64], P1 ;  /* 0x0000800004007fae */ /* 0x0003e80008921870 */
[----:B------:R2:W-:Y:S04]  /*3e540*/  STL [R1+0x780], R12 ;  /* 0x0007800c01007387 */ /* 0x0005e80000100800 */
[----:B------:R-:W3:Y:S01]  /*3e550*/  LDL.LU R214, [R1+0x79c] ;  /* 0x00079c0001d67983 */ /* 0x000ee20000300800 */
[----:B-1----:R-:W-:Y:S01]  /*3e560*/  IMAD.MOV.U32 R4, RZ, RZ, R8 ;  /* 0x000000ffff047224 */ /* 0x002fe200078e0008 */
[----:B------:R-:W-:-:S02]  /*3e570*/  MOV R5, R9 ;  /* 0x0000000900057202 */ /* 0x000fc40000000f00 */
[----:B--2---:R-:W2:Y:S04]  /*3e580*/  LDL.LU R12, [R1+0x7a0] ;  /* 0x0007a000010c7983 */ /* 0x004ea80000300800 */
[----:B------:R-:W4:Y:S04]  /*3e590*/  LDL.LU R10, [R1+0x7a4] ;  /* 0x0007a400010a7983 */ /* 0x000f280000300800 */
[----:B------:R-:W-:Y:S04]  /*3e5a0*/  STL [R1+0x78c], R8 ;  /* 0x00078c0801007387 */ /* 0x000fe80000100800 */
[----:B------:R1:W-:Y:S04]  /*3e5b0*/  STL [R1+0x788], R9 ;  /* 0x0007880901007387 */ /* 0x0003e80000100800 */
[----:B------:R1:W-:Y:S04]  /*3e5c0*/  LDGSTS.E [R0+0x4008], desc[UR48][R4.64], P1 ;  /* 0x0400800004007fae */ /* 0x0003e80008921870 */
[----:B------:R-:W-:Y:S04]  /*3e5d0*/  STL [R1+0x794], R6 ;  /* 0x0007940601007387 */ /* 0x000fe80000100800 */
[----:B------:R1:W-:Y:S02]  /*3e5e0*/  STL [R1+0x790], R7 ;  /* 0x0007900701007387 */ /* 0x0003e40000100800 */
[----:B-1----:R-:W-:Y:S01]  /*3e5f0*/  IMAD.MOV.U32 R4, RZ, RZ, R6 ;  /* 0x000000ffff047224 */ /* 0x002fe200078e0006 */
[----:B------:R-:W-:Y:S01]  /*3e600*/  MOV R5, R7 ;  /* 0x0000000700057202 */ /* 0x000fe20000000f00 */
        /* <DEDUP_REMOVED lines=113> */
[----:B------:R1:W-:Y:S04]  /*3ed20*/  STL [R1+0xb74], R6 ;  /* 0x000b740601007387 */ /* 0x0003e80000100800 */
        /* <DEDUP_REMOVED lines=29> */
[----:B------:R-:W-:Y:S04]  /*3ef00*/  STL [R1+0xb80], R12 ;  /* 0x000b800c01007387 */ /* 0x000fe80000100800 */
[----:B------:R-:W2:Y:S01]  /*3ef10*/  LDL.LU R214, [R1+0xb98] ;  /* 0x000b980001d67983 */ /* 0x000ea20000300800 */
[----:B-1----:R-:W-:Y:S01]  /*3ef20*/  IMAD.MOV.U32 R4, RZ, RZ, R6 ;  /* 0x000000ffff047224 */ /* 0x002fe200078e0006 */
[----:B------:R-:W-:-:S02]  /*3ef30*/  MOV R5, R9 ;  /* 0x0000000900057202 */ /* 0x000fc40000000f00 */
[----:B------:R1:W-:Y:S04]  /*3ef40*/  STL [R1+0xb8c], R6 ;  /* 0x000b8c0601007387 */ /* 0x0003e80000100800 */
[----:B------:R3:W-:Y:S04]  /*3ef50*/  STL [R1+0xb88], R9 ;  /* 0x000b880901007387 */ /* 0x0007e80000100800 */
[----:B------:R-:W-:Y:S04]  /*3ef60*/  STL [R1+0xb94], R7 ;  /* 0x000b940701007387 */ /* 0x000fe80000100800 */
[----:B-1----:R-:W4:Y:S04]  /*3ef70*/  LDL.LU R6, [R1+0xbac] ;  /* 0x000bac0001067983 */ /* 0x002f280000300800 */
[----:B------:R1:W-:Y:S04]  /*3ef80*/  LDGSTS.E [R0+0x14008], desc[UR48][R4.64], P1 ;  /* 0x1400800004007fae */ /* 0x0003e80008921870 */
[----:B------:R3:W-:Y:S04]  /*3ef90*/  STL [R1+0xb90], R8 ;  /* 0x000b900801007387 */ /* 0x0007e80000100800 */
[----:B------:R-:W4:Y:S01]  /*3efa0*/  LDL.LU R12, [R1+0xba8] ;  /* 0x000ba800010c7983 */ /* 0x000f220000300800 */
[----:B-1----:R-:W-:Y:S01]  /*3efb0*/  IMAD.MOV.U32 R4, RZ, RZ, R7 ;  /* 0x000000ffff047224 */ /* 0x002fe200078e0007 */
[----:B------:R-:W-:-:S02]  /*3efc0*/  MOV R5, R8 ;  /* 0x0000000800057202 */ /* 0x000fc40000000f00 */
[----:B------:R-:W4:Y:S04]  /*3efd0*/  LDL.LU R10, [R1+0xbb0] ;  /* 0x000bb000010a7983 */ /* 0x000f280000300800 */
[----:B---3--:R-:W3:Y:S04]  /*3efe0*/  LDL.LU R9, [R1+0xbb4] ;  /* 0x000bb40001097983 */ /* 0x008ee80000300800 */
        /* <DEDUP_REMOVED lines=16> */
[----:B------:R-:W2:Y:S04]  /*3f0f0*/  LDL.LU R4, [R1+0xba0] ;  /* 0x000ba00001047983 */ /* 0x000ea80000300800 */
[----:B------:R-:W1:Y:S01]  /*3f100*/  LDL.LU R5, [R1+0xba4] ;  /* 0x000ba40001057983 */ /* 0x000e620000300800 */
[----:B----4-:R-:W-:-:S04]  /*3f110*/  IADD3 R6, P3, R6, UR4, RZ ;  /* 0x0000000406067c10 */ /* 0x010fc8000ff7e0ff */
[----:B------:R-:W-:Y:S02]  /*3f120*/  IADD3.X R12, R12, UR7, RZ, P3, !PT ;  /* 0x000000070c0c7c10 */ /* 0x000fe40009ffe4ff */
[----:B---3--:R-:W-:-:S04]  /*3f130*/  IADD3 R7, P3, R7, UR4, RZ ;  /* 0x0000000407077c10 */ /* 0x008fc8000ff7e0ff */
[----:B------:R-:W-:Y:S02]  /*3f140*/  IADD3.X R8, R8, UR7, RZ, P3, !PT ;  /* 0x0000000708087c10 */ /* 0x000fe40009ffe4ff */
[----:B-1----:R-:W-:-:S04]  /*3f150*/  IADD3 R5, P1, R5, UR4, RZ ;  /* 0x0000000405057c10 */ /* 0x002fc8000ff3e0ff */
[----:B--2---:R-:W-:Y:S01]  /*3f160*/  IADD3.X R4, R4, UR7, RZ, P1, !PT ;  /* 0x0000000704047c10 */ /* 0x004fe20008ffe4ff */
[----:B------:R1:W-:Y:S04]  /*3f170*/  STL [R1+0xba4], R5 ;  /* 0x000ba40501007387 */ /* 0x0003e80000100800 */
[----:B------:R2:W-:Y:S01]  /*3f180*/  STL [R1+0xba0], R4 ;  /* 0x000ba00401007387 */ /* 0x0005e20000100800 */
[----:B-1----:R-:W-:-:S04]  /*3f190*/  LOP3.LUT R5, R5, R4, RZ, 0x3c, !PT ;  /* 0x0000000405057212 */ /* 0x002fc800078e3cff */
[----:B--2---:R-:W-:Y:S02]  /*3f1a0*/  LOP3.LUT R4, R5, R4, RZ, 0x3c, !PT ;  /* 0x0000000405047212 */ /* 0x004fe400078e3cff */
[----:B------:R-:W-:Y:S02]  /*3f1b0*/  IADD3 R9, P1, R9, UR4, RZ ;  /* 0x0000000409097c10 */ /* 0x000fe4000ff3e0ff */
[----:B------:R-:W-:Y:S01]  /*3f1c0*/  LOP3.LUT R5, R5, R4, RZ, 0x3c, !PT ;  /* 0x0000000405057212 */ /* 0x000fe200078e3cff */
[----:B------:R1:W-:Y:S01]  /*3f1d0*/  STL [R1+0xbac], R6 ;  /* 0x000bac0601007387 */ /* 0x0003e20000100800 */
[----:B------:R-:W-:-:S03]  /*3f1e0*/  IADD3.X R10, R10, UR7, RZ, P1, !PT ;  /* 0x000000070a0a7c10 */ /* 0x000fc60008ffe4ff */
[----:B------:R2:W-:Y:S04]  /*3f1f0*/  LDGSTS.E [R0+0x1000c], desc[UR48][R4.64], P2 ;  /* 0x1000c00004007fae */ /* 0x0005e80009121870 */
[----:B------:R-:W-:Y:S01]  /*3f200*/  STL [R1+0xba8], R12 ;  /* 0x000ba80c01007387 */ /* 0x000fe20000100800 */
[----:B--2---:R-:W-:Y:S01]  /*3f210*/  IMAD.MOV.U32 R4, RZ, RZ, R6 ;  /* 0x000000ffff047224 */ /* 0x004fe200078e0006 */
[----:B------:R-:W-:Y:S02]  /*3f220*/  MOV R5, R12 ;  /* 0x0000000c00057202 */ /* 0x000fe40000000f00 */
[----:B-1----:R-:W2:Y:S04]  /*3f230*/  LDL.LU R6, [R1+0x7c4] ;  /* 0x0007c40001067983 */ /* 0x002ea80000300800 */
[----:B------:R-:W-:Y:S04]  /*3f240*/  STL [R1+0xbb4], R9 ;  /* 0x000bb40901007387 */ /* 0x000fe80000100800 */
[----:B------:R1:W-:Y:S04]  /*3f250*/  LDGSTS.E [R0+0x1400c], desc[UR48][R4.64], P2 ;  /* 0x1400c00004007fae */ /* 0x0003e80009121870 */
[----:B------:R3:W-:Y:S04]  /*3f260*/  STL [R1+0xbb0], R10 ;  /* 0x000bb00a01007387 */ /* 0x0007e80000100800 */
[----:B------:R-:W-:Y:S01]  /*3f270*/  STL [R1+0xbbc], R7 ;  /* 0x000bbc0701007387 */ /* 0x000fe20000100800 */
[----:B-1----:R-:W-:Y:S01]  /*3f280*/  MOV R5, R10 ;  /* 0x0000000a00057202 */ /* 0x002fe20000000f00 */
[----:B------:R-:W-:-:S02]  /*3f290*/  IMAD.MOV.U32 R4, RZ, RZ, R9 ;  /* 0x000000ffff047224 */ /* 0x000fc400078e0009 */
[----:B---3--:R-:W3:Y:S04]  /*3f2a0*/  LDL.LU R10, [R1+0x7c0] ;  /* 0x0007c000010a7983 */ /* 0x008ee80000300800 */
[----:B------:R1:W-:Y:S04]  /*3f2b0*/  STL [R1+0xbb8], R8 ;  /* 0x000bb80801007387 */ /* 0x0003e80000100800 */
[----:B------:R-:W4:Y:S04]  /*3f2c0*/  LDL.LU R12, [R1+0x7c8] ;  /* 0x0007c800010c7983 */ /* 0x000f280000300800 */
[----:B------:R-:W4:Y:S04]  /*3f2d0*/  LDL.LU R9, [R1+0x7cc] ;  /* 0x0007cc0001097983 */ /* 0x000f280000300800 */
[----:B------:R1:W-:Y:S02]  /*3f2e0*/  LDGSTS.E [R0+0x1800c], desc[UR48][R4.64], P2 ;  /* 0x1800c00004007fae */ /* 0x0003e40009121870 */
[----:B-1----:R-:W-:Y:S01]  /*3f2f0*/  MOV R5, R8 ;  /* 0x0000000800057202 */ /* 0x002fe20000000f00 */
[----:B------:R-:W-:Y:S01]  /*3f300*/  IMAD.MOV.U32 R4, RZ, RZ, R7 ;  /* 0x000000ffff047224 */ /* 0x000fe200078e0007 */
[----:B------:R-:W4:Y:S04]  /*3f310*/  LDL.LU R8, [R1+0x7d0] ;  /* 0x0007d00001087983 */ /* 0x000f280000300800 */
[----:B------:R-:W4:Y:S04]  /*3f320*/  LDL.LU R7, [R1+0x7d4] ;  /* 0x0007d40001077983 */ /* 0x000f280000300800 */
[----:B------:R1:W-:Y:S02]  /*3f330*/  LDGSTS.E [R0+0x1c00c], desc[UR48][R4.64], P2 ;  /* 0x1c00c00004007fae */ /* 0x0003e40009121870 */
[----:B-1----:R-:W1:Y:S01]  /*3f340*/  LDC R5, c[0x0][0x230] ;  /* 0x00008c00ff057b82 */ /* 0x002e620000000800 */
[----:B------:R-:W-:-:S04]  /*3f350*/  ISETP.GT.AND P1, PT, R2, 0x1c, PT ;  /* 0x0000001c0200780c */ /* 0x000fc80003f24270 */
[----:B------:R-:W-:-:S04]  /*3f360*/  SEL R0, RZ, 0x4, !P1 ;  /* 0x00000004ff007807 */ /* 0x000fc80004800000 */
[----:B------:R-:W-:Y:S02]  /*3f370*/  SEL R0, R0, RZ, !P0 ;  /* 0x000000ff00007207 */ /* 0x000fe40004000000 */
[----:B------:R-:W-:Y:S02]  /*3f380*/  LOP3.LUT R4, R215, 0x3f, RZ, 0xc0, !PT ;  /* 0x0000003fd7047812 */ /* 0x000fe400078ec0ff */
[----:B------:R-:W-:Y:S01]  /*3f390*/  ISETP.NE.U32.AND P2, PT, R0, RZ, PT ;  /* 0x000000ff0000720c */ /* 0x000fe20003f45070 */
[----:B-1----:R-:W-:-:S04]  /*3f3a0*/  VIADD R5, R5, 0xfffffe40 ;  /* 0xfffffe4005057836 */ /* 0x002fc80000000000 */
[----:B------:R-:W-:-:S05]  /*3f3b0*/  IMAD R0, R11, -0x40, R5 ;  /* 0xffffffc00b007824 */ /* 0x000fca00078e0205 */
[----:B------:R-:W-:Y:S02]  /*3f3c0*/  ISETP.GE.AND P1, PT, R4, R0, PT ;  /* 0x000000000400720c */ /* 0x000fe40003f26270 */
[----:B------:R-:W-:-:S04]  /*3f3d0*/  LOP3.LUT R0, R3, 0x70, RZ, 0x3c, !PT ;  /* 0x0000007003007812 */ /* 0x000fc800078e3cff */
[----:B------:R-:W-:Y:S02]  /*3f3e0*/  IADD3 R0, R0, UR11, RZ ;  /* 0x0000000b00007c10 */ /* 0x000fe4000fffe0ff */
[----:B--2---:R-:W-:-:S05]  /*3f3f0*/  IADD3 R6, P3, R6, UR4, RZ ;  /* 0x0000000406067c10 */ /* 0x004fca000ff7e0ff */
[----:B------:R-:W-:Y:S01]  /*3f400*/  IMAD.MOV.U32 R4, RZ, RZ, R6 ;  /* 0x000000ffff047224 */ /* 0x000fe200078e0006 */
[----:B------:R-:W-:Y:S01]  /*3f410*/  STL [R1+0x7c4], R6 ;  /* 0x0007c40601007387 */ /* 0x000fe20000100800 */
[----:B---3--:R-:W-:-:S04]  /*3f420*/  IADD3.X R10, R10, UR7, RZ, P3, !PT ;  /* 0x000000070a0a7c10 */ /* 0x008fc80009ffe4ff */
[----:B------:R-:W-:Y:S02]  /*3f430*/  MOV R5, R10 ;  /* 0x0000000a00057202 */ /* 0x000fe40000000f00 */
[----:B----4-:R-:W-:-:S03]  /*3f440*/  IADD3 R9, P3, R9, UR4, RZ ;  /* 0x0000000409097c10 */ /* 0x010fc6000ff7e0ff */
[----:B------:R1:W-:Y:S01]  /*3f450*/  LDGSTS.E [R0], desc[UR48][R4.64], P2 ;  /* 0x0000000004007fae */ /* 0x0003e20009121870 */
[----:B------:R-:W-:-:S03]  /*3f460*/  IADD3.X R12, R12, UR7, RZ, P3, !PT ;  /* 0x000000070c0c7c10 */ /* 0x000fc60009ffe4ff */
[----:B------:R2:W-:Y:S04]  /*3f470*/  STL [R1+0x7c0], R10 ;  /* 0x0007c00a01007387 */ /* 0x0005e80000100800 */
[----:B------:R-:W3:Y:S01]  /*3f480*/  LDL.LU R215, [R1+0x7dc] ;  /* 0x0007dc0001d77983 */ /* 0x000ee20000300800 */
[----:B-1----:R-:W-:Y:S01]  /*3f490*/  IMAD.MOV.U32 R4, RZ, RZ, R9 ;  /* 0x000000ffff047224 */ /* 0x002fe200078e0009 */
[----:B------:R-:W-:Y:S02]  /*3f4a0*/  MOV R5, R12 ;  /* 0x0000000c00057202 */ /* 0x000fe40000000f00 */
[----:B--2---:R-:W2:Y:S04]  /*3f4b0*/  LDL.LU R10, [R1+0x7e0] ;  /* 0x0007e000010a7983 */ /* 0x004ea80000300800 */
[----:B------:R-:W4:Y:S01]  /*3f4c0*/  LDL.LU R6, [R1+0x7e4] ;  /* 0x0007e40001067983 */ /* 0x000f220000300800 */
[----:B------:R-:W-:-:S03]  /*3f4d0*/  IADD3 R7, P4, R7, UR4, RZ ;  /* 0x0000000407077c10 */ /* 0x000fc6000ff9e0ff */
[----:B------:R-:W-:Y:S01]  /*3f4e0*/  STL [R1+0x7cc], R9 ;  /* 0x0007cc0901007387 */ /* 0x000fe20000100800 */
[----:B------:R-:W-:-:S03]  /*3f4f0*/  IADD3.X R8, R8, UR7, RZ, P4, !PT ;  /* 0x0000000708087c10 */ /* 0x000fc6000a7fe4ff */
        /* <DEDUP_REMOVED lines=13> */
[----:B------:R-:W-:-:S04]  /*3f5d0*/  SEL R3, RZ, 0x4, !P3 ;  /* 0x00000004ff037807 */ /* 0x000fc80005800000 */
[----:B------:R-:W-:-:S04]  /*3f5e0*/  SEL R3, R3, RZ, !P0 ;  /* 0x000000ff03037207 */ /* 0x000fc80004000000 */
[----:B------:R-:W-:Y:S02]  /*3f5f0*/  ISETP.NE.U32.AND P3, PT, R3, RZ, PT ;  /* 0x000000ff0300720c */ /* 0x000fe40003f65070 */
[----:B---3--:R-:W-:-:S05]  /*3f600*/  IADD3 R215, P4, R215, UR4, RZ ;  /* 0x00000004d7d77c10 */ /* 0x008fca000ff9e0ff */
[----:B-1----:R-:W-:Y:S01]  /*3f610*/  IMAD.MOV.U32 R4, RZ, RZ, R215 ;  /* 0x000000ffff047224 */ /* 0x002fe200078e00d7 */
        /* <DEDUP_REMOVED lines=37> */
[----:B---3--:R-:W-:-:S04]  /*3f870*/  IADD3 R215, P4, R215, UR4, RZ ;  /* 0x00000004d7d77c10 */ /* 0x008fc8000ff9e0ff */
[----:B-1----:R-:W-:Y:S02]  /*3f880*/  MOV R4, R215 ;  /* 0x000000d700047202 */ /* 0x002fe40000000f00 */
        /* <DEDUP_REMOVED lines=141> */
[----:B-1----:R-:W4:Y:S01]  /*40160*/  LDL.LU R12, [R1+0xc00] ;  /* 0x000c0000010c7983 */ /* 0x002f220000300800 */
[----:B------:R-:W-:Y:S01]  /*40170*/  MOV R4, R7 ;  /* 0x0000000700047202 */ /* 0x000fe20000000f00 */
[----:B------:R-:W-:-:S02]  /*40180*/  IMAD.MOV.U32 R5, RZ, RZ, R8 ;  /* 0x000000ffff057224 */ /* 0x000fc400078e0008 */
[----:B------:R1:W-:Y:S04]  /*40190*/  STL [R1+0xbf0], R8 ;  /* 0x000bf00801007387 */ /* 0x0003e80000100800 */
[----:B------:R-:W4:Y:S04]  /*401a0*/  LDL.LU R9, [R1+0xc08] ;  /* 0x000c080001097983 */ /* 0x000f280000300800 */
[----:B------:R3:W-:Y:S04]  /*401b0*/  LDGSTS.E [R0+0x18004], desc[UR48][R4.64], P3 ;  /* 0x1800400004007fae */ /* 0x0007e80009921870 */
[----:B-1----:R-:W4:Y:S04]  /*401c0*/  LDL.LU R8, [R1+0xc10] ;  /* 0x000c100001087983 */ /* 0x002f280000300800 */
[----:B------:R-:W4:Y:S04]  /*401d0*/  LDL.LU R7, [R1+0xc14] ;  /* 0x000c140001077983 */ /* 0x000f280000300800 */
[----:B------:R-:W2:Y:S01]  /*401e0*/  LDL.LU R5, [R1+0xbf8] ;  /* 0x000bf80001057983 */ /* 0x000ea20000300800 */
[----:B------:R-:W-:-:S04]  /*401f0*/  ISETP.GT.AND P2, PT, R2, 0x3e, PT ;  /* 0x0000003e0200780c */ /* 0x000fc80003f44270 */
[----:B------:R-:W-:-:S04]  /*40200*/  SEL R3, RZ, 0x4, !P2 ;  /* 0x00000004ff037807 */ /* 0x000fc80005000000 */
[----:B------:R-:W-:-:S04]  /*40210*/  SEL R3, R3, RZ, !P0 ;  /* 0x000000ff03037207 */ /* 0x000fc80004000000 */
[----:B------:R-:W-:Y:S02]  /*40220*/  ISETP.NE.U32.AND P2, PT, R3, RZ, PT ;  /* 0x000000ff0300720c */ /* 0x000fe40003f45070 */
[----:B---3--:R-:W-:-:S04]  /*40230*/  IADD3 R215, P4, R215, UR4, RZ ;  /* 0x00000004d7d77c10 */ /* 0x008fc8000ff9e0ff */
[----:B------:R-:W-:Y:S01]  /*40240*/  MOV R4, R215 ;  /* 0x000000d700047202 */ /* 0x000fe20000000f00 */
[----:B------:R-:W-:Y:S01]  /*40250*/  STL [R1+0xbfc], R215 ;  /* 0x000bfcd701007387 */ /* 0x000fe20000100800 */
[----:B--2---:R-:W-:-:S05]  /*40260*/  IADD3.X R5, R5, UR7, RZ, P4, !PT ;  /* 0x0000000705057c10 */ /* 0x004fca000a7fe4ff */
[----:B------:R1:W-:Y:S01]  /*40270*/  LDGSTS.E [R0+0x1c004], desc[UR48][R4.64], P3 ;  /* 0x1c00400004007fae */ /* 0x0003e20009921870 */
[----:B------:R-:W-:Y:S02]  /*40280*/  IADD3 R10, P3, R10, UR4, RZ ;  /* 0x000000040a0a7c10 */ /* 0x000fe4000ff7e0ff */
[----:B----4-:R-:W-:Y:S02]  /*40290*/  IADD3 R6, P4, R6, UR4, RZ ;  /* 0x0000000406067c10 */ /* 0x010fe4000ff9e0ff */
[----:B------:R-:W-:Y:S01]  /*402a0*/  IADD3.X R12, R12, UR7, RZ, P3, !PT ;  /* 0x000000070c0c7c10 */ /* 0x000fe20009ffe4ff */
[----:B------:R2:W-:Y:S01]  /*402b0*/  STL [R1+0xbf8], R5 ;  /* 0x000bf80501007387 */ /* 0x0005e20000100800 */
[----:B------:R-:W-:Y:S02]  /*402c0*/  IADD3.X R9, R9, UR7, RZ, P4, !PT ;  /* 0x0000000709097c10 */ /* 0x000fe4000a7fe4ff */
[----:B------:R-:W-:Y:S01]  /*402d0*/  IADD3 R7, P3, R7, UR4, RZ ;  /* 0x0000000407077c10 */ /* 0x000fe2000ff7e0ff */
[----:B------:R-:W-:Y:S01]  /*402e0*/  STL [R1+0xc04], R10 ;  /* 0x000c040a01007387 */ /* 0x000fe20000100800 */
[----:B-1----:R-:W-:Y:S01]  /*402f0*/  IMAD.MOV.U32 R4, RZ, RZ, R10 ;  /* 0x000000ffff047224 */ /* 0x002fe200078e000a */
[----:B--2---:R-:W-:-:S02]  /*40300*/  MOV R5, R12 ;  /* 0x0000000c00057202 */ /* 0x004fc40000000f00 */
[----:B------:R1:W-:Y:S01]  /*40310*/  STL [R1+0xc00], R12 ;  /* 0x000c000c01007387 */ /* 0x0003e20000100800 */
[----:B------:R-:W-:-:S03]  /*40320*/  IADD3.X R8, R8, UR7, RZ, P3, !PT ;  /* 0x0000000708087c10 */ /* 0x000fc60009ffe4ff */
[----:B------:R2:W-:Y:S04]  /*40330*/  STL [R1+0xc0c], R6 ;  /* 0x000c0c0601007387 */ /* 0x0005e80000100800 */
[----:B------:R3:W-:Y:S04]  /*40340*/  LDGSTS.E [R0+0x10008], desc[UR48][R4.64], P2 ;  /* 0x1000800004007fae */ /* 0x0007e80009121870 */
[----:B------:R4:W-:Y:S04]  /*40350*/  STL [R1+0xc08], R9 ;  /* 0x000c080901007387 */ /* 0x0009e80000100800 */
[----:B-1----:R-:W4:Y:S01]  /*40360*/  LDL.LU R12, [R1+0xc18] ;  /* 0x000c1800010c7983 */ /* 0x002f220000300800 */
[----:B---3--:R-:W-:Y:S01]  /*40370*/  IMAD.MOV.U32 R4, RZ, RZ, R6 ;  /* 0x000000ffff047224 */ /* 0x008fe200078e0006 */
[----:B------:R-:W-:-:S02]  /*40380*/  MOV R5, R9 ;  /* 0x0000000900057202 */ /* 0x000fc40000000f00 */
[----:B------:R-:W3:Y:S01]  /*40390*/  LDL.LU R10, [R1+0xc24] ;  /* 0x000c2400010a7983 */ /* 0x000ee20000300800 */
[----:B------:R-:W-:-:S03]  /*403a0*/  ISETP.GT.AND P3, PT, R2, 0x3f, PT ;  /* 0x0000003f0200780c */ /* 0x000fc60003f64270 */
[----:B--2---:R-:W2:Y:S01]  /*403b0*/  LDL.LU R6, [R1+0xc2c] ;  /* 0x000c2c0001067983 */ /* 0x004ea20000300800 */
[----:B------:R-:W-:Y:S01]  /*403c0*/  IMAD.MOV.U32 R2, RZ, RZ, R7 ;  /* 0x000000ffff027224 */ /* 0x000fe200078e0007 */
[----:B------:R-:W-:Y:S02]  /*403d0*/  MOV R3, R8 ;  /* 0x0000000800037202 */ /* 0x000fe40000000f00 */
[----:B------:R1:W-:Y:S04]  /*403e0*/  STL [R1+0xc14], R7 ;  /* 0x000c140701007387 */ /* 0x0003e80000100800 */
[----:B------:R1:W-:Y:S04]  /*403f0*/  STL [R1+0xc10], R8 ;  /* 0x000c100801007387 */ /* 0x0003e80000100800 */
[----:B------:R-:W-:Y:S04]  /*40400*/  LDGSTS.E [R0+0x14008], desc[UR48][R4.64], P2 ;  /* 0x1400800004007fae */ /* 0x000fe80009121870 */
[----:B------:R-:W2:Y:S04]  /*40410*/  LDL.LU R215, [R1+0xc20] ;  /* 0x000c200001d77983 */ /* 0x000ea80000300800 */
[----:B------:R1:W-:Y:S04]  /*40420*/  LDGSTS.E [R0+0x18008], desc[UR48][R2.64], P2 ;  /* 0x1800800002007fae */ /* 0x0003e80009121870 */
[----:B------:R-:W2:Y:S04]  /*40430*/  LDL.LU R5, [R1+0xc28] ;  /* 0x000c280001057983 */ /* 0x000ea80000300800 */
[----:B----4-:R-:W4:Y:S04]  /*40440*/  LDL.LU R9, [R1+0xc30] ;  /* 0x000c300001097983 */ /* 0x010f280000300800 */
[----:B-1----:R-:W4:Y:S04]  /*40450*/  LDL.LU R7, [R1+0xc34] ;  /* 0x000c340001077983 */ /* 0x002f280000300800 */
[----:B------:R-:W4:Y:S04]  /*40460*/  LDL.LU R8, [R1+0xc38] ;  /* 0x000c380001087983 */ /* 0x000f280000300800 */
[----:B------:R-:W4:Y:S04]  /*40470*/  LDL.LU R4, [R1+0xc3c] ;  /* 0x000c3c0001047983 */ /* 0x000f280000300800 */
[----:B------:R-:W3:Y:S01]  /*40480*/  LDL.LU R3, [R1+0xc1c] ;  /* 0x000c1c0001037983 */ /* 0x000ee20000300800 */
[----:B------:R-:W-:-:S04]  /*40490*/  SEL R2, RZ, 0x4, !P3 ;  /* 0x00000004ff027807 */ /* 0x000fc80005800000 */
[----:B------:R-:W-:-:S04]  /*404a0*/  SEL R2, R2, RZ, !P0 ;  /* 0x000000ff02027207 */ /* 0x000fc80004000000 */
[----:B------:R-:W-:Y:S02]  /*404b0*/  ISETP.NE.U32.AND P3, PT, R2, RZ, PT ;  /* 0x000000ff0200720c */ /* 0x000fe40003f65070 */
[----:B---3--:R-:W-:-:S04]  /*404c0*/  IADD3 R3, P4, R3, UR4, RZ ;  /* 0x0000000403037c10 */ /* 0x008fc8000ff9e0ff */
[----:B------:R-:W-:Y:S01]  /*404d0*/  IADD3.X R12, R12, UR7, RZ, P4, !PT ;  /* 0x000000070c0c7c10 */ /* 0x000fe2000a7fe4ff */
[----:B------:R1:W-:Y:S01]  /*404e0*/  STL [R1+0xc1c], R3 ;  /* 0x000c1c0301007387 */ /* 0x0003e20000100800 */
[----:B------:R-:W-:Y:S02]  /*404f0*/  IMAD.MOV.U32 R2, RZ, RZ, R3 ;  /* 0x000000ffff027224 */ /* 0x000fe400078e0003 */
[----:B-1----:R-:W-:-:S05]  /*40500*/  MOV R3, R12 ;  /* 0x0000000c00037202 */ /* 0x002fca0000000f00 */
[----:B------:R1:W-:Y:S01]  /*40510*/  LDGSTS.E [R0+0x1c008], desc[UR48][R2.64], P2 ;  /* 0x1c00800002007fae */ /* 0x0003e20009121870 */
[----:B------:R-:W-:Y:S02]  /*40520*/  IADD3 R10, P2, R10, UR4, RZ ;  /* 0x000000040a0a7c10 */ /* 0x000fe4000ff5e0ff */
[----:B--2---:R-:W-:Y:S02]  /*40530*/  IADD3 R6, P4, R6, UR4, RZ ;  /* 0x0000000406067c10 */ /* 0x004fe4000ff9e0ff */
[----:B------:R-:W-:Y:S01]  /*40540*/  IADD3.X R215, R215, UR7, RZ, P2, !PT ;  /* 0x00000007d7d77c10 */ /* 0x000fe200097fe4ff */
[----:B------:R2:W-:Y:S01]  /*40550*/  STL [R1+0xc18], R12 ;  /* 0x000c180c01007387 */ /* 0x0005e20000100800 */
[----:B------:R-:W-:Y:S02]  /*40560*/  IADD3.X R5, R5, UR7, RZ, P4, !PT ;  /* 0x0000000705057c10 */ /* 0x000fe4000a7fe4ff */
[----:B----4-:R-:W-:Y:S01]  /*40570*/  IADD3 R7, P2, R7, UR4, RZ ;  /* 0x0000000407077c10 */ /* 0x010fe2000ff5e0ff */
[----:B-1----:R-:W-:Y:S01]  /*40580*/  IMAD.MOV.U32 R2, RZ, RZ, R10 ;  /* 0x000000ffff027224 */ /* 0x002fe200078e000a */
[----:B------:R-:W-:Y:S01]  /*40590*/  MOV R3, R215 ;  /* 0x000000d700037202 */ /* 0x000fe20000000f00 */
[----:B--2---:R-:W2:Y:S01]  /*405a0*/  LDL.LU R12, [R1+0xf90] ;  /* 0x000f9000010c7983 */ /* 0x004ea20000300800 */
[----:B------:R-:W-:-:S03]  /*405b0*/  IADD3.X R9, R9, UR7, RZ, P2, !PT ;  /* 0x0000000709097c10 */ /* 0x000fc600097fe4ff */
[----:B------:R-:W-:Y:S01]  /*405c0*/  STL [R1+0xc24], R10 ;  /* 0x000c240a01007387 */ /* 0x000fe20000100800 */
[----:B------:R-:W-:-:S03]  /*405d0*/  IADD3 R4, P4, R4, UR4, RZ ;  /* 0x0000000404047c10 */ /* 0x000fc6000ff9e0ff */
[----:B------:R-:W-:Y:S04]  /*405e0*/  STL [R1+0xc20], R215 ;  /* 0x000c20d701007387 */ /* 0x000fe80000100800 */
[----:B------:R1:W-:Y:S04]  /*405f0*/  LDGSTS.E [R0+0x1000c], desc[UR48][R2.64], P3 ;  /* 0x1000c00002007fae */ /* 0x0003e80009921870 */
[----:B------:R-:W-:Y:S04]  /*40600*/  STL [R1+0xc2c], R6 ;  /* 0x000c2c0601007387 */ /* 0x000fe80000100800 */
[----:B------:R3:W-:Y:S01]  /*40610*/  STL [R1+0xc28], R5 ;  /* 0x000c280501007387 */ /* 0x0007e20000100800 */
[----:B-1----:R-:W-:Y:S01]  /*40620*/  IMAD.MOV.U32 R2, RZ, RZ, R6 ;  /* 0x000000ffff027224 */ /* 0x002fe200078e0006 */
[----:B------:R-:W-:-:S02]  /*40630*/  MOV R3, R5 ;  /* 0x0000000500037202 */ /* 0x000fc40000000f00 */
[----:B---3--:R-:W3:Y:S01]  /*40640*/  LDL.LU R5, [R1+0xc44] ;  /* 0x000c440001057983 */ /* 0x008ee20000300800 */
[----:B------:R-:W-:-:S03]  /*40650*/  IADD3.X R8, R8, UR7, RZ, P4, !PT ;  /* 0x0000000708087c10 */ /* 0x000fc6000a7fe4ff */
[----:B------:R-:W4:Y:S04]  /*40660*/  LDL.LU R6, [R1+0xc64] ;  /* 0x000c640001067983 */ /* 0x000f280000300800 */
[----:B------:R1:W-:Y:S04]  /*40670*/  STL [R1+0xc34], R7 ;  /* 0x000c340701007387 */ /* 0x0003e80000100800 */
[----:B------:R1:W-:Y:S04]  /*40680*/  LDGSTS.E [R0+0x1400c], desc[UR48][R2.64], P3 ;  /* 0x1400c00002007fae */ /* 0x0003e80009921870 */
[----:B------:R1:W-:Y:S04]  /*40690*/  STL [R1+0xc30], R9 ;  /* 0x000c300901007387 */ /* 0x0003e80000100800 */
[----:B------:R1:W-:Y:S02]  /*406a0*/  STL [R1+0xc3c], R4 ;  /* 0x000c3c0401007387 */ /* 0x0003e40000100800 */
[----:B-1----:R-:W-:-:S02]  /*406b0*/  IMAD.MOV.U32 R2, RZ, RZ, R7 ;  /* 0x000000ffff027224 */ /* 0x002fc400078e0007 */
[----:B------:R-:W4:Y:S04]  /*406c0*/  LDL.LU R7, [R1+0xc40] ;  /* 0x000c400001077983 */ /* 0x000f280000300800 */
[----:B------:R1:W-:Y:S04]  /*406d0*/  STL [R1+0xc38], R8 ;  /* 0x000c380801007387 */ /* 0x0003e80000100800 */
[----:B------:R-:W4:Y:S01]  /*406e0*/  LDL.LU R10, [R1+0xc60] ;  /* 0x000c6000010a7983 */ /* 0x000f220000300800 */
[----:B------:R-:W-:Y:S01]  /*406f0*/  MOV R3, R9 ;  /* 0x0000000900037202 */ /* 0x000fe20000000f00 */
[----:B------:R-:W-:-:S02]  /*40700*/  ULEA UR11, UR9, UR10, 0xf ;  /* 0x0000000a090b7291 */ /* 0x000fc4000f8e783f */
[----:B------:R-:W4:Y:S04]  /*40710*/  LDL.LU R9, [R1+0xc80] ;  /* 0x000c800001097983 */ /* 0x000f280000300800 */
[----:B------:R1:W-:Y:S02]  /*40720*/  LDGSTS.E [R0+0x1800c], desc[UR48][R2.64], P3 ;  /* 0x1800c00002007fae */ /* 0x0003e40009921870 */
[----:B-1----:R-:W-:Y:S01]  /*40730*/  IMAD.MOV.U32 R2, RZ, RZ, R4 ;  /* 0x000000ffff027224 */ /* 0x002fe200078e0004 */
[----:B------:R-:W-:Y:S01]  /*40740*/  MOV R3, R8 ;  /* 0x0000000800037202 */ /* 0x000fe20000000f00 */
[----:B------:R-:W4:Y:S04]  /*40750*/  LDL.LU R4, [R1+0xc84] ;  /* 0x000c840001047983 */ /* 0x000f280000300800 */
[----:B------:R1:W-:Y:S04]  /*40760*/  LDGSTS.E [R0+0x1c00c], desc[UR48][R2.64], P3 ;  /* 0x1c00c00002007fae */ /* 0x0003e80009921870 */
[----:B------:R-:W4:Y:S04]  /*40770*/  LDL.LU R215, [R1+0xca0] ;  /* 0x000ca00001d77983 */ /* 0x000f280000300800 */
[----:B------:R-:W4:Y:S01]  /*40780*/  LDL.LU R8, [R1+0xca4] ;  /* 0x000ca40001087983 */ /* 0x000f220000300800 */
[----:B-1----:R-:W-:-:S03]  /*40790*/  SEL R0, RZ, 0x4, P1 ;  /* 0x00000004ff007807 */ /* 0x002fc60000800000 */
[----:B------:R-:W0:Y:S01]  /*407a0*/  LDGDEPBAR ;  /* 0x00000000000079af */ /* 0x000e220000000000 */
[----:B------:R-:W-:-:S04]  /*407b0*/  SEL R0, R0, RZ, !P0 ;  /* 0x000000ff00007207 */ /* 0x000fc80004000000 */
[----:B------:R-:W-:Y:S01]  /*407c0*/  ISETP.NE.U32.AND P0, PT, R0, RZ, PT ;  /* 0x000000ff0000720c */ /* 0x000fe20003f05070 */
[----:B------:R-:W-:-:S05]  /*407d0*/  IMAD.U32 R0, RZ, RZ, UR11 ;  /* 0x0000000bff007e24 */ /* 0x000fca000f8e00ff */
[----:B--2---:R-:W-:Y:S02]  /*407e0*/  IADD3 R0, R12, 0x100000, R0 ;  /* 0x001000000c007810 */ /* 0x004fe40007ffe000 */
[----:B---3--:R-:W-:Y:S02]  /*407f0*/  IADD3 R5, P1, R5, UR5, RZ ;  /* 0x0000000505057c10 */ /* 0x008fe4000ff3e0ff */
[----:B----4-:R-:W-:-:S03]  /*40800*/  IADD3 R6, P2, R6, UR5, RZ ;  /* 0x0000000506067c10 */ /* 0x010fc6000ff5e0ff */
[----:B------:R1:W-:Y:S01]  /*40810*/  STL [R1+0xc44], R5 ;  /* 0x000c440501007387 */ /* 0x0003e20000100800 */
[----:B------:R-:W-:-:S03]  /*40820*/  MOV R2, R5 ;  /* 0x0000000500027202 */ /* 0x000fc60000000f00 */
[----:B------:R-:W-:Y:S01]  /*40830*/  STL [R1+0xc64], R6 ;  /* 0x000c640601007387 */ /* 0x000fe20000100800 */
[----:B------:R-:W-:-:S05]  /*40840*/  IADD3.X R7, R7, UR8, RZ, P1, !PT ;  /* 0x0000000807077c10 */ /* 0x000fca0008ffe4ff */
[----:B------:R-:W-:Y:S01]  /*40850*/  IMAD.MOV.U32 R3, RZ, RZ, R7 ;  /* 0x000000ffff037224 */ /* 0x000fe200078e0007 */
[----:B------:R2:W-:Y:S01]  /*40860*/  STL [R1+0xc40], R7 ;  /* 0x000c400701007387 */ /* 0x0005e20000100800 */
[----:B------:R-:W-:-:S03]  /*40870*/  IADD3.X R10, R10, UR8, RZ, P2, !PT ;  /* 0x000000080a0a7c10 */ /* 0x000fc600097fe4ff */
[----:B-1----:R-:W3:Y:S04]  /*40880*/  LDL.LU R5, [R1+0xcc4] ;  /* 0x000cc40001057983 */ /* 0x002ee80000300800 */
[----:B------:R1:W-:Y:S04]  /*40890*/  STL [R1+0xc60], R10 ;  /* 0x000c600a01007387 */ /* 0x0003e80000100800 */
[----:B------:R4:W-:Y:S04]  /*408a0*/  LDGSTS.E [R0], desc[UR48][R2.64], P0 ;  /* 0x0000000002007fae */ /* 0x0009e80008121870 */
[----:B--2---:R-:W2:Y:S01]  /*408b0*/  LDL.LU R7, [R1+0xce4] ;  /* 0x000ce40001077983 */ /* 0x004ea20000300800 */
[----:B----4-:R-:W-:-:S03]  /*408c0*/  MOV R2, R6 ;  /* 0x0000000600027202 */ /* 0x010fc60000000f00 */
[----:B------:R-:W4:Y:S01]  /*408d0*/  LDL.LU R6, [R1+0xcc0] ;  /* 0x000cc00001067983 */ /* 0x000f220000300800 */
[----:B------:R-:W-:-:S03]  /*408e0*/  IMAD.MOV.U32 R3, RZ, RZ, R10 ;  /* 0x000000ffff037224 */ /* 0x000fc600078e000a */
[----:B-1----:R-:W4:Y:S01]  /*408f0*/  LDL.LU R10, [R1+0xce0] ;  /* 0x000ce000010a7983 */ /* 0x002f220000300800 */
[----:B------:R-:W-:-:S03]  /*40900*/  IADD3 R4, P1, R4, UR5, RZ ;  /* 0x0000000504047c10 */ /* 0x000fc6000ff3e0ff */
[----:B------:R1:W-:Y:S01]  /*40910*/  LDGSTS.E [R0+0x400], desc[UR48][R2.64], P0 ;  /* 0x0040000002007fae */ /* 0x0003e20008121870 */
[----:B------:R-:W-:Y:S02]  /*40920*/  IADD3.X R9, R9, UR8, RZ, P1, !PT ;  /* 0x0000000809097c10 */ /* 0x000fe40008ffe4ff */
[----:B------:R-:W-:Y:S01]  /*40930*/  IADD3 R8, P2, R8, UR5, RZ ;  /* 0x0000000508087c10 */ /* 0x000fe2000ff5e0ff */
[----:B------:R1:W-:Y:S03]  /*40940*/  STL [R1+0xc84], R4 ;  /* 0x000c840401007387 */ /* 0x0003e60000100800 */
[----:B------:R-:W-:Y:S01]  /*40950*/  IADD3.X R215, R215, UR8, RZ, P2, !PT ;  /* 0x00000008d7d77c10 */ /* 0x000fe200097fe4ff */
[----:B------:R1:W-:Y:S02]  /*40960*/  STL [R1+0xc80], R9 ;  /* 0x000c800901007387 */ /* 0x0003e40000100800 */
[----:B-1----:R-:W-:Y:S01]  /*40970*/  MOV R2, R4 ;  /* 0x0000000400027202 */ /* 0x002fe20000000f00 */
[----:B------:R-:W-:Y:S01]  /*40980*/  IMAD.MOV.U32 R3, RZ, RZ, R9 ;  /* 0x000000ffff037224 */ /* 0x000fe200078e0009 */
[----:B------:R1:W-:Y:S04]  /*40990*/  STL [R1+0xca4], R8 ;  /* 0x000ca40801007387 */ /* 0x0003e80000100800 */
[----:B------:R-:W4:Y:S04]  /*409a0*/  LDL.LU R4, [R1+0xd04] ;  /* 0x000d040001047983 */ /* 0x000f280000300800 */
[----:B------:R1:W-:Y:S04]  /*409b0*/  STL [R1+0xca0], R215 ;  /* 0x000ca0d701007387 */ /* 0x0003e80000100800 */
[----:B------:R1:W-:Y:S04]  /*409c0*/  LDGSTS.E [R0+0x800], desc[UR48][R2.64], P0 ;  /* 0x0080000002007fae */ /* 0x0003e80008121870 */
[----:B------:R-:W4:Y:S01]  /*409d0*/  LDL.LU R9, [R1+0xd24] ;  /* 0x000d240001097983 */ /* 0x000f220000300800 */
[----:B-1----:R-:W-:Y:S01]  /*409e0*/  MOV R2, R8 ;  /* 0x0000000800027202 */ /* 0x002fe20000000f00 */
[----:B------:R-:W-:-:S02]  /*409f0*/  IMAD.MOV.U32 R3, RZ, RZ, R215 ;  /* 0x000000ffff037224 */ /* 0x000fc400078e00d7 */
[----:B------:R-:W4:Y:S04]  /*40a00*/  LDL.LU R8, [R1+0xd00] ;  /* 0x000d000001087983 */ /* 0x000f280000300800 */
[----:B------:R-:W4:Y:S04]  /*40a10*/  LDL.LU R215, [R1+0xd20] ;  /* 0x000d200001d77983 */ /* 0x000f280000300800 */
[----:B------:R1:W-:Y:S01]  /*40a20*/  LDGSTS.E [R0+0xc00], desc[UR48][R2.64], P0 ;  /* 0x00c0000002007fae */ /* 0x0003e20008121870 */
[----:B---3--:R-:W-:-:S04]  /*40a30*/  IADD3 R5, P1, R5, UR5, RZ ;  /* 0x0000000505057c10 */ /* 0x008fc8000ff3e0ff */
[----:B-1----:R-:W-:Y:S01]  /*40a40*/  MOV R2, R5 ;  /* 0x0000000500027202 */ /* 0x002fe20000000f00 */
[----:B------:R1:W-:Y:S01]  /*40a50*/  STL [R1+0xcc4], R5 ;  /* 0x000cc40501007387 */ /* 0x0003e20000100800 */
[----:B--2---:R-:W-:Y:S02]  /*40a60*/  IADD3 R7, P2, R7, UR5, RZ ;  /* 0x0000000507077c10 */ /* 0x004fe4000ff5e0ff */
[----:B----4-:R-:W-:Y:S02]  /*40a70*/  IADD3.X R6, R6, UR8, RZ, P1, !PT ;  /* 0x0000000806067c10 */ /* 0x010fe40008ffe4ff */
[----:B------:R-:W-:-:S03]  /*40a80*/  IADD3.X R10, R10, UR8, RZ, P2, !PT ;  /* 0x000000080a0a7c10 */ /* 0x000fc600097fe4ff */
[----:B------:R-:W-:Y:S01]  /*40a90*/  IMAD.MOV.U32 R3, RZ, RZ, R6 ;  /* 0x000000ffff037224 */ /* 0x000fe200078e0006 */
[----:B------:R2:W-:Y:S04]  /*40aa0*/  STL [R1+0xcc0], R6 ;  /* 0x000cc00601007387 */ /* 0x0005e80000100800 */
[----:B------:R3:W-:Y:S04]  /*40ab0*/  STL [R1+0xce4], R7 ;  /* 0x000ce40701007387 */ /* 0x0007e80000100800 */
[----:B-1----:R-:W4:Y:S04]  /*40ac0*/  LDL.LU R5, [R1+0xd44] ;  /* 0x000d440001057983 */ /* 0x002f280000300800 */
[----:B------:R1:W-:Y:S04]  /*40ad0*/  STL [R1+0xce0], R10 ;  /* 0x000ce00a01007387 */ /* 0x0003e80000100800 */
[----:B------:R3:W-:Y:S04]  /*40ae0*/  LDGSTS.E [R0+0x1000], desc[UR48][R2.64], P0 ;  /* 0x0100000002007fae */ /* 0x0007e80008121870 */
[----:B--2---:R-:W2:Y:S01]  /*40af0*/  LDL.LU R6, [R1+0xd64] ;  /* 0x000d640001067983 */ /* 0x004ea20000300800 */
[----:B---3--:R-:W-:-:S03]  /*40b00*/  MOV R2, R7 ;  /* 0x0000000700027202 */ /* 0x008fc60000000f00 */
[----:B------:R-:W3:Y:S01]  /*40b10*/  LDL.LU R7, [R1+0xd40] ;  /* 0x000d400001077983 */ /* 0x000ee20000300800 */
[----:B------:R-:W-:-:S03]  /*40b20*/  IMAD.MOV.U32 R3, RZ, RZ, R10 ;  /* 0x000000ffff037224 */ /* 0x000fc600078e000a */
[----:B-1----:R-:W3:Y:S01]  /*40b30*/  LDL.LU R10, [R1+0xd60] ;  /* 0x000d6000010a7983 */ /* 0x002ee20000300800 */
[----:B------:R-:W-:Y:S02]  /*40b40*/  IADD3 R4, P1, R4, UR5, RZ ;  /* 0x0000000504047c10 */ /* 0x000fe4000ff3e0ff */
[----:B------:R-:W-:Y:S01]  /*40b50*/  IADD3 R9, P2, R9, UR5, RZ ;  /* 0x0000000509097c10 */ /* 0x000fe2000ff5e0ff */
[----:B------:R1:W-:Y:S01]  /*40b60*/  LDGSTS.E [R0+0x1400], desc[UR48][R2.64], P0 ;  /* 0x0140000002007fae */ /* 0x0003e20008121870 */
[----:B------:R-:W-:-:S03]  /*40b70*/  IADD3.X R8, R8, UR8, RZ, P1, !PT ;  /* 0x0000000808087c10 */ /* 0x000fc60008ffe4ff */
[----:B------:R1:W-:Y:S01]  /*40b80*/  STL [R1+0xd04], R4 ;  /* 0x000d040401007387 */ /* 0x0003e20000100800 */
[----:B------:R-:W-:-:S03]  /*40b90*/  IADD3.X R215, R215, UR8, RZ, P2, !PT ;  /* 0x00000008d7d77c10 */ /* 0x000fc600097fe4ff */
[----:B------:R1:W-:Y:S02]  /*40ba0*/  STL [R1+0xd00], R8 ;  /* 0x000d000801007387 */ /* 0x0003e40000100800 */
[----:B-1----:R-:W-:Y:S01]  /*40bb0*/  MOV R2, R4 ;  /* 0x0000000400027202 */ /* 0x002fe20000000f00 */
[----:B------:R-:W-:Y:S01]  /*40bc0*/  IMAD.MOV.U32 R3, RZ, RZ, R8 ;  /* 0x000000ffff037224 */ /* 0x000fe200078e0008 */
[----:B------:R1:W-:Y:S04]  /*40bd0*/  STL [R1+0xd24], R9 ;  /* 0x000d240901007387 */ /* 0x0003e80000100800 */
[----:B------:R-:W3:Y:S04]  /*40be0*/  LDL.LU R4, [R1+0xd84] ;  /* 0x000d840001047983 */ /* 0x000ee80000300800 */
[----:B------:R1:W-:Y:S04]  /*40bf0*/  STL [R1+0xd20], R215 ;  /* 0x000d20d701007387 */ /* 0x0003e80000100800 */
[----:B------:R1:W-:Y:S04]  /*40c00*/  LDGSTS.E [R0+0x1800], desc[UR48][R2.64], P0 ;  /* 0x0180000002007fae */ /* 0x0003e80008121870 */
[----:B------:R-:W3:Y:S01]  /*40c10*/  LDL.LU R8, [R1+0xda4] ;  /* 0x000da40001087983 */ /* 0x000ee20000300800 */
[----:B-1----:R-:W-:Y:S01]  /*40c20*/  MOV R2, R9 ;  /* 0x0000000900027202 */ /* 0x002fe20000000f00 */
[----:B------:R-:W-:-:S02]  /*40c30*/  IMAD.MOV.U32 R3, RZ, RZ, R215 ;  /* 0x000000ffff037224 */ /* 0x000fc400078e00d7 */
[----:B------:R-:W3:Y:S04]  /*40c40*/  LDL.LU R9, [R1+0xd80] ;  /* 0x000d800001097983 */ /* 0x000ee80000300800 */
[----:B------:R-:W3:Y:S04]  /*40c50*/  LDL.LU R215, [R1+0xda0] ;  /* 0x000da00001d77983 */ /* 0x000ee80000300800 */
[----:B------:R1:W-:Y:S01]  /*40c60*/  LDGSTS.E [R0+0x1c00], desc[UR48][R2.64], P0 ;  /* 0x01c0000002007fae */ /* 0x0003e20008121870 */
[----:B----4-:R-:W-:-:S04]  /*40c70*/  IADD3 R5, P1, R5, UR5, RZ ;  /* 0x0000000505057c10 */ /* 0x010fc8000ff3e0ff */
[----:B-1----:R-:W-:Y:S01]  /*40c80*/  MOV R2, R5 ;  /* 0x0000000500027202 */ /* 0x002fe20000000f00 */
[----:B------:R-:W-:Y:S01]  /*40c90*/  STL [R1+0xd44], R5 ;  /* 0x000d440501007387 */ /* 0x000fe20000100800 */
[----:B--2---:R-:W-:Y:S02]  /*40ca0*/  IADD3 R6, P2, R6, UR5, RZ ;  /* 0x0000000506067c10 */ /* 0x004fe4000ff5e0ff */
[----:B---3--:R-:W-:Y:S02]  /*40cb0*/  IADD3.X R7, R7, UR8, RZ, P1, !PT ;  /* 0x0000000807077c10 */ /* 0x008fe40008ffe4ff */
[----:B------:R-:W-:-:S03]  /*40cc0*/  IADD3.X R10, R10, UR8, RZ, P2, !PT ;  /* 0x000000080a0a7c10 */ /* 0x000fc600097fe4ff */
[----:B------:R-:W-:Y:S01]  /*40cd0*/  IMAD.MOV.U32 R3, RZ, RZ, R7 ;  /* 0x000000ffff037224 */ /* 0x000fe200078e0007 */
[----:B------:R1:W-:Y:S04]  /*40ce0*/  STL [R1+0xd40], R7 ;  /* 0x000d400701007387 */ /* 0x0003e80000100800 */
[----:B------:R-:W-:Y:S04]  /*40cf0*/  STL [R1+0xd64], R6 ;  /* 0x000d640601007387 */ /* 0x000fe80000100800 */
[----:B------:R2:W-:Y:S04]  /*40d00*/  LDGSTS.E [R0+0x2000], desc[UR48][R2.64], P0 ;  /* 0x0200000002007fae */ /* 0x0005e80008121870 */
[----:B-1----:R-:W3:Y:S04]  /*40d10*/  LDL.LU R7, [R1+0xdc4] ;  /* 0x000dc40001077983 */ /* 0x002ee80000300800 */
[----:B------:R1:W-:Y:S04]  /*40d20*/  STL [R1+0xd60], R10 ;  /* 0x000d600a01007387 */ /* 0x0003e80000100800 */
[----:B------:R-:W4:Y:S01]  /*40d30*/  LDL.LU R5, [R1+0xde4] ;  /* 0x000de40001057983 */ /* 0x000f220000300800 */
[----:B--2---:R-:W-:Y:S01]  /*40d40*/  IMAD.MOV.U32 R3, RZ, RZ, R10 ;  /* 0x000000ffff037224 */ /* 0x004fe200078e000a */
[----:B------:R-:W-:-:S02]  /*40d50*/  MOV R2, R6 ;  /* 0x0000000600027202 */ /* 0x000fc40000000f00 */
[----:B-1----:R-:W2:Y:S04]  /*40d60*/  LDL.LU R10, [R1+0xdc0] ;  /* 0x000dc000010a7983 */ /* 0x002ea80000300800 */
[----:B------:R-:W2:Y:S01]  /*40d70*/  LDL.LU R6, [R1+0xde0] ;  /* 0x000de00001067983 */ /* 0x000ea20000300800 */
[----:B------:R-:W-:Y:S02]  /*40d80*/  IADD3 R4, P1, R4, UR5, RZ ;  /* 0x0000000504047c10 */ /* 0x000fe4000ff3e0ff */
[----:B------:R-:W-:Y:S01]  /*40d90*/  IADD3 R8, P2, R8, UR5, RZ ;  /* 0x0000000508087c10 */ /* 0x000fe2000ff5e0ff */
[----:B------:R1:W-:Y:S01]  /*40da0*/  LDGSTS.E [R0+0x2400], desc[UR48][R2.64], P0 ;  /* 0x0240000002007fae */ /* 0x0003e20008121870 */
[----:B------:R-:W-:-:S03]  /*40db0*/  IADD3.X R9, R9, UR8, RZ, P1, !PT ;  /* 0x0000000809097c10 */ /* 0x000fc60008ffe4ff */
[----:B------:R-:W-:Y:S01]  /*40dc0*/  STL [R1+0xd84], R4 ;  /* 0x000d840401007387 */ /* 0x000fe20000100800 */
[----:B------:R-:W-:Y:S01]  /*40dd0*/  IADD3.X R215, R215, UR8, RZ, P2, !PT ;  /* 0x00000008d7d77c10 */ /* 0x000fe200097fe4ff */
[----:B-1----:R-:W-:Y:S01]  /*40de0*/  IMAD.MOV.U32 R3, RZ, RZ, R9 ;  /* 0x000000ffff037224 */ /* 0x002fe200078e0009 */
[----:B------:R-:W-:Y:S01]  /*40df0*/  MOV R2, R4 ;  /* 0x0000000400027202 */ /* 0x000fe20000000f00 */
[----:B------:R1:W-:Y:S04]  /*40e00*/  STL [R1+0xd80], R9 ;  /* 0x000d800901007387 */ /* 0x0003e80000100800 */
[----:B------:R-:W-:Y:S04]  /*40e10*/  STL [R1+0xda4], R8 ;  /* 0x000da40801007387 */ /* 0x000fe80000100800 */
[----:B------:R1:W-:Y:S04]  /*40e20*/  LDGSTS.E [R0+0x2800], desc[UR48][R2.64], P0 ;  /* 0x0280000002007fae */ /* 0x0003e80008121870 */
[----:B-1----:R-:W2:Y:S04]  /*40e30*/  LDL.LU R9, [R1+0xe04] ;  /* 0x000e040001097983 */ /* 0x002ea80000300800 */
[----:B------:R1:W-:Y:S04]  /*40e40*/  STL [R1+0xda0], R215 ;  /* 0x000da0d701007387 */ /* 0x0003e80000100800 */
[----:B------:R-:W2:Y:S01]  /*40e50*/  LDL.LU R4, [R1+0xe24] ;  /* 0x000e240001047983 */ /* 0x000ea20000300800 */
[----:B------:R-:W-:Y:S01]  /*40e60*/  IMAD.MOV.U32 R3, RZ, RZ, R215 ;  /* 0x000000ffff037224 */ /* 0x000fe200078e00d7 */
[----:B------:R-:W-:-:S02]  /*40e70*/  MOV R2, R8 ;  /* 0x0000000800027202 */ /* 0x000fc40000000f00 */
[----:B-1----:R-:W2:Y:S04]  /*40e80*/  LDL.LU R215, [R1+0xe00] ;  /* 0x000e000001d77983 */ /* 0x002ea80000300800 */
[----:B------:R-:W2:Y:S04]  /*40e90*/  LDL.LU R8, [R1+0xe20] ;  /* 0x000e200001087983 */ /* 0x000ea80000300800 */
[----:B------:R1:W-:Y:S01]  /*40ea0*/  LDGSTS.E [R0+0x2c00], desc[UR48][R2.64], P0 ;  /* 0x02c0000002007fae */ /* 0x0003e20008121870 */
[----:B---3--:R-:W-:-:S04]  /*40eb0*/  IADD3 R7, P1, R7, UR5, RZ ;  /* 0x0000000507077c10 */ /* 0x008fc8000ff3e0ff */
[----:B-1----:R-:W-:Y:S02]  /*40ec0*/  MOV R2, R7 ;  /* 0x0000000700027202 */ /* 0x002fe40000000f00 */
[----:B----4-:R-:W-:Y:S02]  /*40ed0*/  IADD3 R5, P2, R5, UR5, RZ ;  /* 0x0000000505057c10 */ /* 0x010fe4000ff5e0ff */
[----:B--2---:R-:W-:Y:S01]  /*40ee0*/  IADD3.X R10, R10, UR8, RZ, P1, !PT ;  /* 0x000000080a0a7c10 */ /* 0x004fe20008ffe4ff */
[----:B------:R1:W-:Y:S01]  /*40ef0*/  STL [R1+0xdc4], R7 ;  /* 0x000dc40701007387 */ /* 0x0003e20000100800 */
[----:B------:R-:W-:-:S03]  /*40f00*/  IADD3.X R6, R6, UR8, RZ, P2, !PT ;  /* 0x0000000806067c10 */ /* 0x000fc600097fe4ff */
[----:B------:R-:W-:Y:S01]  /*40f10*/  IMAD.MOV.U32 R3, RZ, RZ, R10 ;  /* 0x000000ffff037224 */ /* 0x000fe200078e000a */
[----:B------:R-:W-:Y:S04]  /*40f20*/  STL [R1+0xdc0], R10 ;  /* 0x000dc00a01007387 */ /* 0x000fe80000100800 */
[----:B------:R2:W-:Y:S04]  /*40f30*/  STL [R1+0xde4], R5 ;  /* 0x000de40501007387 */ /* 0x0005e80000100800 */
[----:B------:R3:W-:Y:S04]  /*40f40*/  LDGSTS.E [R0+0x3000], desc[UR48][R2.64], P0 ;  /* 0x0300000002007fae */ /* 0x0007e80008121870 */
[----:B------:R4:W-:Y:S04]  /*40f50*/  STL [R1+0xde0], R6 ;  /* 0x000de00601007387 */ /* 0x0009e80000100800 */
[----:B-1----:R-:W4:Y:S01]  /*40f60*/  LDL.LU R7, [R1+0xc48] ;  /* 0x000c480001077983 */ /* 0x002f220000300800 */
[----:B---3--:R-:W-:-:S03]  /*40f70*/  MOV R2, R5 ;  /* 0x0000000500027202 */ /* 0x008fc60000000f00 */
[----:B--2---:R-:W2:Y:S01]  /*40f80*/  LDL.LU R5, [R1+0xc4c] ;  /* 0x000c4c0001057983 */ /* 0x004ea20000300800 */
[----:B------:R-:W-:-:S03]  /*40f90*/  IMAD.MOV.U32 R3, RZ, RZ, R6 ;  /* 0x000000ffff037224 */ /* 0x000fc600078e0006 */
[----:B------:R-:W3:Y:S04]  /*40fa0*/  LDL.LU R10, [R1+0xc68] ;  /* 0x000c6800010a7983 */ /* 0x000ee80000300800 */
[----:B----4-:R-:W4:Y:S01]  /*40fb0*/  LDL.LU R6, [R1+0xc6c] ;  /* 0x000c6c0001067983 */ /* 0x010f220000300800 */
[----:B------:R-:W-:-:S03]  /*40fc0*/  IADD3 R9, P1, R9, UR5, RZ ;  /* 0x0000000509097c10 */ /* 0x000fc6000ff3e0ff */
[----:B------:R1:W-:Y:S01]  /*40fd0*/  LDGSTS.E [R0+0x3400], desc[UR48][R2.64], P0 ;  /* 0x0340000002007fae */ /* 0x0003e20008121870 */
[----:B------:R-:W-:Y:S02]  /*40fe0*/  IADD3 R4, P2, R4, UR5, RZ ;  /* 0x0000000504047c10 */ /* 0x000fe4000ff5e0ff */
[----:B------:R-:W-:Y:S01]  /*40ff0*/  IADD3.X R215, R215, UR8, RZ, P1, !PT ;  /* 0x00000008d7d77c10 */ /* 0x000fe20008ffe4ff */
[----:B------:R1:W-:Y:S02]  /*41000*/  STL [R1+0xe04], R9 ;  /* 0x000e040901007387 */ /* 0x0003e40000100800 */
[----:B-1----:R-:W-:Y:S02]  /*41010*/  MOV R2, R9 ;  /* 0x0000000900027202 */ /* 0x002fe40000000f00 */
[----:B------:R-:W-:Y:S01]  /*41020*/  IADD3.X R8, R8, UR8, RZ, P2, !PT ;  /* 0x0000000808087c10 */ /* 0x000fe200097fe4ff */
[----:B------:R-:W-:Y:S01]  /*41030*/  IMAD.MOV.U32 R3, RZ, RZ, R215 ;  /* 0x000000ffff037224 */ /* 0x000fe200078e00d7 */
[----:B------:R-:W-:Y:S04]  /*41040*/  STL [R1+0xe00], R215 ;  /* 0x000e00d701007387 */ /* 0x000fe80000100800 */
[----:B------:R1:W-:Y:S04]  /*41050*/  STL [R1+0xe24], R4 ;  /* 0x000e240401007387 */ /* 0x0003e80000100800 */
[----:B------:R1:W-:Y:S04]  /*41060*/  LDGSTS.E [R0+0x3800], desc[UR48][R2.64], P0 ;  /* 0x0380000002007fae */ /* 0x0003e80008121870 */
[----:B------:R1:W-:Y:S04]  /*41070*/  STL [R1+0xe20], R8 ;  /* 0x000e200801007387 */ /* 0x0003e80000100800 */
[----:B------:R-:W3:Y:S01]  /*41080*/  LDL.LU R9, [R1+0xc88] ;  /* 0x000c880001097983 */ /* 0x000ee20000300800 */
[----:B-1----:R-:W-:Y:S01]  /*41090*/  MOV R2, R4 ;  /* 0x0000000400027202 */ /* 0x002fe20000000f00 */
[----:B------:R-:W-:-:S02]  /*410a0*/  IMAD.MOV.U32 R3, RZ, RZ, R8 ;  /* 0x000000ffff037224 */ /* 0x000fc400078e0008 */
[----:B------:R-:W3:Y:S04]  /*410b0*/  LDL.LU R4, [R1+0xc8c] ;  /* 0x000c8c0001047983 */ /* 0x000ee80000300800 */
[----:B------:R-:W3:Y:S04]  /*410c0*/  LDL.LU R215, [R1+0xca8] ;  /* 0x000ca80001d77983 */ /* 0x000ee80000300800 */
[----:B------:R-:W3:Y:S04]  /*410d0*/  LDL.LU R8, [R1+0xcac] ;  /* 0x000cac0001087983 */ /* 0x000ee80000300800 */
[----:B------:R1:W-:Y:S02]  /*410e0*/  LDGSTS.E [R0+0x3c00], desc[UR48][R2.64], P0 ;  /* 0x03c0000002007fae */ /* 0x0003e40008121870 */
[----:B-1----:R-:W-:-:S02]  /*410f0*/  LOP3.LUT R2, R12, 0x20, RZ, 0x3c, !PT ;  /* 0x000000200c027812 */ /* 0x002fc400078e3cff */
[----:B------:R-:W-:-:S04]  /*41100*/  MOV R0, UR11 ;  /* 0x0000000b00007c02 */ /* 0x000fc80008000f00 */
[----:B------:R-:W-:Y:S02]  /*41110*/  IADD3 R0, R2, 0x100000, R0 ;  /* 0x0010000002007810 */ /* 0x000fe40007ffe000 */
[----:B--2---:R-:W-:-:S04]  /*41120*/  IADD3 R5, P1, R5, UR5, RZ ;  /* 0x0000000505057c10 */ /* 0x004fc8000ff3e0ff */
[----:B------:R-:W-:Y:S02]  /*41130*/  IADD3.X R7, R7, UR8, RZ, P1, !PT ;  /* 0x0000000807077c10 */ /* 0x000fe40008ffe4ff */
[----:B----4-:R-:W-:Y:S01]  /*41140*/  IADD3 R6, P2, R6, UR5, RZ ;  /* 0x0000000506067c10 */ /* 0x010fe2000ff5e0ff */
[----:B------:R1:W-:Y:S01]  /*41150*/  STL [R1+0xc4c], R5 ;  /* 0x000c4c0501007387 */ /* 0x0003e20000100800 */
[----:B------:R-:W-:Y:S01]  /*41160*/  IMAD.MOV.U32 R2, RZ, RZ, R5 ;  /* 0x000000ffff027224 */ /* 0x000fe200078e0005 */
[----:B------:R-:W-:Y:S02]  /*41170*/  MOV R3, R7 ;  /* 0x0000000700037202 */ /* 0x000fe40000000f00 */
[----:B---3--:R-:W-:Y:S01]  /*41180*/  IADD3.X R10, R10, UR8, RZ, P2, !PT ;  /* 0x000000080a0a7c10 */ /* 0x008fe200097fe4ff */
[----:B------:R2:W-:Y:S04]  /*41190*/  STL [R1+0xc48], R7 ;  /* 0x000c480701007387 */ /* 0x0005e80000100800 */
[----:B------:R3:W-:Y:S04]  /*411a0*/  STL [R1+0xc6c], R6 ;  /* 0x000c6c0601007387 */ /* 0x0007e80000100800 */
[----:B-1----:R-:W4:Y:S04]  /*411b0*/  LDL.LU R5, [R1+0xccc] ;  /* 0x000ccc0001057983 */ /* 0x002f280000300800 */
[----:B------:R1:W-:Y:S04]  /*411c0*/  STL [R1+0xc68], R10 ;  /* 0x000c680a01007387 */ /* 0x0003e80000100800 */
[----:B------:R1:W-:Y:S04]  /*411d0*/  LDGSTS.E [R0+0x100], desc[UR48][R2.64], P0 ;  /* 0x0010000002007fae */ /* 0x0003e80008121870 */
[----:B--2---:R-:W2:Y:S01]  /*411e0*/  LDL.LU R7, [R1+0xcec] ;  /* 0x000cec0001077983 */ /* 0x004ea20000300800 */
[----:B-1----:R-:W-:-:S03]  /*411f0*/  IMAD.MOV.U32 R2, RZ, RZ, R6 ;  /* 0x000000ffff027224 */ /* 0x002fc600078e0006 */
[----:B---3--:R-:W3:Y:S01]  /*41200*/  LDL.LU R6, [R1+0xcc8] ;  /* 0x000cc80001067983 */ /* 0x008ee20000300800 */
[----:B------:R-:W-:-:S03]  /*41210*/  MOV R3, R10 ;  /* 0x0000000a00037202 */ /* 0x000fc60000000f00 */
[----:B------:R-:W3:Y:S01]  /*41220*/  LDL.LU R10, [R1+0xce8] ;  /* 0x000ce800010a7983 */ /* 0x000ee20000300800 */
[----:B------:R-:W-:-:S03]  /*41230*/  IADD3 R4, P1, R4, UR5, RZ ;  /* 0x0000000504047c10 */ /* 0x000fc6000ff3e0ff */
[----:B------:R1:W-:Y:S01]  /*41240*/  LDGSTS.E [R0+0x500], desc[UR48][R2.64], P0 ;  /* 0x0050000002007fae */ /* 0x0003e20008121870 */
[----:B------:R-:W-:Y:S02]  /*41250*/  IADD3.X R9, R9, UR8, RZ, P1, !PT ;  /* 0x0000000809097c10 */ /* 0x000fe40008ffe4ff */
[----:B------:R-:W-:Y:S01]  /*41260*/  IADD3 R8, P2, R8, UR5, RZ ;  /* 0x0000000508087c10 */ /* 0x000fe2000ff5e0ff */
[----:B------:R1:W-:Y:S03]  /*41270*/  STL [R1+0xc8c], R4 ;  /* 0x000c8c0401007387 */ /* 0x0003e60000100800 */
[----:B------:R-:W-:Y:S01]  /*41280*/  IADD3.X R215, R215, UR8, RZ, P2, !PT ;  /* 0x00000008d7d77c10 */ /* 0x000fe200097fe4ff */
[----:B------:R1:W-:Y:S02]  /*41290*/  STL [R1+0xc88], R9 ;  /* 0x000c880901007387 */ /* 0x0003e40000100800 */
[----:B-1----:R-:W-:Y:S01]  /*412a0*/  IMAD.MOV.U32 R2, RZ, RZ, R4 ;  /* 0x000000ffff027224 */ /* 0x002fe200078e0004 */
[----:B------:R-:W-:Y:S01]  /*412b0*/  MOV R3, R9 ;  /* 0x0000000900037202 */ /* 0x000fe20000000f00 */
[----:B------:R1:W-:Y:S04]  /*412c0*/  STL [R1+0xcac], R8 ;  /* 0x000cac0801007387 */ /* 0x0003e80000100800 */
[----:B------:R-:W3:Y:S04]  /*412d0*/  LDL.LU R4, [R1+0xd0c] ;  /* 0x000d0c0001047983 */ /* 0x000ee80000300800 */
[----:B------:R1:W-:Y:S04]  /*412e0*/  STL [R1+0xca8], R215 ;  /* 0x000ca8d701007387 */ /* 0x0003e80000100800 */
[----:B------:R1:W-:Y:S04]  /*412f0*/  LDGSTS.E [R0+0x900], desc[UR48][R2.64], P0 ;  /* 0x0090000002007fae */ /* 0x0003e80008121870 */
[----:B------:R-:W3:Y:S01]  /*41300*/  LDL.LU R9, [R1+0xd2c] ;  /* 0x000d2c0001097983 */ /* 0x000ee20000300800 */
[----:B-1----:R-:W-:Y:S01]  /*41310*/  IMAD.MOV.U32 R2, RZ, RZ, R8 ;  /* 0x000000ffff027224 */ /* 0x002fe200078e0008 */
[----:B------:R-:W-:-:S02]  /*41320*/  MOV R3, R215 ;  /* 0x000000d700037202 */ /* 0x000fc40000000f00 */
[----:B------:R-:W3:Y:S04]  /*41330*/  LDL.LU R8, [R1+0xd08] ;  /* 0x000d080001087983 */ /* 0x000ee80000300800 */
[----:B------:R-:W3:Y:S04]  /*41340*/  LDL.LU R215, [R1+0xd28] ;  /* 0x000d280001d77983 */ /* 0x000ee80000300800 */
[----:B------:R1:W-:Y:S01]  /*41350*/  LDGSTS.E [R0+0xd00], desc[UR48][R2.64], P0 ;  /* 0x00d0000002007fae */ /* 0x0003e20008121870 */
[----:B----4-:R-:W-:-:S05]  /*41360*/  IADD3 R5, P1, R5, UR5, RZ ;  /* 0x0000000505057c10 */ /* 0x010fca000ff3e0ff */
[----:B------:R4:W-:Y:S01]  /*41370*/  STL [R1+0xccc], R5 ;  /* 0x000ccc0501007387 */ /* 0x0009e20000100800 */
[----:B-1----:R-:W-:Y:S01]  /*41380*/  IMAD.MOV.U32 R2, RZ, RZ, R5 ;  /* 0x000000ffff027224 */ /* 0x002fe200078e0005 */
[----:B--2---:R-:W-:Y:S02]  /*41390*/  IADD3 R7, P2, R7, UR5, RZ ;  /* 0x0000000507077c10 */ /* 0x004fe4000ff5e0ff */
[----:B---3--:R-:W-:Y:S02]  /*413a0*/  IADD3.X R6, R6, UR8, RZ, P1, !PT ;  /* 0x0000000806067c10 */ /* 0x008fe40008ffe4ff */
[----:B------:R-:W-:-:S03]  /*413b0*/  IADD3.X R10, R10, UR8, RZ, P2, !PT ;  /* 0x000000080a0a7c10 */ /* 0x000fc600097fe4ff */
[----:B------:R1:W-:Y:S01]  /*413c0*/  STL [R1+0xcc8], R6 ;  /* 0x000cc80601007387 */ /* 0x0003e20000100800 */
[----:B------:R-:W-:-:S03]  /*413d0*/  MOV R3, R6 ;  /* 0x0000000600037202 */ /* 0x000fc60000000f00 */
[----:B------:R2:W-:Y:S04]  /*413e0*/  STL [R1+0xcec], R7 ;  /* 0x000cec0701007387 */ /* 0x0005e80000100800 */
[----:B----4-:R-:W3:Y:S04]  /*413f0*/  LDL.LU R5, [R1+0xd4c] ;  /* 0x000d4c0001057983 */ /* 0x010ee80000300800 */
[----:B------:R4:W-:Y:S04]  /*41400*/  STL [R1+0xce8], R10 ;  /* 0x000ce80a01007387 */ /* 0x0009e80000100800 */
[----:B------:R2:W-:Y:S04]  /*41410*/  LDGSTS.E [R0+0x1100], desc[UR48][R2.64], P0 ;  /* 0x0110000002007fae */ /* 0x0005e80008121870 */
[----:B-1----:R-:W3:Y:S01]  /*41420*/  LDL.LU R6, [R1+0xd6c] ;  /* 0x000d6c0001067983 */ /* 0x002ee20000300800 */
[----:B--2---:R-:W-:-:S03]  /*41430*/  IMAD.MOV.U32 R2, RZ, RZ, R7 ;  /* 0x000000ffff027224 */ /* 0x004fc600078e0007 */
[----:B------:R-:W2:Y:S01]  /*41440*/  LDL.LU R7, [R1+0xd48] ;  /* 0x000d480001077983 */ /* 0x000ea20000300800 */
[----:B------:R-:W-:-:S03]  /*41450*/  MOV R3, R10 ;  /* 0x0000000a00037202 */ /* 0x000fc60000000f00 */
[----:B----4-:R-:W4:Y:S01]  /*41460*/  LDL.LU R10, [R1+0xd68] ;  /* 0x000d6800010a7983 */ /* 0x010f220000300800 */
[----:B------:R-:W-:Y:S02]  /*41470*/  IADD3 R4, P1, R4, UR5, RZ ;  /* 0x0000000504047c10 */ /* 0x000fe4000ff3e0ff */
[----:B------:R-:W-:Y:S01]  /*41480*/  IADD3 R9, P2, R9, UR5, RZ ;  /* 0x0000000509097c10 */ /* 0x000fe2000ff5e0ff */
[----:B------:R1:W-:Y:S01]  /*41490*/  LDGSTS.E [R0+0x1500], desc[UR48][R2.64], P0 ;  /* 0x0150000002007fae */ /* 0x0003e20008121870 */
[----:B------:R-:W-:-:S03]  /*414a0*/  IADD3.X R8, R8, UR8, RZ, P1, !PT ;  /* 0x0000000808087c10 */ /* 0x000fc60008ffe4ff */
[----:B------:R1:W-:Y:S01]  /*414b0*/  STL [R1+0xd0c], R4 ;  /* 0x000d0c0401007387 */ /* 0x0003e20000100800 */
[----:B------:R-:W-:-:S03]  /*414c0*/  IADD3.X R215, R215, UR8, RZ, P2, !PT ;  /* 0x00000008d7d77c10 */ /* 0x000fc600097fe4ff */
[----:B------:R1:W-:Y:S02]  /*414d0*/  STL [R1+0xd08], R8 ;  /* 0x000d080801007387 */ /* 0x0003e40000100800 */
[----:B-1----:R-:W-:Y:S01]  /*414e0*/  IMAD.MOV.U32 R2, RZ, RZ, R4 ;  /* 0x000000ffff027224 */ /* 0x002fe200078e0004 */
[----:B------:R-:W-:Y:S01]  /*414f0*/  MOV R3, R8 ;  /* 0x0000000800037202 */ /* 0x000fe20000000f00 */
[----:B------:R1:W-:Y:S04]  /*41500*/  STL [R1+0xd2c], R9 ;  /* 0x000d2c0901007387 */ /* 0x0003e80000100800 */
[----:B------:R-:W4:Y:S04]  /*41510*/  LDL.LU R4, [R1+0xd8c] ;  /* 0x000d8c0001047983 */ /* 0x000f280000300800 */
[----:B------:R1:W-:Y:S04]  /*41520*/  STL [R1+0xd28], R215 ;  /* 0x000d28d701007387 */ /* 0x0003e80000100800 */
[----:B------:R1:W-:Y:S04]  /*41530*/  LDGSTS.E [R0+0x1900], desc[UR48][R2.64], P0 ;  /* 0x0190000002007fae */ /* 0x0003e80008121870 */
[----:B------:R-:W4:Y:S01]  /*41540*/  LDL.LU R8, [R1+0xdac] ;  /* 0x000dac0001087983 */ /* 0x000f220000300800 */
[----:B-1----:R-:W-:Y:S01]  /*41550*/  IMAD.MOV.U32 R2, RZ, RZ, R9 ;  /* 0x000000ffff027224 */ /* 0x002fe200078e0009 */
[----:B------:R-:W-:-:S02]  /*41560*/  MOV R3, R215 ;  /* 0x000000d700037202 */ /* 0x000fc40000000f00 */
[----:B------:R-:W4:Y:S04]  /*41570*/  LDL.LU R9, [R1+0xd88] ;  /* 0x000d880001097983 */ /* 0x000f280000300800 */
[----:B------:R-:W4:Y:S04]  /*41580*/  LDL.LU R215, [R1+0xda8] ;  /* 0x000da80001d77983 */ /* 0x000f280000300800 */
[----:B------:R1:W-:Y:S01]  /*41590*/  LDGSTS.E [R0+0x1d00], desc[UR48][R2.64], P0 ;  /* 0x01d0000002007fae */ /* 0x0003e20008121870 */
[----:B---3--:R-:W-:-:S05]  /*415a0*/  IADD3 R5, P1, R5, UR5, RZ ;  /* 0x0000000505057c10 */ /* 0x008fca000ff3e0ff */
[----:B------:R-:W-:Y:S01]  /*415b0*/  STL [R1+0xd4c], R5 ;  /* 0x000d4c0501007387 */ /* 0x000fe20000100800 */
[----:B-1----:R-:W-:Y:S01]  /*415c0*/  IMAD.MOV.U32 R2, RZ, RZ, R5 ;  /* 0x000000ffff027224 */ /* 0x002fe200078e0005 */
[----:B------:R-:W-:Y:S02]  /*415d0*/  IADD3 R6, P2, R6, UR5, RZ ;  /* 0x0000000506067c10 */ /* 0x000fe4000ff5e0ff */
[----:B--2---:R-:W-:Y:S02]  /*415e0*/  IADD3.X R7, R7, UR8, RZ, P1, !PT ;  /* 0x0000000807077c10 */ /* 0x004fe40008ffe4ff */
[----:B----4-:R-:W-:-:S03]  /*415f0*/  IADD3.X R10, R10, UR8, RZ, P2, !PT ;  /* 0x000000080a0a7c10 */ /* 0x010fc600097fe4ff */
[----:B------:R1:W-:Y:S01]  /*41600*/  STL [R1+0xd48], R7 ;  /* 0x000d480701007387 */ /* 0x0003e20000100800 */
[----:B------:R-:W-:-:S03]  /*41610*/  MOV R3, R7 ;  /* 0x0000000700037202 */ /* 0x000fc60000000f00 */
[----:B------:R-:W-:Y:S04]  /*41620*/  STL [R1+0xd6c], R6 ;  /* 0x000d6c0601007387 */ /* 0x000fe80000100800 */
[----:B------:R2:W-:Y:S04]  /*41630*/  LDGSTS.E [R0+0x2100], desc[UR48][R2.64], P0 ;  /* 0x0210000002007fae */ /* 0x0005e80008121870 */
[----:B-1----:R-:W3:Y:S04]  /*41640*/  LDL.LU R7, [R1+0xdcc] ;  /* 0x000dcc0001077983 */ /* 0x002ee80000300800 */
[----:B------:R1:W-:Y:S04]  /*41650*/  STL [R1+0xd68], R10 ;  /* 0x000d680a01007387 */ /* 0x0003e80000100800 */
[----:B------:R-:W4:Y:S01]  /*41660*/  LDL.LU R5, [R1+0xdec] ;  /* 0x000dec0001057983 */ /* 0x000f220000300800 */
[----:B--2---:R-:W-:Y:S01]  /*41670*/  MOV R3, R10 ;  /* 0x0000000a00037202 */ /* 0x004fe20000000f00 */
[----:B------:R-:W-:-:S02]  /*41680*/  IMAD.MOV.U32 R2, RZ, RZ, R6 ;  /* 0x000000ffff027224 */ /* 0x000fc400078e0006 */
[----:B-1----:R-:W2:Y:S04]  /*41690*/  LDL.LU R10, [R1+0xdc8] ;  /* 0x000dc800010a7983 */ /* 0x002ea80000300800 */
[----:B------:R-:W2:Y:S01]  /*416a0*/  LDL.LU R6, [R1+0xde8] ;  /* 0x000de80001067983 */ /* 0x000ea20000300800 */
[----:B------:R-:W-:Y:S02]  /*416b0*/  IADD3 R4, P1, R4, UR5, RZ ;  /* 0x0000000504047c10 */ /* 0x000fe4000ff3e0ff */
[----:B------:R-:W-:Y:S01]  /*416c0*/  IADD3 R8, P2, R8, UR5, RZ ;  /* 0x0000000508087c10 */ /* 0x000fe2000ff5e0ff */
[----:B------:R1:W-:Y:S04]  /*416d0*/  LDGSTS.E [R0+0x2500], desc[UR48][R2.64], P0 ;  /* 0x0250000002007fae */ /* 0x0003e80008121870 */
[----:B------:R-:W-:Y:S01]  /*416e0*/  STL [R1+0xd8c], R4 ;  /* 0x000d8c0401007387 */ /* 0x000fe20000100800 */
[----:B------:R-:W-:Y:S01]  /*416f0*/  IADD3.X R9, R9, UR8, RZ, P1, !PT ;  /* 0x0000000809097c10 */ /* 0x000fe20008ffe4ff */
[----:B-1----:R-:W-:Y:S01]  /*41700*/  IMAD.MOV.U32 R2, RZ, RZ, R4 ;  /* 0x000000ffff027224 */ /* 0x002fe200078e0004 */
[----:B------:R-:W-:-:S03]  /*41710*/  IADD3.X R215, R215, UR8, RZ, P2, !PT ;  /* 0x00000008d7d77c10 */ /* 0x000fc600097fe4ff */
[----:B------:R1:W-:Y:S01]  /*41720*/  STL [R1+0xd88], R9 ;  /* 0x000d880901007387 */ /* 0x0003e20000100800 */
[----:B------:R-:W-:-:S03]  /*41730*/  MOV R3, R9 ;  /* 0x0000000900037202 */ /* 0x000fc60000000f00 */
[----:B------:R-:W-:Y:S04]  /*41740*/  STL [R1+0xdac], R8 ;  /* 0x000dac0801007387 */ /* 0x000fe80000100800 */
[----:B------:R1:W-:Y:S04]  /*41750*/  LDGSTS.E [R0+0x2900], desc[UR48][R2.64], P0 ;  /* 0x0290000002007fae */ /* 0x0003e80008121870 */
[----:B-1----:R-:W2:Y:S04]  /*41760*/  LDL.LU R9, [R1+0xe0c] ;  /* 0x000e0c0001097983 */ /* 0x002ea80000300800 */
[----:B------:R1:W-:Y:S04]  /*41770*/  STL [R1+0xda8], R215 ;  /* 0x000da8d701007387 */ /* 0x0003e80000100800 */
[----:B------:R-:W2:Y:S01]  /*41780*/  LDL.LU R4, [R1+0xe2c] ;  /* 0x000e2c0001047983 */ /* 0x000ea20000300800 */
[----:B------:R-:W-:Y:S01]  /*41790*/  MOV R3, R215 ;  /* 0x000000d700037202 */ /* 0x000fe20000000f00 */
[----:B------:R-:W-:-:S02]  /*417a0*/  IMAD.MOV.U32 R2, RZ, RZ, R8 ;  /* 0x000000ffff027224 */ /* 0x000fc400078e0008 */
[----:B-1----:R-:W2:Y:S04]  /*417b0*/  LDL.LU R215, [R1+0xe08] ;  /* 0x000e080001d77983 */ /* 0x002ea80000300800 */
[----:B------:R-:W2:Y:S04]  /*417c0*/  LDL.LU R8, [R1+0xe28] ;  /* 0x000e280001087983 */ /* 0x000ea80000300800 */
[----:B------:R1:W-:Y:S01]  /*417d0*/  LDGSTS.E [R0+0x2d00], desc[UR48][R2.64], P0 ;  /* 0x02d0000002007fae */ /* 0x0003e20008121870 */
[----:B---3--:R-:W-:Y:S02]  /*417e0*/  IADD3 R7, P1, R7, UR5, RZ ;  /* 0x0000000507077c10 */ /* 0x008fe4000ff3e0ff */
[----:B----4-:R-:W-:-:S03]  /*417f0*/  IADD3 R5, P2, R5, UR5, RZ ;  /* 0x0000000505057c10 */ /* 0x010fc6000ff5e0ff */
[----:B-1----:R-:W-:Y:S01]  /*41800*/  IMAD.MOV.U32 R2, RZ, RZ, R7 ;  /* 0x000000ffff027224 */ /* 0x002fe200078e0007 */
[----:B--2---:R-:W-:Y:S01]  /*41810*/  IADD3.X R10, R10, UR8, RZ, P1, !PT ;  /* 0x000000080a0a7c10 */ /* 0x004fe20008ffe4ff */
[----:B------:R1:W-:Y:S01]  /*41820*/  STL [R1+0xdcc], R7 ;  /* 0x000dcc0701007387 */ /* 0x0003e20000100800 */
[----:B------:R-:W-:Y:S02]  /*41830*/  IADD3.X R6, R6, UR8, RZ, P2, !PT ;  /* 0x0000000806067c10 */ /* 0x000fe400097fe4ff */
[----:B------:R-:W-:Y:S01]  /*41840*/  MOV R3, R10 ;  /* 0x0000000a00037202 */ /* 0x000fe20000000f00 */
[----:B------:R-:W-:Y:S04]  /*41850*/  STL [R1+0xdc8], R10 ;  /* 0x000dc80a01007387 */ /* 0x000fe80000100800 */
[----:B------:R2:W-:Y:S04]  /*41860*/  STL [R1+0xdec], R5 ;  /* 0x000dec0501007387 */ /* 0x0005e80000100800 */
[----:B------:R3:W-:Y:S04]  /*41870*/  LDGSTS.E [R0+0x3100], desc[UR48][R2.64], P0 ;  /* 0x0310000002007fae */ /* 0x0007e80008121870 */
[----:B------:R4:W-:Y:S04]  /*41880*/  STL [R1+0xde8], R6 ;  /* 0x000de80601007387 */ /* 0x0009e80000100800 */
[----:B-1----:R-:W4:Y:S01]  /*41890*/  LDL.LU R7, [R1+0xc50] ;  /* 0x000c500001077983 */ /* 0x002f220000300800 */
[----:B---3--:R-:W-:-:S03]  /*418a0*/  IMAD.MOV.U32 R2, RZ, RZ, R5 ;  /* 0x000000ffff027224 */ /* 0x008fc600078e0005 */
[----:B--2---:R-:W2:Y:S01]  /*418b0*/  LDL.LU R5, [R1+0xc54] ;  /* 0x000c540001057983 */ /* 0x004ea20000300800 */
[----:B------:R-:W-:-:S03]  /*418c0*/  MOV R3, R6 ;  /* 0x0000000600037202 */ /* 0x000fc60000000f00 */
[----:B------:R-:W3:Y:S04]  /*418d0*/  LDL.LU R10, [R1+0xc70] ;  /* 0x000c7000010a7983 */ /* 0x000ee80000300800 */
[----:B----4-:R-:W4:Y:S01]  /*418e0*/  LDL.LU R6, [R1+0xc74] ;  /* 0x000c740001067983 */ /* 0x010f220000300800 */
[----:B------:R-:W-:-:S03]  /*418f0*/  IADD3 R9, P1, R9, UR5, RZ ;  /* 0x0000000509097c10 */ /* 0x000fc6000ff3e0ff */
[----:B------:R1:W-:Y:S01]  /*41900*/  LDGSTS.E [R0+0x3500], desc[UR48][R2.64], P0 ;  /* 0x0350000002007fae */ /* 0x0003e20008121870 */
[----:B------:R-:W-:Y:S02]  /*41910*/  IADD3 R4, P2, R4, UR5, RZ ;  /* 0x0000000504047c10 */ /* 0x000fe4000ff5e0ff */
[----:B------:R-:W-:Y:S01]  /*41920*/  IADD3.X R215, R215, UR8, RZ, P1, !PT ;  /* 0x00000008d7d77c10 */ /* 0x000fe20008ffe4ff */
[----:B------:R1:W-:Y:S02]  /*41930*/  STL [R1+0xe0c], R9 ;  /* 0x000e0c0901007387 */ /* 0x0003e40000100800 */
[----:B-1----:R-:W-:Y:S01]  /*41940*/  IMAD.MOV.U32 R2, RZ, RZ, R9 ;  /* 0x000000ffff027224 */ /* 0x002fe200078e0009 */
[----:B------:R-:W-:Y:S02]  /*41950*/  MOV R3, R215 ;  /* 0x000000d700037202 */ /* 0x000fe40000000f00 */
[----:B------:R-:W-:Y:S01]  /*41960*/  IADD3.X R8, R8, UR8, RZ, P2, !PT ;  /* 0x0000000808087c10 */ /* 0x000fe200097fe4ff */
[----:B------:R-:W-:Y:S04]  /*41970*/  STL [R1+0xe08], R215 ;  /* 0x000e08d701007387 */ /* 0x000fe80000100800 */
[----:B------:R1:W-:Y:S04]  /*41980*/  STL [R1+0xe2c], R4 ;  /* 0x000e2c0401007387 */ /* 0x0003e80000100800 */
[----:B------:R1:W-:Y:S04]  /*41990*/  LDGSTS.E [R0+0x3900], desc[UR48][R2.64], P0 ;  /* 0x0390000002007fae */ /* 0x0003e80008121870 */
[----:B------:R1:W-:Y:S04]  /*419a0*/  STL [R1+0xe28], R8 ;  /* 0x000e280801007387 */ /* 0x0003e80000100800 */
[----:B------:R-:W3:Y:S01]  /*419b0*/  LDL.LU R9, [R1+0xc90] ;  /* 0x000c900001097983 */ /* 0x000ee20000300800 */
[----:B-1----:R-:W-:Y:S01]  /*419c0*/  IMAD.MOV.U32 R2, RZ, RZ, R4 ;  /* 0x000000ffff027224 */ /* 0x002fe200078e0004 */
[----:B------:R-:W-:-:S02]  /*419d0*/  MOV R3, R8 ;  /* 0x0000000800037202 */ /* 0x000fc40000000f00 */
[----:B------:R-:W3:Y:S04]  /*419e0*/  LDL.LU R4, [R1+0xc94] ;  /* 0x000c940001047983 */ /* 0x000ee80000300800 */
[----:B------:R1:W-:Y:S04]  /*419f0*/  LDGSTS.E [R0+0x3d00], desc[UR48][R2.64], P0 ;  /* 0x03d0000002007fae */ /* 0x0003e80008121870 */
[----:B------:R-:W3:Y:S04]  /*41a00*/  LDL.LU R215, [R1+0xcb0] ;  /* 0x000cb00001d77983 */ /* 0x000ee80000300800 */
[----:B------:R-:W3:Y:S01]  /*41a10*/  LDL.LU R8, [R1+0xcb4] ;  /* 0x000cb40001087983 */ /* 0x000ee20000300800 */
[----:B-1----:R-:W-:Y:S01]  /*41a20*/  IMAD.U32 R0, RZ, RZ, UR11 ;  /* 0x0000000bff007e24 */ /* 0x002fe2000f8e00ff */
[----:B------:R-:W-:-:S04]  /*41a30*/  LOP3.LUT R2, R12, 0x40, RZ, 0x3c, !PT ;  /* 0x000000400c027812 */ /* 0x000fc800078e3cff */
[----:B------:R-:W-:Y:S02]  /*41a40*/  IADD3 R0, R2, 0x100000, R0 ;  /* 0x0010000002007810 */ /* 0x000fe40007ffe000 */
[----:B--2---:R-:W-:-:S04]  /*41a50*/  IADD3 R5, P1, R5, UR5, RZ ;  /* 0x0000000505057c10 */ /* 0x004fc8000ff3e0ff */
[----:B------:R-:W-:Y:S02]  /*41a60*/  IADD3.X R7, R7, UR8, RZ, P1, !PT ;  /* 0x0000000807077c10 */ /* 0x000fe40008ffe4ff */
[----:B----4-:R-:W-:Y:S01]  /*41a70*/  IADD3 R6, P2, R6, UR5, RZ ;  /* 0x0000000506067c10 */ /* 0x010fe2000ff5e0ff */
[----:B------:R1:W-:Y:S01]  /*41a80*/  STL [R1+0xc54], R5 ;  /* 0x000c540501007387 */ /* 0x0003e20000100800 */
[----:B------:R-:W-:Y:S01]  /*41a90*/  MOV R2, R5 ;  /* 0x0000000500027202 */ /* 0x000fe20000000f00 */
[----:B------:R-:W-:Y:S01]  /*41aa0*/  IMAD.MOV.U32 R3, RZ, RZ, R7 ;  /* 0x000000ffff037224 */ /* 0x000fe200078e0007 */
[----:B---3--:R-:W-:Y:S01]  /*41ab0*/  IADD3.X R10, R10, UR8, RZ, P2, !PT ;  /* 0x000000080a0a7c10 */ /* 0x008fe200097fe4ff */
[----:B------:R2:W-:Y:S04]  /*41ac0*/  STL [R1+0xc50], R7 ;  /* 0x000c500701007387 */ /* 0x0005e80000100800 */
[----:B------:R3:W-:Y:S04]  /*41ad0*/  STL [R1+0xc74], R6 ;  /* 0x000c740601007387 */ /* 0x0007e80000100800 */
[----:B-1----:R-:W4:Y:S04]  /*41ae0*/  LDL.LU R5, [R1+0xcd4] ;  /* 0x000cd40001057983 */ /* 0x002f280000300800 */
[----:B------:R1:W-:Y:S04]  /*41af0*/  STL [R1+0xc70], R10 ;  /* 0x000c700a01007387 */ /* 0x0003e80000100800 */
[----:B------:R1:W-:Y:S04]  /*41b00*/  LDGSTS.E [R0+0x200], desc[UR48][R2.64], P0 ;  /* 0x0020000002007fae */ /* 0x0003e80008121870 */
[----:B--2---:R-:W2:Y:S01]  /*41b10*/  LDL.LU R7, [R1+0xcf4] ;  /* 0x000cf40001077983 */ /* 0x004ea20000300800 */
[----:B-1----:R-:W-:-:S03]  /*41b20*/  MOV R2, R6 ;  /* 0x0000000600027202 */ /* 0x002fc60000000f00 */
[----:B---3--:R-:W3:Y:S01]  /*41b30*/  LDL.LU R6, [R1+0xcd0] ;  /* 0x000cd00001067983 */ /* 0x008ee20000300800 */
[----:B------:R-:W-:-:S03]  /*41b40*/  IMAD.MOV.U32 R3, RZ, RZ, R10 ;  /* 0x000000ffff037224 */ /* 0x000fc600078e000a */
[----:B------:R-:W3:Y:S01]  /*41b50*/  LDL.LU R10, [R1+0xcf0] ;  /* 0x000cf000010a7983 */ /* 0x000ee20000300800 */
[----:B------:R-:W-:-:S03]  /*41b60*/  IADD3 R4, P1, R4, UR5, RZ ;  /* 0x0000000504047c10 */ /* 0x000fc6000ff3e0ff */
[----:B------:R1:W-:Y:S01]  /*41b70*/  LDGSTS.E [R0+0x600], desc[UR48][R2.64], P0 ;  /* 0x0060000002007fae */ /* 0x0003e20008121870 */
[----:B------:R-:W-:-:S03]  /*41b80*/  IADD3.X R9, R9, UR8, RZ, P1, !PT ;  /* 0x0000000809097c10 */ /* 0x000fc60008ffe4ff */
[----:B------:R1:W-:Y:S01]  /*41b90*/  STL [R1+0xc94], R4 ;  /* 0x000c940401007387 */ /* 0x0003e20000100800 */
[----:B------:R-:W-:Y:S01]  /*41ba0*/  IADD3 R8, P2, R8, UR5, RZ ;  /* 0x0000000508087c10 */ /* 0x000fe2000ff5e0ff */
[----:B-1----:R-:W-:Y:S01]  /*41bb0*/  IMAD.MOV.U32 R3, RZ, RZ, R9 ;  /* 0x000000ffff037224 */ /* 0x002fe200078e0009 */
[----:B------:R-:W-:Y:S01]  /*41bc0*/  MOV R2, R4 ;  /* 0x0000000400027202 */ /* 0x000fe20000000f00 */
[----:B------:R1:W-:Y:S01]  /*41bd0*/  STL [R1+0xc90], R9 ;  /* 0x000c900901007387 */ /* 0x0003e20000100800 */
[----:B------:R-:W-:-:S03]  /*41be0*/  IADD3.X R215, R215, UR8, RZ, P2, !PT ;  /* 0x00000008d7d77c10 */ /* 0x000fc600097fe4ff */
[----:B------:R1:W-:Y:S04]  /*41bf0*/  STL [R1+0xcb4], R8 ;  /* 0x000cb40801007387 */ /* 0x0003e80000100800 */
[----:B------:R-:W3:Y:S04]  /*41c00*/  LDL.LU R4, [R1+0xd14] ;  /* 0x000d140001047983 */ /* 0x000ee80000300800 */
[----:B------:R1:W-:Y:S04]  /*41c10*/  STL [R1+0xcb0], R215 ;  /* 0x000cb0d701007387 */ /* 0x0003e80000100800 */
[----:B------:R1:W-:Y:S04]  /*41c20*/  LDGSTS.E [R0+0xa00], desc[UR48][R2.64], P0 ;  /* 0x00a0000002007fae */ /* 0x0003e80008121870 */
[----:B-1----:R-:W3:Y:S01]  /*41c30*/  LDL.LU R9, [R1+0xd34] ;  /* 0x000d340001097983 */ /* 0x002ee20000300800 */
[----:B------:R-:W-:Y:S01]  /*41c40*/  MOV R2, R8 ;  /* 0x0000000800027202 */ /* 0x000fe20000000f00 */
[----:B------:R-:W-:-:S02]  /*41c50*/  IMAD.MOV.U32 R3, RZ, RZ, R215 ;  /* 0x000000ffff037224 */ /* 0x000fc400078e00d7 */
[----:B------:R-:W3:Y:S04]  /*41c60*/  LDL.LU R8, [R1+0xd10] ;  /* 0x000d100001087983 */ /* 0x000ee80000300800 */
[----:B------:R-:W3:Y:S04]  /*41c70*/  LDL.LU R215, [R1+0xd30] ;  /* 0x000d300001d77983 */ /* 0x000ee80000300800 */
[----:B------:R1:W-:Y:S01]  /*41c80*/  LDGSTS.E [R0+0xe00], desc[UR48][R2.64], P0 ;  /* 0x00e0000002007fae */ /* 0x0003e20008121870 */
[----:B----4-:R-:W-:-:S04]  /*41c90*/  IADD3 R5, P1, R5, UR5, RZ ;  /* 0x0000000505057c10 */ /* 0x010fc8000ff3e0ff */
[----:B-1----:R-:W-:Y:S01]  /*41ca0*/  MOV R2, R5 ;  /* 0x0000000500027202 */ /* 0x002fe20000000f00 */
[----:B------:R1:W-:Y:S01]  /*41cb0*/  STL [R1+0xcd4], R5 ;  /* 0x000cd40501007387 */ /* 0x0003e20000100800 */
[----:B--2---:R-:W-:Y:S02]  /*41cc0*/  IADD3 R7, P2, R7, UR5, RZ ;  /* 0x0000000507077c10 */ /* 0x004fe4000ff5e0ff */
[----:B---3--:R-:W-:Y:S02]  /*41cd0*/  IADD3.X R6, R6, UR8, RZ, P1, !PT ;  /* 0x0000000806067c10 */ /* 0x008fe40008ffe4ff */
        /* <DEDUP_REMOVED lines=12> */
[----:B------:R-:W-:Y:S02]  /*41da0*/  IADD3 R4, P1, R4, UR5, RZ ;  /* 0x0000000504047c10 */ /* 0x000fe4000ff3e0ff */
[----:B------:R-:W-:Y:S01]  /*41db0*/  IADD3 R9, P2, R9, UR5, RZ ;  /* 0x0000000509097c10 */ /* 0x000fe2000ff5e0ff */
[----:B------:R1:W-:Y:S01]  /*41dc0*/  LDGSTS.E [R0+0x1600], desc[UR48][R2.64], P0 ;  /* 0x0160000002007fae */ /* 0x0003e20008121870 */
[----:B------:R-:W-:-:S03]  /*41dd0*/  IADD3.X R8, R8, UR8, RZ, P1, !PT ;  /* 0x0000000808087c10 */ /* 0x000fc60008ffe4ff */
[----:B------:R1:W-:Y:S01]  /*41de0*/  STL [R1+0xd14], R4 ;  /* 0x000d140401007387 */ /* 0x0003e20000100800 */
[----:B------:R-:W-:Y:S01]  /*41df0*/  IADD3.X R215, R215, UR8, RZ, P2, !PT ;  /* 0x00000008d7d77c10 */ /* 0x000fe200097fe4ff */
[----:B-1----:R-:W-:Y:S01]  /*41e00*/  IMAD.MOV.U32 R3, RZ, RZ, R8 ;  /* 0x000000ffff037224 */ /* 0x002fe200078e0008 */
[----:B------:R-:W-:Y:S01]  /*41e10*/  MOV R2, R4 ;  /* 0x0000000400027202 */ /* 0x000fe20000000f00 */
[----:B------:R1:W-:Y:S04]  /*41e20*/  STL [R1+0xd10], R8 ;  /* 0x000d100801007387 */ /* 0x0003e80000100800 */
        /* <DEDUP_REMOVED lines=23> */
[----:B--2---:R-:W-:-:S03]  /*41fa0*/  IMAD.MOV.U32 R3, RZ, RZ, R10 ;  /* 0x000000ffff037224 */ /* 0x004fc600078e000a */
[----:B-1----:R-:W2:Y:S01]  /*41fb0*/  LDL.LU R10, [R1+0xdd0] ;  /* 0x000dd000010a7983 */ /* 0x002ea20000300800 */
[----:B------:R-:W-:-:S03]  /*41fc0*/  MOV R2, R6 ;  /* 0x0000000600027202 */ /* 0x000fc60000000f00 */
[----:B------:R-:W2:Y:S01]  /*41fd0*/  LDL.LU R6, [R1+0xdf0] ;  /* 0x000df00001067983 */ /* 0x000ea20000300800 */
[----:B------:R-:W-:-:S03]  /*41fe0*/  IADD3 R4, P1, R4, UR5, RZ ;  /* 0x0000000504047c10 */ /* 0x000fc6000ff3e0ff */
[----:B------:R1:W-:Y:S01]  /*41ff0*/  LDGSTS.E [R0+0x2600], desc[UR48][R2.64], P0 ;  /* 0x0260000002007fae */ /* 0x0003e20008121870 */
[----:B------:R-:W-:-:S03]  /*42000*/  IADD3 R8, P2, R8, UR5, RZ ;  /* 0x0000000508087c10 */ /* 0x000fc6000ff5e0ff */
[----:B------:R-:W-:Y:S01]  /*42010*/  STL [R1+0xd94], R4 ;  /* 0x000d940401007387 */ /* 0x000fe20000100800 */
[----:B------:R-:W-:Y:S02]  /*42020*/  IADD3.X R9, R9, UR8, RZ, P1, !PT ;  /* 0x0000000809097c10 */ /* 0x000fe40008ffe4ff */
[----:B-1----:R-:W-:Y:S02]  /*42030*/  MOV R2, R4 ;  /* 0x0000000400027202 */ /* 0x002fe40000000f00 */
[----:B------:R-:W-:Y:S01]  /*42040*/  IADD3.X R215, R215, UR8, RZ, P2, !PT ;  /* 0x00000008d7d77c10 */ /* 0x000fe200097fe4ff */
[----:B------:R-:W-:Y:S01]  /*42050*/  IMAD.MOV.U32 R3, RZ, RZ, R9 ;  /* 0x000000ffff037224 */ /* 0x000fe200078e0009 */
        /* <DEDUP_REMOVED lines=9> */
[----:B------:R1:W-:Y:S04]  /*420f0*/  LDGSTS.E [R0+0x2e00], desc[UR48][R2.64], P0 ;  /* 0x02e0000002007fae */ /* 0x0003e80008121870 */
[----:B------:R-:W2:Y:S01]  /*42100*/  LDL.LU R8, [R1+0xe30] ;  /* 0x000e300001087983 */ /* 0x000ea20000300800 */
[----:B---3--:R-:W-:-:S04]  /*42110*/  IADD3 R7, P1, R7, UR5, RZ ;  /* 0x0000000507077c10 */ /* 0x008fc8000ff3e0ff */
[----:B-1----:R-:W-:Y:S02]  /*42120*/  MOV R2, R7 ;  /* 0x0000000700027202 */ /* 0x002fe40000000f00 */
[----:B----4-:R-:W-:Y:S02]  /*42130*/  IADD3 R5, P2, R5, UR5, RZ ;  /* 0x0000000505057c10 */ /* 0x010fe4000ff5e0ff */
[----:B--2---:R-:W-:Y:S01]  /*42140*/  IADD3.X R10, R10, UR8, RZ, P1, !PT ;  /* 0x000000080a0a7c10 */ /* 0x004fe20008ffe4ff */
[----:B------:R-:W-:Y:S01]  /*42150*/  STL [R1+0xdd4], R7 ;  /* 0x000dd40701007387 */ /* 0x000fe20000100800 */
[----:B------:R-:W-:-:S03]  /*42160*/  IADD3.X R6, R6, UR8, RZ, P2, !PT ;  /* 0x0000000806067c10 */ /* 0x000fc600097fe4ff */
[----:B------:R-:W-:Y:S01]  /*42170*/  IMAD.MOV.U32 R3, RZ, RZ, R10 ;  /* 0x000000ffff037224 */ /* 0x000fe200078e000a */
[----:B------:R-:W-:Y:S04]  /*42180*/  STL [R1+0xdd0], R10 ;  /* 0x000dd00a01007387 */ /* 0x000fe80000100800 */
[----:B------:R-:W-:Y:S04]  /*42190*/  STL [R1+0xdf4], R5 ;  /* 0x000df40501007387 */ /* 0x000fe80000100800 */
[----:B------:R1:W-:Y:S04]  /*421a0*/  LDGSTS.E [R0+0x3200], desc[UR48][R2.64], P0 ;  /* 0x0320000002007fae */ /* 0x0003e80008121870 */
[----:B------:R2:W-:Y:S01]  /*421b0*/  STL [R1+0xdf0], R6 ;  /* 0x000df00601007387 */ /* 0x0005e20000100800 */
[----:B-1----:R-:W-:Y:S01]  /*421c0*/  IMAD.MOV.U32 R3, RZ, RZ, R6 ;  /* 0x000000ffff037224 */ /* 0x002fe200078e0006 */
[----:B------:R-:W-:-:S02]  /*421d0*/  MOV R2, R5 ;  /* 0x0000000500027202 */ /* 0x000fc40000000f00 */
[----:B--2---:R-:W2:Y:S04]  /*421e0*/  LDL.LU R6, [R1+0xc58] ;  /* 0x000c580001067983 */ /* 0x004ea80000300800 */
[----:B------:R-:W3:Y:S04]  /*421f0*/  LDL.LU R5, [R1+0xc5c] ;  /* 0x000c5c0001057983 */ /* 0x000ee80000300800 */
[----:B------:R-:W4:Y:S04]  /*42200*/  LDL.LU R10, [R1+0xc78] ;  /* 0x000c7800010a7983 */ /* 0x000f280000300800 */
[----:B------:R-:W4:Y:S01]  /*42210*/  LDL.LU R7, [R1+0xc7c] ;  /* 0x000c7c0001077983 */ /* 0x000f220000300800 */
[----:B------:R-:W-:-:S03]  /*42220*/  IADD3 R9, P1, R9, UR5, RZ ;  /* 0x0000000509097c10 */ /* 0x000fc6000ff3e0ff */
[----:B------:R1:W-:Y:S01]  /*42230*/  LDGSTS.E [R0+0x3600], desc[UR48][R2.64], P0 ;  /* 0x0360000002007fae */ /* 0x0003e20008121870 */
[----:B------:R-:W-:Y:S02]  /*42240*/  IADD3 R4, P2, R4, UR5, RZ ;  /* 0x0000000504047c10 */ /* 0x000fe4000ff5e0ff */
[----:B------:R-:W-:Y:S02]  /*42250*/  IADD3.X R215, R215, UR8, RZ, P1, !PT ;  /* 0x00000008d7d77c10 */ /* 0x000fe40008ffe4ff */
[----:B-1----:R-:W-:-:S03]  /*42260*/  MOV R2, R9 ;  /* 0x0000000900027202 */ /* 0x002fc60000000f00 */
[----:B------:R-:W-:Y:S01]  /*42270*/  IMAD.MOV.U32 R3, RZ, RZ, R215 ;  /* 0x000000ffff037224 */ /* 0x000fe200078e00d7 */
[----:B------:R-:W-:Y:S01]  /*42280*/  STL [R1+0xe14], R9 ;  /* 0x000e140901007387 */ /* 0x000fe20000100800 */
[----:B------:R-:W-:-:S03]  /*42290*/  IADD3.X R8, R8, UR8, RZ, P2, !PT ;  /* 0x0000000808087c10 */ /* 0x000fc600097fe4ff */
[----:B------:R-:W-:Y:S04]  /*422a0*/  STL [R1+0xe10], R215 ;  /* 0x000e10d701007387 */ /* 0x000fe80000100800 */
[----:B------:R-:W-:Y:S04]  /*422b0*/  STL [R1+0xe34], R4 ;  /* 0x000e340401007387 */ /* 0x000fe80000100800 */
[----:B------:R1:W-:Y:S04]  /*422c0*/  LDGSTS.E [R0+0x3a00], desc[UR48][R2.64], P0 ;  /* 0x03a0000002007fae */ /* 0x0003e80008121870 */
[----:B------:R1:W-:Y:S02]  /*422d0*/  STL [R1+0xe30], R8 ;  /* 0x000e300801007387 */ /* 0x0003e40000100800 */
[----:B-1----:R-:W-:Y:S01]  /*422e0*/  MOV R2, R4 ;  /* 0x0000000400027202 */ /* 0x002fe20000000f00 */
[----:B------:R-:W-:-:S02]  /*422f0*/  IMAD.MOV.U32 R3, RZ, RZ, R8 ;  /* 0x000000ffff037224 */ /* 0x000fc400078e0008 */
[----:B------:R-:W4:Y:S04]  /*42300*/  LDL.LU R8, [R1+0xc98] ;  /* 0x000c980001087983 */ /* 0x000f280000300800 */
[----:B------:R-:W4:Y:S04]  /*42310*/  LDL.LU R4, [R1+0xc9c] ;  /* 0x000c9c0001047983 */ /* 0x000f280000300800 */
[----:B------:R1:W-:Y:S04]  /*42320*/  LDGSTS.E [R0+0x3e00], desc[UR48][R2.64], P0 ;  /* 0x03e0000002007fae */ /* 0x0003e80008121870 */
[----:B------:R-:W4:Y:S04]  /*42330*/  LDL.LU R215, [R1+0xcb8] ;  /* 0x000cb80001d77983 */ /* 0x000f280000300800 */
[----:B------:R-:W4:Y:S01]  /*42340*/  LDL.LU R9, [R1+0xcbc] ;  /* 0x000cbc0001097983 */ /* 0x000f220000300800 */
[----:B-1----:R-:W-:-:S02]  /*42350*/  LOP3.LUT R2, R12, 0x60, RZ, 0x3c, !PT ;  /* 0x000000600c027812 */ /* 0x002fc400078e3cff */
[----:B------:R-:W-:-:S04]  /*42360*/  MOV R0, UR11 ;  /* 0x0000000b00007c02 */ /* 0x000fc80008000f00 */
[----:B------:R-:W-:Y:S02]  /*42370*/  IADD3 R0, R2, 0x100000, R0 ;  /* 0x0010000002007810 */ /* 0x000fe40007ffe000 */
[----:B---3--:R-:W-:-:S04]  /*42380*/  IADD3 R5, P1, R5, UR5, RZ ;  /* 0x0000000505057c10 */ /* 0x008fc8000ff3e0ff */
[----:B--2---:R-:W-:Y:S02]  /*42390*/  IADD3.X R6, R6, UR8, RZ, P1, !PT ;  /* 0x0000000806067c10 */ /* 0x004fe40008ffe4ff */
[----:B----4-:R-:W-:Y:S01]  /*423a0*/  IADD3 R7, P2, R7, UR5, RZ ;  /* 0x0000000507077c10 */ /* 0x010fe2000ff5e0ff */
[----:B------:R1:W-:Y:S01]  /*423b0*/  STL [R1+0xc5c], R5 ;  /* 0x000c5c0501007387 */ /* 0x0003e20000100800 */
[----:B------:R-:W-:Y:S01]  /*423c0*/  IMAD.MOV.U32 R2, RZ, RZ, R5 ;  /* 0x000000ffff027224 */ /* 0x000fe200078e0005 */
[----:B------:R-:W-:Y:S02]  /*423d0*/  MOV R3, R6 ;  /* 0x0000000600037202 */ /* 0x000fe40000000f00 */
[----:B------:R-:W-:Y:S01]  /*423e0*/  IADD3.X R10, R10, UR8, RZ, P2, !PT ;  /* 0x000000080a0a7c10 */ /* 0x000fe200097fe4ff */
[----:B------:R2:W-:Y:S04]  /*423f0*/  STL [R1+0xc58], R6 ;  /* 0x000c580601007387 */ /* 0x0005e80000100800 */
[----:B------:R3:W-:Y:S04]  /*42400*/  STL [R1+0xc7c], R7 ;  /* 0x000c7c0701007387 */ /* 0x0007e80000100800 */
[----:B-1----:R-:W4:Y:S04]  /*42410*/  LDL.LU R5, [R1+0xcdc] ;  /* 0x000cdc0001057983 */ /* 0x002f280000300800 */
[----:B------:R1:W-:Y:S04]  /*42420*/  STL [R1+0xc78], R10 ;  /* 0x000c780a01007387 */ /* 0x0003e80000100800 */
[----:B------:R3:W-:Y:S04]  /*42430*/  LDGSTS.E [R0+0x300], desc[UR48][R2.64], P0 ;  /* 0x0030000002007fae */ /* 0x0007e80008121870 */
[----:B--2---:R-:W2:Y:S01]  /*42440*/  LDL.LU R6, [R1+0xcfc] ;  /* 0x000cfc0001067983 */ /* 0x004ea20000300800 */
[----:B---3--:R-:W-:-:S03]  /*42450*/  IMAD.MOV.U32 R2, RZ, RZ, R7 ;  /* 0x000000ffff027224 */ /* 0x008fc600078e0007 */
[----:B------:R-:W3:Y:S01]  /*42460*/  LDL.LU R7, [R1+0xcd8] ;  /* 0x000cd80001077983 */ /* 0x000ee20000300800 */
[----:B------:R-:W-:-:S03]  /*42470*/  MOV R3, R10 ;  /* 0x0000000a00037202 */ /* 0x000fc60000000f00 */
[----:B-1----:R-:W3:Y:S04]  /*42480*/  LDL.LU R10, [R1+0xcf8] ;  /* 0x000cf800010a7983 */ /* 0x002ee80000300800 */
[----:B------:R1:W-:Y:S01]  /*42490*/  LDGSTS.E [R0+0x700], desc[UR48][R2.64], P0 ;  /* 0x0070000002007fae */ /* 0x0003e20008121870 */
[----:B------:R-:W-:-:S04]  /*424a0*/  IADD3 R4, P1, R4, UR5, RZ ;  /* 0x0000000504047c10 */ /* 0x000fc8000ff3e0ff */
[----:B------:R-:W-:Y:S01]  /*424b0*/  IADD3.X R8, R8, UR8, RZ, P1, !PT ;  /* 0x0000000808087c10 */ /* 0x000fe20008ffe4ff */
[----:B-1----:R-:W-:-:S03]  /*424c0*/  IMAD.MOV.U32 R2, RZ, RZ, R4 ;  /* 0x000000ffff027224 */ /* 0x002fc600078e0004 */
[----:B------:R-:W-:Y:S02]  /*424d0*/  MOV R3, R8 ;  /* 0x0000000800037202 */ /* 0x000fe40000000f00 */
[----:B------:R-:W-:-:S03]  /*424e0*/  IADD3 R9, P2, R9, UR5, RZ ;  /* 0x0000000509097c10 */ /* 0x000fc6000ff5e0ff */
[----:B------:R1:W-:Y:S01]  /*424f0*/  LDGSTS.E [R0+0xb00], desc[UR48][R2.64], P0 ;  /* 0x00b0000002007fae */ /* 0x0003e20008121870 */
[----:B------:R-:W-:-:S03]  /*42500*/  IADD3.X R215, R215, UR8, RZ, P2, !PT ;  /* 0x00000008d7d77c10 */ /* 0x000fc600097fe4ff */
[----:B------:R-:W-:Y:S04]  /*42510*/  STL [R1+0xc9c], R4 ;  /* 0x000c9c0401007387 */ /* 0x000fe80000100800 */
[----:B------:R1:W-:Y:S02]  /*42520*/  STL [R1+0xc98], R8 ;  /* 0x000c980801007387 */ /* 0x0003e40000100800 */
[----:B-1----:R-:W-:Y:S01]  /*42530*/  IMAD.MOV.U32 R2, RZ, RZ, R9 ;  /* 0x000000ffff027224 */ /* 0x002fe200078e0009 */
[----:B------:R-:W-:Y:S01]  /*42540*/  MOV R3, R215 ;  /* 0x000000d700037202 */ /* 0x000fe20000000f00 */
[----:B------:R-:W-:Y:S04]  /*42550*/  STL [R1+0xcbc], R9 ;  /* 0x000cbc0901007387 */ /* 0x000fe80000100800 */
[----:B------:R-:W3:Y:S04]  /*42560*/  LDL.LU R8, [R1+0xd1c] ;  /* 0x000d1c0001087983 */ /* 0x000ee80000300800 */
[----:B------:R1:W-:Y:S04]  /*42570*/  LDGSTS.E [R0+0xf00], desc[UR48][R2.64], P0 ;  /* 0x00f0000002007fae */ /* 0x0003e80008121870 */
[----:B------:R1:W-:Y:S04]  /*42580*/  STL [R1+0xcb8], R215 ;  /* 0x000cb8d701007387 */ /* 0x0003e80000100800 */
[----:B------:R-:W3:Y:S04]  /*42590*/  LDL.LU R4, [R1+0xd3c] ;  /* 0x000d3c0001047983 */ /* 0x000ee80000300800 */
[----:B-1----:R-:W5:Y:S04]  /*425a0*/  LDL.LU R215, [R1+0xf8c] ;  /* 0x000f8c0001d77983 */ /* 0x002f680000300800 */
[----:B------:R-:W3:Y:S01]  /*425b0*/  LDL.LU R9, [R1+0xd38] ;  /* 0x000d380001097983 */ /* 0x000ee20000300800 */
[----:B----4-:R-:W-:-:S05]  /*425c0*/  IADD3 R5, P1, R5, UR5, RZ ;  /* 0x0000000505057c10 */ /* 0x010fca000ff3e0ff */
[----:B------:R-:W-:Y:S01]  /*425d0*/  IMAD.MOV.U32 R2, RZ, RZ, R5 ;  /* 0x000000ffff027224 */ /* 0x000fe200078e0005 */
[----:B------:R-:W-:Y:S01]  /*425e0*/  STL [R1+0xcdc], R5 ;  /* 0x000cdc0501007387 */ /* 0x000fe20000100800 */
[----:B--2---:R-:W-:Y:S02]  /*425f0*/  IADD3 R6, P2, R6, UR5, RZ ;  /* 0x0000000506067c10 */ /* 0x004fe4000ff5e0ff */
[----:B---3--:R-:W-:-:S04]  /*42600*/  IADD3.X R7, R7, UR8, RZ, P1, !PT ;  /* 0x0000000807077c10 */ /* 0x008fc80008ffe4ff */
[----:B------:R-:W-:Y:S02]  /*42610*/  MOV R3, R7 ;  /* 0x0000000700037202 */ /* 0x000fe40000000f00 */
[----:B------:R-:W-:Y:S01]  /*42620*/  IADD3.X R10, R10, UR8, RZ, P2, !PT ;  /* 0x000000080a0a7c10 */ /* 0x000fe200097fe4ff */
[----:B------:R1:W-:Y:S04]  /*42630*/  STL [R1+0xcd8], R7 ;  /* 0x000cd80701007387 */ /* 0x0003e80000100800 */
[----:B------:R2:W-:Y:S04]  /*42640*/  LDGSTS.E [R0+0x1300], desc[UR48][R2.64], P0 ;  /* 0x0130000002007fae */ /* 0x0005e80008121870 */
[----:B------:R-:W-:Y:S04]  /*42650*/  STL [R1+0xcfc], R6 ;  /* 0x000cfc0601007387 */ /* 0x000fe80000100800 */
[----:B-1----:R-:W3:Y:S01]  /*42660*/  LDL.LU R7, [R1+0xd5c] ;  /* 0x000d5c0001077983 */ /* 0x002ee20000300800 */
[----:B--2---:R-:W-:Y:S01]  /*42670*/  IMAD.MOV.U32 R2, RZ, RZ, R6 ;  /* 0x000000ffff027224 */ /* 0x004fe200078e0006 */
[----:B------:R-:W-:-:S02]  /*42680*/  MOV R3, R10 ;  /* 0x0000000a00037202 */ /* 0x000fc40000000f00 */
[----:B------:R1:W-:Y:S04]  /*42690*/  STL [R1+0xcf8], R10 ;  /* 0x000cf80a01007387 */ /* 0x0003e80000100800 */
[----:B------:R-:W2:Y:S04]  /*426a0*/  LDL.LU R5, [R1+0xd7c] ;  /* 0x000d7c0001057983 */ /* 0x000ea80000300800 */
[----:B------:R4:W-:Y:S04]  /*426b0*/  LDGSTS.E [R0+0x1700], desc[UR48][R2.64], P0 ;  /* 0x0170000002007fae */ /* 0x0009e80008121870 */
[----:B-1----:R-:W5:Y:S04]  /*426c0*/  LDL.LU R10, [R1+0xf88] ;  /* 0x000f8800010a7983 */ /* 0x002f680000300800 */
[----:B------:R-:W2:Y:S04]  /*426d0*/  LDL.LU R6, [R1+0xd78] ;  /* 0x000d780001067983 */ /* 0x000ea80000300800 */
[----:B------:R-:W3:Y:S01]  /*426e0*/  LDL.LU R3, [R1+0xd18] ;  /* 0x000d180001037983 */ /* 0x000ee20000300800 */
[----:B------:R-:W-:-:S05]  /*426f0*/  IADD3 R8, P1, R8, UR5, RZ ;  /* 0x0000000508087c10 */ /* 0x000fca000ff3e0ff */
[----:B----4-:R-:W-:Y:S01]  /*42700*/  IMAD.MOV.U32 R2, RZ, RZ, R8 ;  /* 0x000000ffff027224 */ /* 0x010fe200078e0008 */
[----:B------:R-:W-:Y:S01]  /*42710*/  IADD3 R4, P2, R4, UR5, RZ ;  /* 0x0000000504047c10 */ /* 0x000fe2000ff5e0ff */
[----:B------:R1:W-:Y:S03]  /*42720*/  STL [R1+0xd1c], R8 ;  /* 0x000d1c0801007387 */ /* 0x0003e60000100800 */
[----:B------:R-:W-:Y:S02]  /*42730*/  IADD3.X R9, R9, UR8, RZ, P2, !PT ;  /* 0x0000000809097c10 */ /* 0x000fe400097fe4ff */
[----:B---3--:R-:W-:-:S05]  /*42740*/  IADD3.X R3, R3, UR8, RZ, P1, !PT ;  /* 0x0000000803037c10 */ /* 0x008fca0008ffe4ff */
[----:B------:R3:W-:Y:S04]  /*42750*/  STL [R1+0xd18], R3 ;  /* 0x000d180301007387 */ /* 0x0007e80000100800 */
[----:B------:R4:W-:Y:S04]  /*42760*/  LDGSTS.E [R0+0x1b00], desc[UR48][R2.64], P0 ;  /* 0x01b0000002007fae */ /* 0x0009e80008121870 */
[----:B------:R-:W-:Y:S04]  /*42770*/  STL [R1+0xd3c], R4 ;  /* 0x000d3c0401007387 */ /* 0x000fe80000100800 */
[----:B-1----:R-:W2:Y:S01]  /*42780*/  LDL.LU R8, [R1+0xdbc] ;  /* 0x000dbc0001087983 */ /* 0x002ea20000300800 */
[----:B----4-:R-:W-:Y:S01]  /*42790*/  MOV R2, R4 ;  /* 0x0000000400027202 */ /* 0x010fe20000000f00 */
[----:B---3--:R-:W-:-:S02]  /*427a0*/  IMAD.MOV.U32 R3, RZ, RZ, R9 ;  /* 0x000000ffff037224 */ /* 0x008fc400078e0009 */
[----:B------:R1:W-:Y:S04]  /*427b0*/  STL [R1+0xd38], R9 ;  /* 0x000d380901007387 */ /* 0x0003e80000100800 */
[----:B------:R3:W-:Y:S04]  /*427c0*/  LDGSTS.E [R0+0x1f00], desc[UR48][R2.64], P0 ;  /* 0x01f0000002007fae */ /* 0x0007e80008121870 */
[----:B-1----:R-:W4:Y:S04]  /*427d0*/  LDL.LU R9, [R1+0xdb8] ;  /* 0x000db80001097983 */ /* 0x002f280000300800 */
[----:B------:R-:W4:Y:S04]  /*427e0*/  LDL.LU R4, [R1+0xdfc] ;  /* 0x000dfc0001047983 */ /* 0x000f280000300800 */
[----:B------:R-:W4:Y:S01]  /*427f0*/  LDL.LU R3, [R1+0xd58] ;  /* 0x000d580001037983 */ /* 0x000f220000300800 */
[----:B------:R-:W-:-:S02]  /*42800*/  IADD3 R7, P1, R7, UR5, RZ ;  /* 0x0000000507077c10 */ /* 0x000fc4000ff3e0ff */
[----:B--2---:R-:W-:Y:S02]  /*42810*/  IADD3 R5, P2, R5, UR5, RZ ;  /* 0x0000000505057c10 */ /* 0x004fe4000ff5e0ff */
[----:B---3--:R-:W-:Y:S02]  /*42820*/  MOV R2, R7 ;  /* 0x0000000700027202 */ /* 0x008fe40000000f00 */
[----:B------:R-:W-:Y:S01]  /*42830*/  IADD3.X R6, R6, UR8, RZ, P2, !PT ;  /* 0x0000000806067c10 */ /* 0x000fe200097fe4ff */
[----:B------:R1:W-:Y:S01]  /*42840*/  STL [R1+0xd5c], R7 ;  /* 0x000d5c0701007387 */ /* 0x0003e20000100800 */
[----:B----4-:R-:W-:-:S05]  /*42850*/  IADD3.X R3, R3, UR8, RZ, P1, !PT ;  /* 0x0000000803037c10 */ /* 0x010fca0008ffe4ff */
[----:B------:R2:W-:Y:S04]  /*42860*/  STL [R1+0xd58], R3 ;  /* 0x000d580301007387 */ /* 0x0005e80000100800 */
[----:B------:R3:W-:Y:S04]  /*42870*/  LDGSTS.E [R0+0x2300], desc[UR48][R2.64], P0 ;  /* 0x0230000002007fae */ /* 0x0007e80008121870 */
[----:B------:R-:W-:Y:S04]  /*42880*/  STL [R1+0xd7c], R5 ;  /* 0x000d7c0501007387 */ /* 0x000fe80000100800 */
[----:B-1----:R-:W4:Y:S01]  /*42890*/  LDL.LU R7, [R1+0xdf8] ;  /* 0x000df80001077983 */ /* 0x002f220000300800 */
[----:B---3--:R-:W-:Y:S01]  /*428a0*/  IMAD.MOV.U32 R2, RZ, RZ, R5 ;  /* 0x000000ffff027224 */ /* 0x008fe200078e0005 */
[----:B--2---:R-:W-:-:S02]  /*428b0*/  MOV R3, R6 ;  /* 0x0000000600037202 */ /* 0x004fc40000000f00 */
[----:B------:R1:W-:Y:S04]  /*428c0*/  STL [R1+0xd78], R6 ;  /* 0x000d780601007387 */ /* 0x0003e80000100800 */
[----:B------:R2:W-:Y:S04]  /*428d0*/  LDGSTS.E [R0+0x2700], desc[UR48][R2.64], P0 ;  /* 0x0270000002007fae */ /* 0x0005e80008121870 */
[----:B-1----:R-:W3:Y:S04]  /*428e0*/  LDL.LU R6, [R1+0xe38] ;  /* 0x000e380001067983 */ /* 0x002ee80000300800 */
[----:B------:R-:W3:Y:S04]  /*428f0*/  LDL.LU R5, [R1+0xe3c] ;  /* 0x000e3c0001057983 */ /* 0x000ee80000300800 */
[----:B------:R-:W4:Y:S04]  /*42900*/  LDL.LU R2, [R1+0xd98] ;  /* 0x000d980001027983 */ /* 0x000f280000300800 */
[----:B------:R-:W2:Y:S01]  /*42910*/  LDL.LU R3, [R1+0xd9c] ;  /* 0x000d9c0001037983 */ /* 0x000ea20000300800 */
[----:B------:R-:W-:-:S04]  /*42920*/  IADD3 R8, P2, R8, UR5, RZ ;  /* 0x0000000508087c10 */ /* 0x000fc8000ff5e0ff */
[----:B------:R-:W-:Y:S02]  /*42930*/  IADD3.X R9, R9, UR8, RZ, P2, !PT ;  /* 0x0000000809097c10 */ /* 0x000fe400097fe4ff */
[----:B--2---:R-:W-:-:S04]  /*42940*/  IADD3 R3, P1, R3, UR5, RZ ;  /* 0x0000000503037c10 */ /* 0x004fc8000ff3e0ff */
[----:B----4-:R-:W-:Y:S01]  /*42950*/  IADD3.X R2, R2, UR8, RZ, P1, !PT ;  /* 0x0000000802027c10 */ /* 0x010fe20008ffe4ff */
[----:B------:R1:W-:Y:S04]  /*42960*/  STL [R1+0xd9c], R3 ;  /* 0x000d9c0301007387 */ /* 0x0003e80000100800 */
[----:B------:R2:W-:Y:S01]  /*42970*/  STL [R1+0xd98], R2 ;  /* 0x000d980201007387 */ /* 0x0005e20000100800 */
[----:B-1----:R-:W-:-:S04]  /*42980*/  LOP3.LUT R3, R3, R2, RZ, 0x3c, !PT ;  /* 0x0000000203037212 */ /* 0x002fc800078e3cff */
[----:B--2---:R-:W-:-:S04]  /*42990*/  LOP3.LUT R2, R3, R2, RZ, 0x3c, !PT ;  /* 0x0000000203027212 */ /* 0x004fc800078e3cff */
[----:B------:R-:W-:Y:S01]  /*429a0*/  LOP3.LUT R3, R3, R2, RZ, 0x3c, !PT ;  /* 0x0000000203037212 */ /* 0x000fe200078e3cff */
[----:B------:R-:W-:Y:S04]  /*429b0*/  STL [R1+0xdbc], R8 ;  /* 0x000dbc0801007387 */ /* 0x000fe80000100800 */
[----:B------:R1:W-:Y:S04]  /*429c0*/  LDGSTS.E [R0+0x2b00], desc[UR48][R2.64], P0 ;  /* 0x02b0000002007fae */ /* 0x0003e80008121870 */
[----:B------:R2:W-:Y:S01]  /*429d0*/  STL [R1+0xdb8], R9 ;  /* 0x000db80901007387 */ /* 0x0005e20000100800 */
[----:B-1----:R-:W-:Y:S01]  /*429e0*/  IMAD.MOV.U32 R2, RZ, RZ, R8 ;  /* 0x000000ffff027224 */ /* 0x002fe200078e0008 */
[----:B------:R-:W-:-:S02]  /*429f0*/  MOV R3, R9 ;  /* 0x0000000900037202 */ /* 0x000fc40000000f00 */
[----:B--2---:R-:W5:Y:S04]  /*42a00*/  LDL.LU R9, [R1+0xf84] ;  /* 0x000f840001097983 */ /* 0x004f680000300800 */
[----:B------:R-:W5:Y:S04]  /*42a10*/  LDL.LU R8, [R1+0xf80] ;  /* 0x000f800001087983 */ /* 0x000f680000300800 */
[----:B------:R1:W-:Y:S04]  /*42a20*/  LDGSTS.E [R0+0x2f00], desc[UR48][R2.64], P0 ;  /* 0x02f0000002007fae */ /* 0x0003e80008121870 */
[----:B------:R-:W2:Y:S04]  /*42a30*/  LDL.LU R2, [R1+0xdd8] ;  /* 0x000dd80001027983 */ /* 0x000ea80000300800 */
[----:B------:R-:W1:Y:S01]  /*42a40*/  LDL.LU R3, [R1+0xddc] ;  /* 0x000ddc0001037983 */ /* 0x000e620000300800 */
[----:B------:R-:W-:-:S04]  /*42a50*/  IADD3 R4, P2, R4, UR5, RZ ;  /* 0x0000000504047c10 */ /* 0x000fc8000ff5e0ff */
[----:B------:R-:W-:Y:S02]  /*42a60*/  IADD3.X R7, R7, UR8, RZ, P2, !PT ;  /* 0x0000000807077c10 */ /* 0x000fe400097fe4ff */
[----:B-1----:R-:W-:-:S04]  /*42a70*/  IADD3 R3, P1, R3, UR5, RZ ;  /* 0x0000000503037c10 */ /* 0x002fc8000ff3e0ff */
[----:B--2---:R-:W-:Y:S01]  /*42a80*/  IADD3.X R2, R2, UR8, RZ, P1, !PT ;  /* 0x0000000802027c10 */ /* 0x004fe20008ffe4ff */
[----:B------:R1:W-:Y:S04]  /*42a90*/  STL [R1+0xddc], R3 ;  /* 0x000ddc0301007387 */ /* 0x0003e80000100800 */
[----:B------:R2:W-:Y:S01]  /*42aa0*/  STL [R1+0xdd8], R2 ;  /* 0x000dd80201007387 */ /* 0x0005e20000100800 */
[----:B-1----:R-:W-:-:S04]  /*42ab0*/  LOP3.LUT R3, R3, R2, RZ, 0x3c, !PT ;  /* 0x0000000203037212 */ /* 0x002fc800078e3cff */
[----:B--2---:R-:W-:-:S04]  /*42ac0*/  LOP3.LUT R2, R3, R2, RZ, 0x3c, !PT ;  /* 0x0000000203027212 */ /* 0x004fc800078e3cff */
[----:B------:R-:W-:Y:S01]  /*42ad0*/  LOP3.LUT R3, R3, R2, RZ, 0x3c, !PT ;  /* 0x0000000203037212 */ /* 0x000fe200078e3cff */
[----:B------:R1:W-:Y:S04]  /*42ae0*/  STL [R1+0xdfc], R4 ;  /* 0x000dfc0401007387 */ /* 0x0003e80000100800 */
[----:B------:R2:W-:Y:S04]  /*42af0*/  LDGSTS.E [R0+0x3300], desc[UR48][R2.64], P0 ;  /* 0x0330000002007fae */ /* 0x0005e80008121870 */
[----:B------:R4:W-:Y:S01]  /*42b00*/  STL [R1+0xdf8], R7 ;  /* 0x000df80701007387 */ /* 0x0009e20000100800 */
[----:B--2---:R-:W-:Y:S01]  /*42b10*/  IMAD.MOV.U32 R2, RZ, RZ, R4 ;  /* 0x000000ffff027224 */ /* 0x004fe200078e0004 */
[----:B------:R-:W-:Y:S01]  /*42b20*/  MOV R3, R7 ;  /* 0x0000000700037202 */ /* 0x000fe20000000f00 */
[----:B-1----:R-:W1:Y:S01]  /*42b30*/  LDC R4, c[0x0][0x230] ;  /* 0x00008c00ff047b82 */ /* 0x002e620000000800 */
[----:B----4-:R-:W5:Y:S04]  /*42b40*/  LDL.LU R7, [R1+0xf7c] ;  /* 0x000f7c0001077983 */ /* 0x010f680000300800 */
[----:B------:R2:W-:Y:S04]  /*42b50*/  LDGSTS.E [R0+0x3700], desc[UR48][R2.64], P0 ;  /* 0x0370000002007fae */ /* 0x0005e80008121870 */
[----:B------:R-:W4:Y:S04]  /*42b60*/  LDL.LU R2, [R1+0xe18] ;  /* 0x000e180001027983 */ /* 0x000f280000300800 */
[----:B------:R-:W2:Y:S01]  /*42b70*/  LDL.LU R3, [R1+0xe1c] ;  /* 0x000e1c0001037983 */ /* 0x000ea20000300800 */
[----:B---3--:R-:W-:-:S04]  /*42b80*/  IADD3 R5, P2, R5, UR5, RZ ;  /* 0x0000000505057c10 */ /* 0x008fc8000ff5e0ff */
[----:B------:R-:W-:Y:S01]  /*42b90*/  IADD3.X R6, R6, UR8, RZ, P2, !PT ;  /* 0x0000000806067c10 */ /* 0x000fe200097fe4ff */
[----:B-1----:R-:W-:Y:S01]  /*42ba0*/  VIADD R4, R4, 0x3f ;  /* 0x0000003f04047836 */ /* 0x002fe20000000000 */
        /* <DEDUP_REMOVED lines=10> */
[----:B-1----:R-:W-:-:S03]  /*42c50*/  IMAD.MOV.U32 R3, RZ, RZ, R6 ;  /* 0x000000ffff037224 */ /* 0x002fc600078e0006 */
[----:B--2---:R1:W5:Y:S01]  /*42c60*/  LDL.LU R6, [R1+0xf78] ;  /* 0x000f780001067983 */ /* 0x0043620000300800 */
[----:B------:R-:W-:Y:S02]  /*42c70*/  MOV R2, R5 ;  /* 0x0000000500027202 */ /* 0x000fe40000000f00 */
[----:B------:R-:W-:Y:S02]  /*42c80*/  SHF.R.S32.HI R5, RZ, 0x1f, R4 ;  /* 0x0000001fff057819 */ /* 0x000fe40000011404 */
[----:B------:R-:W-:Y:S01]  /*42c90*/  IADD3 R11, R11, 0x1, RZ ;  /* 0x000000010b0b7810 */ /* 0x000fe20007ffe0ff */
[----:B------:R1:W-:Y:S01]  /*42ca0*/  LDGSTS.E [R0+0x3f00], desc[UR48][R2.64], P0 ;  /* 0x03f0000002007fae */ /* 0x0003e20008121870 */
[----:B------:R-:W-:-:S03]  /*42cb0*/  LEA.HI R5, R5, R4, RZ, 0x6 ;  /* 0x0000000405057211 */ /* 0x000fc600078f30ff */
[----:B------:R-:W0:Y:S01]  /*42cc0*/  LDGDEPBAR ;  /* 0x00000000000079af */ /* 0x000e220000000000 */
[----:B------:R-:W-:-:S04]  /*42cd0*/  SHF.R.S32.HI R5, RZ, 0x6, R5 ;  /* 0x00000006ff057819 */ /* 0x000fc80000011405 */
[----:B------:R-:W-:-:S13]  /*42ce0*/  ISETP.NE.U32.AND P0, PT, R11, R5, PT ;  /* 0x000000050b00720c */ /* 0x000fda0003f05070 */
[----:B-1----:R-:W-:Y:S05]  /*42cf0*/  @P0 BRA `(.L_x_1) ;  /* 0xffffff0c00c00947 */ /* 0x002fea000383ffff */
.L_x_0:
[----:B-----5:R-:W-:Y:S01]  /*42d00*/  STL [R1+0xf8c], R8 ;  /* 0x000f8c0801007387 */ /* 0x020fe20000100800 */
[----:B------:R-:W-:-:S04]  /*42d10*/  DEPBAR.LE SB0, 0x0 ;  /* 0x000080000000791a */ /* 0x000fc80000000000 */
[----:B------:R-:W2:Y:S01]  /*42d20*/  LDL.LU R16, [R1+0x400] ;  /* 0x0004000001107983 */ /* 0x000ea20000300800 */
[----:B------:R-:W1:Y:S01]  /*42d30*/  LDC R11, c[0x0][0x244] ;  /* 0x00009100ff0b7b82 */ /* 0x000e620000000800 */
[----:B------:R-:W-:Y:S01]  /*42d40*/  VIADD R3, R6, 0x2 ;  /* 0x0000000206037836 */ /* 0x000fe20000000000 */
[----:B------:R-:W-:Y:S01]  /*42d50*/  ULDC UR4, c[0x0][0x22c] ;  /* 0x00008b0000047ab9 */ /* 0x000fe20000000800 */
[----:B------:R-:W2:Y:S01]  /*42d60*/  LDL.LU R17, [R1+0x408] ;  /* 0x0004080001117983 */ /* 0x000ea20000300800 */
[----:B------:R-:W-:Y:S01]  /*42d70*/  ULDC UR5, c[0x0][0x22c] ;  /* 0x00008b0000057ab9 */ /* 0x000fe20000000800 */
[----:B------:R-:W-:Y:S01]  /*42d80*/  ULDC.64 UR6, c[0x0][0x220] ;  /* 0x0000880000067ab9 */ /* 0x000fe20000000a00 */
[----:B------:R-:W-:Y:S01]  /*42d90*/  ISETP.GE.AND P2, PT, R3, UR5, PT ;  /* 0x0000000503007c0c */ /* 0x000fe2000bf46270 */
[----:B------:R-:W2:Y:S01]  /*42da0*/  LDL.LU R18, [R1+0x300] ;  /* 0x0003000001127983 */ /* 0x000ea20000300800 */
[----:B------:R-:W-:Y:S01]  /*42db0*/  ULDC.64 UR24, c[0x0][0x228] ;  /* 0x00008a0000187ab9 */ /* 0x000fe20000000a00 */
[----:B------:R-:W-:Y:S01]  /*42dc0*/  ULDC UR26, c[0x0][0x248] ;  /* 0x00009200001a7ab9 */ /* 0x000fe20000000800 */
[----:B------:R-:W-:Y:S01]  /*42dd0*/  ULDC.64 UR12, c[0x0][0x228] ;  /* 0x00008a00000c7ab9 */ /* 0x000fe20000000a00 */
[----:B------:R-:W2:Y:S01]  /*42de0*/  LDL.LU R19, [R1+0x308] ;  /* 0x0003080001137983 */ /* 0x000ea20000300800 */
[----:B------:R-:W-:Y:S01]  /*42df0*/  ULDC.64 UR8, c[0x0][0x228] ;  /* 0x00008a0000087ab9 */ /* 0x000fe20000000a00 */
[----:B------:R-:W-:Y:S01]  /*42e00*/  ULDC.64 UR20, c[0x0][0x228] ;  /* 0x00008a0000147ab9 */ /* 0x000fe20000000a00 */
[----:B------:R-:W-:Y:S01]  /*42e10*/  ULDC.64 UR18, c[0x0][0x228] ;  /* 0x00008a0000127ab9 */ /* 0x000fe20000000a00 */
[----:B------:R-:W3:Y:S01]  /*42e20*/  S2R R5, SR_TID.X ;  /* 0x0000000000057919 */ /* 0x000ee20000002100 */
[----:B------:R-:W-:Y:S01]  /*42e30*/  ULDC.64 UR16, c[0x0][0x228] ;  /* 0x00008a0000107ab9 */ /* 0x000fe20000000a00 */
[----:B------:R-:W-:Y:S01]  /*42e40*/  ULDC.64 UR14, c[0x0][0x228] ;  /* 0x00008a00000e7ab9 */ /* 0x000fe20000000a00 */
[----:B------:R-:W-:Y:S01]  /*42e50*/  ULDC.64 UR22, c[0x0][0x228] ;  /* 0x00008a0000167ab9 */ /* 0x000fe20000000a00 */
[----:B------:R-:W4:Y:S04]  /*42e60*/  LDL.LU R12, [R1+0x200] ;  /* 0x00020000010c7983 */ /* 0x000f280000300800 */
[----:B------:R-:W4:Y:S04]  /*42e70*/  LDL.LU R13, [R1+0x208] ;  /* 0x00020800010d7983 */ /* 0x000f280000300800 */
[----:B------:R-:W4:Y:S04]  /*42e80*/  LDL.LU R14, [R1+0x100] ;  /* 0x00010000010e7983 */ /* 0x000f280000300800 */
[----:B------:R-:W4:Y:S01]  /*42e90*/  LDL.LU R15, [R1+0x108] ;  /* 0x00010800010f7983 */ /* 0x000f220000300800 */
[C---:B---3--:R-:W-:Y:S01]  /*42ea0*/  IMAD.SHL.U32 R2, R5.reuse, 0x10, RZ ;  /* 0x0000001005027824 */ /* 0x048fe200078e00ff */
[C---:B------:R-:W-:Y:S01]  /*42eb0*/  SHF.L.U32 R0, R5.reuse, 0x6, RZ ;  /* 0x0000000605007819 */ /* 0x040fe200000006ff */
[C---:B------:R-:W-:Y:S01]  /*42ec0*/  IMAD.SHL.U32 R4, R5.reuse, 0x8, RZ ;  /* 0x0000000805047824 */ /* 0x040fe200078e00ff */
[----:B------:R-:W-:-:S02]  /*42ed0*/  LOP3.LUT R5, R5, 0x7f, RZ, 0xc0, !PT ;  /* 0x0000007f05057812 */ /* 0x000fc400078ec0ff */
[----:B------:R-:W-:Y:S02]  /*42ee0*/  LOP3.LUT R2, R2, 0xf0, RZ, 0xc0, !PT ;  /* 0x000000f002027812 */ /* 0x000fe400078ec0ff */
[----:B------:R-:W-:Y:S02]  /*42ef0*/  LOP3.LUT R0, R0, 0x400, RZ, 0xc0, !PT ;  /* 0x0000040000007812 */ /* 0x000fe400078ec0ff */
[----:B------:R-:W-:Y:S02]  /*42f00*/  LOP3.LUT R4, R4, 0x300, RZ, 0xc0, !PT ;  /* 0x0000030004047812 */ /* 0x000fe400078ec0ff */
[----:B------:R-:W-:Y:S02]  /*42f10*/  IADD3 R0, R0, UR10, R2 ;  /* 0x0000000a00007c10 */ /* 0x000fe4000fffe002 */
[----:B------:R-:W-:Y:S01]  /*42f20*/  LEA R252, R5, UR10, 0x4 ;  /* 0x0000000a05fc7c11 */ /* 0x000fe2000f8e20ff */
[----:B------:R-:W-:Y:S01]  /*42f30*/  BAR.SYNC.DEFER_BLOCKING 0x0 ;  /* 0x0000000000007b1d */ /* 0x000fe20000010000 */
[----:B------:R-:W-:-:S02]  /*42f40*/  IADD3 R0, R4, R0, RZ ;  /* 0x0000000004007210 */ /* 0x000fc40007ffe0ff */
[C---:B------:R-:W-:Y:S01]  /*42f50*/  IADD3 R2, R6.reuse, 0x1, RZ ;  /* 0x0000000106027810 */ /* 0x040fe20007ffe0ff */
[----:B-1----:R-:W-:Y:S02]  /*42f60*/  IMAD R5, R7, R11, RZ ;  /* 0x0000000b07057224 */ /* 0x002fe400078e02ff */
[----:B------:R-:W-:Y:S01]  /*42f70*/  IMAD R246, R6, UR26, RZ ;  /* 0x0000001a06f67c24 */ /* 0x000fe2000f8e02ff */
[----:B------:R-:W-:Y:S01]  /*42f80*/  ISETP.GE.AND P3, PT, R2, UR4, PT ;  /* 0x0000000402007c0c */ /* 0x000fe2000bf66270 */
[----:B------:R-:W-:Y:S01]  /*42f90*/  ULDC.64 UR4, c[0x0][0x228] ;  /* 0x00008a0000047ab9 */ /* 0x000fe20000000a00 */
[----:B------:R-:W-:Y:S01]  /*42fa0*/  ULDC.64 UR10, c[0x0][0x228] ;  /* 0x00008a00000a7ab9 */ /* 0x000fe20000000a00 */
[----:B--2---:R-:W-:Y:S01]  /*42fb0*/  STSM.16.M88.4 [R0], R16 ;  /* 0x0000001000007844 */ /* 0x004fe20000000200 */
[----:B------:R-:W-:Y:S06]  /*42fc0*/  BAR.SYNC.DEFER_BLOCKING 0x0 ;  /* 0x0000000000007b1d */ /* 0x000fec0000010000 */
[----:B------:R-:W1:Y:S02]  /*42fd0*/  LDS.128 R20, [R252] ;  /* 0x00000000fc147984 */ /* 0x000e640000000c00 */
[----:B------:R-:W-:Y:S06]  /*42fe0*/  BAR.SYNC.DEFER_BLOCKING 0x0 ;  /* 0x0000000000007b1d */ /* 0x000fec0000010000 */
[----:B-1----:R-:W-:Y:S04]  /*42ff0*/  STL [R1+0x504], R21 ;  /* 0x0005041501007387 */ /* 0x002fe80000100800 */
[----:B------:R-:W-:Y:S04]  /*43000*/  STL.64 [R1+0x508], R22 ;  /* 0x0005081601007387 */ /* 0x000fe80000100a00 */
[----:B------:R-:W2:Y:S04]  /*43010*/  LDL.LU R16, [R1] ;  /* 0x0000000001107983 */ /* 0x000ea80000300800 */
[----:B------:R-:W2:Y:S04]  /*43020*/  LDL.LU R17, [R1+0x8] ;  /* 0x0000080001117983 */ /* 0x000ea80000300800 */
[----:B----4-:R-:W-:Y:S01]  /*43030*/  STSM.16.M88.4 [R0], R12 ;  /* 0x0000000c00007844 */ /* 0x010fe20000000200 */
[----:B------:R-:W-:Y:S01]  /*43040*/  IMAD.MOV.U32 R8, RZ, RZ, R20 ;  /* 0x000000ffff087224 */ /* 0x000fe200078e0014 */
[----:B------:R-:W-:Y:S01]  /*43050*/  BAR.SYNC.DEFER_BLOCKING 0x0 ;  /* 0x0000000000007b1d */ /* 0x000fe20000010000 */
[----:B------:R-:W-:Y:S01]  /*43060*/  MOV R18, R152 ;  /* 0x0000009800127202 */ /* 0x000fe20000000f00 */
[----:B------:R-:W-:-:S04]  /*43070*/  IMAD.MOV.U32 R19, RZ, RZ, R154 ;  /* 0x000000ffff137224 */ /* 0x000fc800078e009a */
[----:B------:R-:W1:Y:S02]  /*43080*/  LDS.128 R20, [R252] ;  /* 0x00000000fc147984 */ /* 0x000e640000000c00 */
[----:B------:R-:W-:Y:S06]  /*43090*/  BAR.SYNC.DEFER_BLOCKING 0x0 ;  /* 0x0000000000007b1d */ /* 0x000fec0000010000 */
[----:B-1----:R-:W-:Y:S04]  /*430a0*/  STL [R1+0x524], R21 ;  /* 0x0005241501007387 */ /* 0x002fe80000100800 */
[----:B------:R-:W-:Y:S04]  /*430b0*/  STL.64 [R1+0x528], R22 ;  /* 0x0005281601007387 */ /* 0x000fe80000100a00 */
[----:B--2---:R-:W-:Y:S01]  /*430c0*/  STSM.16.M88.4 [R0], R16 ;  /* 0x0000001000007844 */ /* 0x004fe20000000200 */
[----:B------:R-:W-:Y:S06]  /*430d0*/  BAR.SYNC.DEFER_BLOCKING 0x0 ;  /* 0x0000000000007b1d */ /* 0x000fec0000010000 */
[----:B------:R-:W1:Y:S04]  /*430e0*/  LDS.128 R16, [R252] ;  /* 0x00000000fc107984 */ /* 0x000e680000000c00 */
[----:B-1----:R1:W-:Y:S04]  /*430f0*/  STL.64 [R1+0x510], R16 ;  /* 0x0005101001007387 */ /* 0x0023e80000100a00 */
[----:B------:R2:W-:Y:S04]  /*43100*/  STL.64 [R1+0x518], R18 ;  /* 0x0005181201007387 */ /* 0x0005e80000100a00 */
[----:B-1----:R-:W3:Y:S04]  /*43110*/  LDL.LU R16, [R1+0x404] ;  /* 0x0004040001107983 */ /* 0x002ee80000300800 */
[----:B------:R-:W3:Y:S04]  /*43120*/  LDL.LU R17, [R1+0x40c] ;  /* 0x00040c0001117983 */ /* 0x000ee80000300800 */
[----:B--2---:R-:W3:Y:S04]  /*43130*/  LDL.LU R18, [R1+0x304] ;  /* 0x0003040001127983 */ /* 0x004ee80000300800 */
[----:B------:R-:W3:Y:S01]  /*43140*/  LDL.LU R19, [R1+0x30c] ;  /* 0x00030c0001137983 */ /* 0x000ee20000300800 */
[----:B------:R-:W-:Y:S01]  /*43150*/  BAR.SYNC.DEFER_BLOCKING 0x0 ;  /* 0x0000000000007b1d */ /* 0x000fe20000010000 */
[----:B------:R-:W-:Y:S01]  /*43160*/  MOV R12, R88 ;  /* 0x00000058000c7202 */ /* 0x000fe20000000f00 */
[----:B------:R-:W-:Y:S01]  /*43170*/  IMAD.MOV.U32 R13, RZ, RZ, R90 ;  /* 0x000000ffff0d7224 */ /* 0x000fe200078e005a */
[----:B------:R-:W-:Y:S01]  /*43180*/  MOV R14, R24 ;  /* 0x00000018000e7202 */ /* 0x000fe20000000f00 */
[----:B------:R-:W-:-:S05]  /*43190*/  IMAD.MOV.U32 R15, RZ, RZ, R26 ;  /* 0x000000ffff0f7224 */ /* 0x000fca00078e001a */
[----:B------:R1:W-:Y:S01]  /*431a0*/  STSM.16.M88.4 [R0], R12 ;  /* 0x0000000c00007844 */ /* 0x0003e20000000200 */
[----:B------:R-:W-:Y:S01]  /*431b0*/  MOV R247, R20 ;  /* 0x0000001400f77202 */ /* 0x000fe20000000f00 */
[----:B------:R-:W-:Y:S06]  /*431c0*/  BAR.SYNC.DEFER_BLOCKING 0x0 ;  /* 0x0000000000007b1d */ /* 0x000fec0000010000 */
[----:B-1----:R-:W2:Y:S04]  /*431d0*/  LDL.LU R12, [R1+0x204] ;  /* 0x00020400010c7983 */ /* 0x002ea80000300800 */
[----:B------:R-:W2:Y:S04]  /*431e0*/  LDL.LU R13, [R1+0x20c] ;  /* 0x00020c00010d7983 */ /* 0x000ea80000300800 */
[----:B------:R-:W2:Y:S04]  /*431f0*/  LDL.LU R14, [R1+0x104] ;  /* 0x00010400010e7983 */ /* 0x000ea80000300800 */
[----:B------:R-:W1:Y:S01]  /*43200*/  LDS.128 R20, [R252] ;  /* 0x00000000fc147984 */ /* 0x000e620000000c00 */
[----:B------:R-:W-:Y:S06]  /*43210*/  BAR.SYNC.DEFER_BLOCKING 0x0 ;  /* 0x0000000000007b1d */ /* 0x000fec0000010000 */
[----:B------:R-:W2:Y:S04]  /*43220*/  LDL.LU R15, [R1+0x10c] ;  /* 0x00010c00010f7983 */ /* 0x000ea80000300800 */
[----:B-1----:R-:W-:Y:S04]  /*43230*/  STL.64 [R1+0x300], R20 ;  /* 0x0003001401007387 */ /* 0x002fe80000100a00 */
[----:B------:R-:W-:Y:S04]  /*43240*/  STL.64 [R1+0x308], R22 ;  /* 0x0003081601007387 */ /* 0x000fe80000100a00 */
[----:B---3--:R-:W-:Y:S01]  /*43250*/  STSM.16.M88.4 [R0], R16 ;  /* 0x0000001000007844 */ /* 0x008fe20000000200 */
[----:B------:R-:W-:Y:S06]  /*43260*/  BAR.SYNC.DEFER_BLOCKING 0x0 ;  /* 0x0000000000007b1d */ /* 0x000fec0000010000 */
[----:B------:R-:W1:Y:S02]  /*43270*/  LDS.128 R16, [R252] ;  /* 0x00000000fc107984 */ /* 0x000e640000000c00 */
[----:B------:R-:W-:Y:S06]  /*43280*/  BAR.SYNC.DEFER_BLOCKING 0x0 ;  /* 0x0000000000007b1d */ /* 0x000fec0000010000 */
[----:B-1----:R1:W-:Y:S04]  /*43290*/  STL.64 [R1+0x200], R16 ;  /* 0x0002001001007387 */ /* 0x0023e80000100a00 */
[----:B------:R3:W-:Y:S04]  /*432a0*/  STL.64 [R1+0x208], R18 ;  /* 0x0002081201007387 */ /* 0x0007e80000100a00 */
[----:B-1----:R-:W4:Y:S04]  /*432b0*/  LDL.LU R16, [R1+0x4] ;  /* 0x0000040001107983 */ /* 0x002f280000300800 */
[----:B------:R-:W4:Y:S04]  /*432c0*/  LDL.LU R17, [R1+0xc] ;  /* 0x00000c0001117983 */ /* 0x000f280000300800 */
[----:B--2---:R-:W-:Y:S01]  /*432d0*/  STSM.16.M88.4 [R0], R12 ;  /* 0x0000000c00007844 */ /* 0x004fe20000000200 */
[----:B------:R-:W-:Y:S01]  /*432e0*/  BAR.SYNC.DEFER_BLOCKING 0x0 ;  /* 0x0000000000007b1d */ /* 0x000fe20000010000 */
[----:B---3--:R-:W-:Y:S01]  /*432f0*/  IMAD.MOV.U32 R18, RZ, RZ, R153 ;  /* 0x000000ffff127224 */ /* 0x008fe200078e0099 */
[----:B------:R-:W-:-:S04]  /*43300*/  MOV R19, R155 ;  /* 0x0000009b00137202 */ /* 0x000fc80000000f00 */
[----:B------:R-:W1:Y:S02]  /*43310*/  LDS.128 R20, [R252] ;  /* 0x00000000fc147984 */ /* 0x000e640000000c00 */
[----:B------:R-:W-:Y:S06]  /*43320*/  BAR.SYNC.DEFER_BLOCKING 0x0 ;  /* 0x0000000000007b1d */ /* 0x000fec0000010000 */
[----:B-1----:R-:W-:Y:S04]  /*43330*/  STL.64 [R1+0x100], R20 ;  /* 0x0001001401007387 */ /* 0x002fe80000100a00 */
[----:B------:R-:W-:Y:S04]  /*43340*/  STL.64 [R1+0x108], R22 ;  /* 0x0001081601007387 */ /* 0x000fe80000100a00 */
[----:B----4-:R-:W-:Y:S01]  /*43350*/  STSM.16.M88.4 [R0], R16 ;  /* 0x0000001000007844 */ /* 0x010fe20000000200 */
[----:B------:R-:W-:Y:S06]  /*43360*/  BAR.SYNC.DEFER_BLOCKING 0x0 ;  /* 0x0000000000007b1d */ /* 0x000fec0000010000 */
[----:B------:R-:W1:Y:S04]  /*43370*/  LDS.128 R16, [R252] ;  /* 0x00000000fc107984 */ /* 0x000e680000000c00 */
[----:B-1----:R1:W-:Y:S04]  /*43380*/  STL.64 [R1], R16 ;  /* 0x0000001001007387 */ /* 0x0023e80000100a00 */
[----:B------:R2:W-:Y:S04]  /*43390*/  STL.64 [R1+0x8], R18 ;  /* 0x0000081201007387 */ /* 0x0005e80000100a00 */
[----:B-1----:R-:W3:Y:S04]  /*433a0*/  LDL.LU R16, [R1+0x410] ;  /* 0x0004100001107983 */ /* 0x002ee80000300800 */
[----:B------:R-:W3:Y:S04]  /*433b0*/  LDL.LU R17, [R1+0x418] ;  /* 0x0004180001117983 */ /* 0x000ee80000300800 */
[----:B--2---:R-:W3:Y:S04]  /*433c0*/  LDL.LU R18, [R1+0x310] ;  /* 0x0003100001127983 */ /* 0x004ee80000300800 */
[----:B------:R-:W3:Y:S01]  /*433d0*/  LDL.LU R19, [R1+0x318] ;  /* 0x0003180001137983 */ /* 0x000ee20000300800 */
[----:B------:R-:W-:Y:S01]  /*433e0*/  BAR.SYNC.DEFER_BLOCKING 0x0 ;  /* 0x0000000000007b1d */ /* 0x000fe20000010000 */
[----:B------:R-:W-:Y:S01]  /*433f0*/  IMAD.MOV.U32 R12, RZ, RZ, R89 ;  /* 0x000000ffff0c7224 */ /* 0x000fe200078e0059 */
[----:B------:R-:W-:Y:S01]  /*43400*/  MOV R13, R91 ;  /* 0x0000005b000d7202 */ /* 0x000fe20000000f00 */
[----:B------:R-:W-:Y:S01]  /*43410*/  IMAD.MOV.U32 R14, RZ, RZ, R25 ;  /* 0x000000ffff0e7224 */ /* 0x000fe200078e0019 */
[----:B------:R-:W-:-:S05]  /*43420*/  MOV R15, R27 ;  /* 0x0000001b000f7202 */ /* 0x000fca0000000f00 */
[----:B------:R1:W-:Y:S01]  /*43430*/  STSM.16.M88.4 [R0], R12 ;  /* 0x0000000c00007844 */ /* 0x0003e20000000200 */
[----:B------:R-:W-:Y:S06]  /*43440*/  BAR.SYNC.DEFER_BLOCKING 0x0 ;  /* 0x0000000000007b1d */ /* 0x000fec0000010000 */
[----:B-1----:R-:W2:Y:S04]  /*43450*/  LDL.LU R12, [R1+0x210] ;  /* 0x00021000010c7983 */ /* 0x002ea80000300800 */
[----:B------:R-:W2:Y:S04]  /*43460*/  LDL.LU R13, [R1+0x218] ;  /* 0x00021800010d7983 */ /* 0x000ea80000300800 */
[----:B------:R-:W2:Y:S04]  /*43470*/  LDL.LU R14, [R1+0x110] ;  /* 0x00011000010e7983 */ /* 0x000ea80000300800 */
[----:B------:R-:W1:Y:S01]  /*43480*/  LDS.128 R248, [R252] ;  /* 0x00000000fcf87984 */ /* 0x000e620000000c00 */
[----:B------:R-:W-:Y:S06]  /*43490*/  BAR.SYNC.DEFER_BLOCKING 0x0 ;  /* 0x0000000000007b1d */ /* 0x000fec0000010000 */
[----:B------:R-:W2:Y:S04]  /*434a0*/  LDL.LU R15, [R1+0x118] ;  /* 0x00011800010f7983 */ /* 0x000ea80000300800 */
[----:B-1----:R-:W-:Y:S04]  /*434b0*/  STL [R1+0xf88], R249 ;  /* 0x000f88f901007387 */ /* 0x002fe80000100800 */
[----:B------:R-:W-:Y:S04]  /*434c0*/  STL [R1+0xf84], R250 ;  /* 0x000f84fa01007387 */ /* 0x000fe80000100800 */
[----:B------:R-:W-:Y:S04]  /*434d0*/  STL [R1+0xf80], R251 ;  /* 0x000f80fb01007387 */ /* 0x000fe80000100800 */
        /* <DEDUP_REMOVED lines=635> */
[----:B------:R-:W2:Y:S04]  /*45c90*/  LDL.LU R15, [R1+0x198] ;  /* 0x00019800010f7983 */ /* 0x000ea80000300800 */
[----:B------:R-:W1:Y:S01]  /*45ca0*/  LDS.128 R240, [R252] ;  /* 0x00000000fcf07984 */ /* 0x000e620000000c00 */
[----:B------:R-:W-:Y:S06]  /*45cb0*/  BAR.SYNC.DEFER_BLOCKING 0x0 ;  /* 0x0000000000007b1d */ /* 0x000fec0000010000 */
[----:B-1----:R-:W-:Y:S04]  /*45cc0*/  STL [R1+0xf7c], R242 ;  /* 0x000f7cf201007387 */ /* 0x002fe80000100800 */
[----:B------:R-:W-:Y:S04]  /*45cd0*/  STL [R1+0xf78], R243 ;  /* 0x000f78f301007387 */ /* 0x000fe80000100800 */
[----:B---3--:R1:W-:Y:S01]  /*45ce0*/  STSM.16.M88.4 [R0], R16 ;  /* 0x0000001000007844 */ /* 0x0083e20000000200 */
[----:B------:R-:W-:Y:S06]  /*45cf0*/  BAR.SYNC.DEFER_BLOCKING 0x0 ;  /* 0x0000000000007b1d */ /* 0x000fec0000010000 */
[----:B-1----:R-:W3:Y:S04]  /*45d00*/  LDL.LU R16, [R1+0x90] ;  /* 0x0000900001107983 */ /* 0x002ee80000300800 */
[----:B------:R-:W3:Y:S04]  /*45d10*/  LDL.LU R17, [R1+0x98] ;  /* 0x0000980001117983 */ /* 0x000ee80000300800 */
[----:B------:R-:W1:Y:S01]  /*45d20*/  LDS.128 R236, [R252] ;  /* 0x00000000fcec7984 */ /* 0x000e620000000c00 */
[----:B------:R-:W-:Y:S06]  /*45d30*/  BAR.SYNC.DEFER_BLOCKING 0x0 ;  /* 0x0000000000007b1d */ /* 0x000fec0000010000 */
[----:B--2---:R2:W-:Y:S02]  /*45d40*/  STSM.16.M88.4 [R0], R12 ;  /* 0x0000000c00007844 */ /* 0x0045e40000000200 */
[----:B------:R-:W-:Y:S01]  /*45d50*/  BAR.SYNC.DEFER_BLOCKING 0x0 ;  /* 0x0000000000007b1d */ /* 0x000fe20000010000 */
[----:B------:R-:W-:Y:S01]  /*45d60*/  IMAD.MOV.U32 R18, RZ, RZ, R188 ;  /* 0x000000ffff127224 */ /* 0x000fe200078e00bc */
[----:B------:R-:W-:-:S04]  /*45d70*/  MOV R19, R190 ;  /* 0x000000be00137202 */ /* 0x000fc80000000f00 */
[----:B------:R-:W4:Y:S02]  /*45d80*/  LDS.128 R232, [R252] ;  /* 0x00000000fce87984 */ /* 0x000f240000000c00 */
[----:B------:R-:W-:Y:S01]  /*45d90*/  BAR.SYNC.DEFER_BLOCKING 0x0 ;  /* 0x0000000000007b1d */ /* 0x000fe20000010000 */
[----:B--2---:R-:W-:Y:S01]  /*45da0*/  IMAD.MOV.U32 R12, RZ, RZ, R124 ;  /* 0x000000ffff0c7224 */ /* 0x004fe200078e007c */
[----:B------:R-:W-:Y:S01]  /*45db0*/  MOV R13, R126 ;  /* 0x0000007e000d7202 */ /* 0x000fe20000000f00 */
[----:B------:R-:W-:Y:S01]  /*45dc0*/  IMAD.MOV.U32 R14, RZ, RZ, R60 ;  /* 0x000000ffff0e7224 */ /* 0x000fe200078e003c */
[----:B------:R-:W-:Y:S02]  /*45dd0*/  MOV R15, R62 ;  /* 0x0000003e000f7202 */ /* 0x000fe40000000f00 */
[----:B---3--:R-:W-:Y:S02]  /*45de0*/  STSM.16.M88.4 [R0], R16 ;  /* 0x0000001000007844 */ /* 0x008fe40000000200 */
[----:B------:R-:W-:Y:S06]  /*45df0*/  BAR.SYNC.DEFER_BLOCKING 0x0 ;  /* 0x0000000000007b1d */ /* 0x000fec0000010000 */
[----:B------:R-:W2:Y:S02]  /*45e00*/  LDS.128 R224, [R252] ;  /* 0x00000000fce07984 */ /* 0x000ea40000000c00 */
[----:B------:R-:W-:Y:S06]  /*45e10*/  BAR.SYNC.DEFER_BLOCKING 0x0 ;  /* 0x0000000000007b1d */ /* 0x000fec0000010000 */
[----:B------:R3:W-:Y:S02]  /*45e20*/  STSM.16.M88.4 [R0], R12 ;  /* 0x0000000c00007844 */ /* 0x0007e40000000200 */
[----:B------:R-:W-:Y:S06]  /*45e30*/  BAR.SYNC.DEFER_BLOCKING 0x0 ;  /* 0x0000000000007b1d */ /* 0x000fec0000010000 */
[----:B---3--:R-:W3:Y:S04]  /*45e40*/  LDL.LU R12, [R1+0x494] ;  /* 0x00049400010c7983 */ /* 0x008ee80000300800 */
[----:B------:R-:W3:Y:S04]  /*45e50*/  LDL.LU R13, [R1+0x49c] ;  /* 0x00049c00010d7983 */ /* 0x000ee80000300800 */
[----:B------:R-:W3:Y:S04]  /*45e60*/  LDL.LU R14, [R1+0x394] ;  /* 0x00039400010e7983 */ /* 0x000ee80000300800 */
[----:B------:R-:W3:Y:S04]  /*45e70*/  LDL.LU R15, [R1+0x39c] ;  /* 0x00039c00010f7983 */ /* 0x000ee80000300800 */
[----:B------:R-:W4:Y:S04]  /*45e80*/  LDL.LU R16, [R1+0x294] ;  /* 0x0002940001107983 */ /* 0x000f280000300800 */
[----:B------:R-:W4:Y:S04]  /*45e90*/  LDL.LU R17, [R1+0x29c] ;  /* 0x00029c0001117983 */ /* 0x000f280000300800 */
[----:B------:R-:W4:Y:S04]  /*45ea0*/  LDL.LU R18, [R1+0x194] ;  /* 0x0001940001127983 */ /* 0x000f280000300800 */
[----:B------:R-:W4:Y:S04]  /*45eb0*/  LDL.LU R19, [R1+0x19c] ;  /* 0x00019c0001137983 */ /* 0x000f280000300800 */
[----:B------:R-:W2:Y:S01]  /*45ec0*/  LDS.128 R216, [R252] ;  /* 0x00000000fcd87984 */ /* 0x000ea20000000c00 */
[----:B------:R-:W-:Y:S06]  /*45ed0*/  BAR.SYNC.DEFER_BLOCKING 0x0 ;  /* 0x0000000000007b1d */ /* 0x000fec0000010000 */
[----:B---3--:R-:W-:Y:S02]  /*45ee0*/  STSM.16.M88.4 [R0], R12 ;  /* 0x0000000c00007844 */ /* 0x008fe40000000200 */
[----:B------:R-:W-:Y:S06]  /*45ef0*/  BAR.SYNC.DEFER_BLOCKING 0x0 ;  /* 0x0000000000007b1d */ /* 0x000fec0000010000 */
[----:B------:R-:W3:Y:S02]  /*45f00*/  LDS.128 R12, [R252] ;  /* 0x00000000fc0c7984 */ /* 0x000ee40000000c00 */
[----:B------:R-:W-:Y:S06]  /*45f10*/  BAR.SYNC.DEFER_BLOCKING 0x0 ;  /* 0x0000000000007b1d */ /* 0x000fec0000010000 */
[----:B----4-:R4:W-:Y:S02]  /*45f20*/  STSM.16.M88.4 [R0], R16 ;  /* 0x0000001000007844 */ /* 0x0109e40000000200 */
[----:B------:R-:W-:Y:S06]  /*45f30*/  BAR.SYNC.DEFER_BLOCKING 0x0 ;  /* 0x0000000000007b1d */ /* 0x000fec0000010000 */
[----:B----4-:R-:W4:Y:S04]  /*45f40*/  LDL.LU R16, [R1+0x94] ;  /* 0x0000940001107983 */ /* 0x010f280000300800 */
[----:B------:R-:W4:Y:S04]  /*45f50*/  LDL.LU R17, [R1+0x9c] ;  /* 0x00009c0001117983 */ /* 0x000f280000300800 */
[----:B------:R-:W3:Y:S01]  /*45f60*/  LDS.128 R28, [R252] ;  /* 0x00000000fc1c7984 */ /* 0x000ee20000000c00 */
[----:B------:R-:W-:Y:S01]  /*45f70*/  IMAD.MOV.U32 R18, RZ, RZ, R189 ;  /* 0x000000ffff127224 */ /* 0x000fe200078e00bd */
[----:B------:R-:W-:Y:S01]  /*45f80*/  MOV R19, R191 ;  /* 0x000000bf00137202 */ /* 0x000fe20000000f00 */
[----:B------:R-:W-:Y:S01]  /*45f90*/  BAR.SYNC.DEFER_BLOCKING 0x0 ;  /* 0x0000000000007b1d */ /* 0x000fe20000010000 */
[----:B------:R-:W-:Y:S01]  /*45fa0*/  IMAD.MOV.U32 R20, RZ, RZ, R125 ;  /* 0x000000ffff147224 */ /* 0x000fe200078e007d */
[----:B------:R-:W-:Y:S01]  /*45fb0*/  MOV R21, R127 ;  /* 0x0000007f00157202 */ /* 0x000fe20000000f00 */
[----:B------:R-:W-:Y:S01]  /*45fc0*/  IMAD.MOV.U32 R22, RZ, RZ, R61 ;  /* 0x000000ffff167224 */ /* 0x000fe200078e003d */
[----:B------:R-:W-:-:S02]  /*45fd0*/  MOV R23, R63 ;  /* 0x0000003f00177202 */ /* 0x000fc40000000f00 */
[----:B----4-:R-:W-:Y:S02]  /*45fe0*/  STSM.16.M88.4 [R0], R16 ;  /* 0x0000001000007844 */ /* 0x010fe40000000200 */
[----:B------:R-:W-:Y:S06]  /*45ff0*/  BAR.SYNC.DEFER_BLOCKING 0x0 ;  /* 0x0000000000007b1d */ /* 0x000fec0000010000 */
[----:B------:R-:W4:Y:S02]  /*46000*/  LDS.128 R36, [R252] ;  /* 0x00000000fc247984 */ /* 0x000f240000000c00 */
[----:B------:R-:W-:Y:S06]  /*46010*/  BAR.SYNC.DEFER_BLOCKING 0x0 ;  /* 0x0000000000007b1d */ /* 0x000fec0000010000 */
[----:B------:R1:W-:Y:S02]  /*46020*/  STSM.16.M88.4 [R0], R20 ;  /* 0x0000001400007844 */ /* 0x0003e40000000200 */
[----:B------:R-:W-:Y:S06]  /*46030*/  BAR.SYNC.DEFER_BLOCKING 0x0 ;  /* 0x0000000000007b1d */ /* 0x000fec0000010000 */
[----:B-1----:R-:W2:Y:S04]  /*46040*/  LDL.LU R20, [R1+0x4a0] ;  /* 0x0004a00001147983 */ /* 0x002ea80000300800 */
[----:B------:R-:W2:Y:S04]  /*46050*/  LDL.LU R21, [R1+0x4a8] ;  /* 0x0004a80001157983 */ /* 0x000ea80000300800 */
[----:B------:R-:W2:Y:S04]  /*46060*/  LDL.LU R22, [R1+0x3a0] ;  /* 0x0003a00001167983 */ /* 0x000ea80000300800 */
[----:B------:R-:W2:Y:S04]  /*46070*/  LDL.LU R23, [R1+0x3a8] ;  /* 0x0003a80001177983 */ /* 0x000ea80000300800 */
[----:B------:R-:W3:Y:S04]  /*46080*/  LDL.LU R16, [R1+0x2a0] ;  /* 0x0002a00001107983 */ /* 0x000ee80000300800 */
[----:B------:R-:W3:Y:S04]  /*46090*/  LDL.LU R17, [R1+0x2a8] ;  /* 0x0002a80001117983 */ /* 0x000ee80000300800 */
[----:B------:R-:W3:Y:S04]  /*460a0*/  LDL.LU R18, [R1+0x1a0] ;  /* 0x0001a00001127983 */ /* 0x000ee80000300800 */
[----:B------:R-:W3:Y:S04]  /*460b0*/  LDL.LU R19, [R1+0x1a8] ;  /* 0x0001a80001137983 */ /* 0x000ee80000300800 */
[----:B------:R-:W1:Y:S01]  /*460c0*/  LDS.128 R32, [R252] ;  /* 0x00000000fc207984 */ /* 0x000e620000000c00 */
[----:B------:R-:W-:Y:S06]  /*460d0*/  BAR.SYNC.DEFER_BLOCKING 0x0 ;  /* 0x0000000000007b1d */ /* 0x000fec0000010000 */
[----:B--2---:R-:W-:Y:S02]  /*460e0*/  STSM.16.M88.4 [R0], R20 ;  /* 0x0000001400007844 */ /* 0x004fe40000000200 */
[----:B------:R-:W-:Y:S06]  /*460f0*/  BAR.SYNC.DEFER_BLOCKING 0x0 ;  /* 0x0000000000007b1d */ /* 0x000fec0000010000 */
[----:B------:R-:W2:Y:S02]  /*46100*/  LDS.128 R24, [R252] ;  /* 0x00000000fc187984 */ /* 0x000ea40000000c00 */
[----:B------:R-:W-:Y:S06]  /*46110*/  BAR.SYNC.DEFER_BLOCKING 0x0 ;  /* 0x0000000000007b1d */ /* 0x000fec0000010000 */
[----:B---3--:R3:W-:Y:S02]  /*46120*/  STSM.16.M88.4 [R0], R16 ;  /* 0x0000001000007844 */ /* 0x0087e40000000200 */
[----:B------:R-:W-:Y:S06]  /*46130*/  BAR.SYNC.DEFER_BLOCKING 0x0 ;  /* 0x0000000000007b1d */ /* 0x000fec0000010000 */
[----:B---3--:R-:W3:Y:S04]  /*46140*/  LDL.LU R16, [R1+0xa0] ;  /* 0x0000a00001107983 */ /* 0x008ee80000300800 */
[----:B------:R-:W3:Y:S04]  /*46150*/  LDL.LU R17, [R1+0xa8] ;  /* 0x0000a80001117983 */ /* 0x000ee80000300800 */
[----:B------:R-:W2:Y:S01]  /*46160*/  LDS.128 R20, [R252] ;  /* 0x00000000fc147984 */ /* 0x000ea20000000c00 */
[----:B------:R-:W-:Y:S01]  /*46170*/  IMAD.MOV.U32 R18, RZ, RZ, R192 ;  /* 0x000000ffff127224 */ /* 0x000fe200078e00c0 */
[----:B------:R-:W-:Y:S01]  /*46180*/  MOV R19, R194 ;  /* 0x000000c200137202 */ /* 0x000fe20000000f00 */
[----:B------:R-:W-:Y:S01]  /*46190*/  BAR.SYNC.DEFER_BLOCKING 0x0 ;  /* 0x0000000000007b1d */ /* 0x000fe20000010000 */
[----:B------:R-:W-:Y:S01]  /*461a0*/  IMAD.MOV.U32 R40, RZ, RZ, R128 ;  /* 0x000000ffff287224 */ /* 0x000fe200078e0080 */
[----:B------:R-:W-:Y:S01]  /*461b0*/  MOV R41, R130 ;  /* 0x0000008200297202 */ /* 0x000fe20000000f00 */
[----:B------:R-:W-:Y:S01]  /*461c0*/  IMAD.MOV.U32 R42, RZ, RZ, R64 ;  /* 0x000000ffff2a7224 */ /* 0x000fe200078e0040 */
[----:B------:R-:W-:-:S02]  /*461d0*/  MOV R43, R66 ;  /* 0x00000042002b7202 */ /* 0x000fc40000000f00 */
[----:B---3--:R-:W-:Y:S02]  /*461e0*/  STSM.16.M88.4 [R0], R16 ;  /* 0x0000001000007844 */ /* 0x008fe40000000200 */
[----:B------:R-:W-:Y:S06]  /*461f0*/  BAR.SYNC.DEFER_BLOCKING 0x0 ;  /* 0x0000000000007b1d */ /* 0x000fec0000010000 */
[----:B------:R-:W3:Y:S02]  /*46200*/  LDS.128 R16, [R252] ;  /* 0x00000000fc107984 */ /* 0x000ee40000000c00 */
[----:B------:R-:W-:Y:S06]  /*46210*/  BAR.SYNC.DEFER_BLOCKING 0x0 ;  /* 0x0000000000007b1d */ /* 0x000fec0000010000 */
[----:B------:R4:W-:Y:S02]  /*46220*/  STSM.16.M88.4 [R0], R40 ;  /* 0x0000002800007844 */ /* 0x0009e40000000200 */
[----:B------:R-:W-:Y:S06]  /*46230*/  BAR.SYNC.DEFER_BLOCKING 0x0 ;  /* 0x0000000000007b1d */ /* 0x000fec0000010000 */
[----:B----4-:R-:W4:Y:S04]  /*46240*/  LDL.LU R40, [R1+0x4a4] ;  /* 0x0004a40001287983 */ /* 0x010f280000300800 */
[----:B------:R-:W4:Y:S04]  /*46250*/  LDL.LU R41, [R1+0x4ac] ;  /* 0x0004ac0001297983 */ /* 0x000f280000300800 */
[----:B------:R-:W4:Y:S04]  /*46260*/  LDL.LU R42, [R1+0x3a4] ;  /* 0x0003a400012a7983 */ /* 0x000f280000300800 */
[----:B------:R-:W4:Y:S04]  /*46270*/  LDL.LU R43, [R1+0x3ac] ;  /* 0x0003ac00012b7983 */ /* 0x000f280000300800 */
[----:B------:R-:W2:Y:S04]  /*46280*/  LDL.LU R48, [R1+0x2a4] ;  /* 0x0002a40001307983 */ /* 0x000ea80000300800 */
[----:B------:R-:W2:Y:S04]  /*46290*/  LDL.LU R49, [R1+0x2ac] ;  /* 0x0002ac0001317983 */ /* 0x000ea80000300800 */
[----:B------:R-:W2:Y:S04]  /*462a0*/  LDL.LU R50, [R1+0x1a4] ;  /* 0x0001a40001327983 */ /* 0x000ea80000300800 */
[----:B------:R-:W2:Y:S04]  /*462b0*/  LDL.LU R51, [R1+0x1ac] ;  /* 0x0001ac0001337983 */ /* 0x000ea80000300800 */
[----:B------:R-:W3:Y:S01]  /*462c0*/  LDS.128 R44, [R252] ;  /* 0x00000000fc2c7984 */ /* 0x000ee20000000c00 */
[----:B------:R-:W-:Y:S06]  /*462d0*/  BAR.SYNC.DEFER_BLOCKING 0x0 ;  /* 0x0000000000007b1d */ /* 0x000fec0000010000 */
[----:B----4-:R-:W-:Y:S02]  /*462e0*/  STSM.16.M88.4 [R0], R40 ;  /* 0x0000002800007844 */ /* 0x010fe40000000200 */
[----:B------:R-:W-:Y:S06]  /*462f0*/  BAR.SYNC.DEFER_BLOCKING 0x0 ;  /* 0x0000000000007b1d */ /* 0x000fec0000010000 */
[----:B------:R-:W4:Y:S02]  /*46300*/  LDS.128 R40, [R252] ;  /* 0x00000000fc287984 */ /* 0x000f240000000c00 */
[----:B------:R-:W-:Y:S06]  /*46310*/  BAR.SYNC.DEFER_BLOCKING 0x0 ;  /* 0x0000000000007b1d */ /* 0x000fec0000010000 */
[----:B--2---:R2:W-:Y:S02]  /*46320*/  STSM.16.M88.4 [R0], R48 ;  /* 0x0000003000007844 */ /* 0x0045e40000000200 */
[----:B------:R-:W-:Y:S06]  /*46330*/  BAR.SYNC.DEFER_BLOCKING 0x0 ;  /* 0x0000000000007b1d */ /* 0x000fec0000010000 */
[----:B--2---:R-:W2:Y:S04]  /*46340*/  LDL.LU R48, [R1+0xa4] ;  /* 0x0000a40001307983 */ /* 0x004ea80000300800 */
[----:B------:R-:W2:Y:S01]  /*46350*/  LDL.LU R49, [R1+0xac] ;  /* 0x0000ac0001317983 */ /* 0x000ea20000300800 */
[----:B------:R-:W-:Y:S01]  /*46360*/  IMAD.MOV.U32 R50, RZ, RZ, R193 ;  /* 0x000000ffff327224 */ /* 0x000fe200078e00c1 */
[----:B------:R-:W-:-:S02]  /*46370*/  MOV R51, R195 ;  /* 0x000000c300337202 */ /* 0x000fc40000000f00 */
[----:B------:R-:W3:Y:S04]  /*46380*/  LDL.LU R56, [R1+0x4b0] ;  /* 0x0004b00001387983 */ /* 0x000ee80000300800 */
[----:B------:R-:W4:Y:S01]  /*46390*/  LDS.128 R88, [R252] ;  /* 0x00000000fc587984 */ /* 0x000f220000000c00 */
[----:B------:R-:W-:Y:S06]  /*463a0*/  BAR.SYNC.DEFER_BLOCKING 0x0 ;  /* 0x0000000000007b1d */ /* 0x000fec0000010000 */
[----:B------:R-:W3:Y:S04]  /*463b0*/  LDL.LU R57, [R1+0x4b8] ;  /* 0x0004b80001397983 */ /* 0x000ee80000300800 */
[----:B------:R-:W3:Y:S04]  /*463c0*/  LDL.LU R58, [R1+0x3b0] ;  /* 0x0003b000013a7983 */ /* 0x000ee80000300800 */
[----:B------:R-:W3:Y:S01]  /*463d0*/  LDL.LU R59, [R1+0x3b8] ;  /* 0x0003b800013b7983 */ /* 0x000ee20000300800 */
[----:B------:R-:W-:Y:S01]  /*463e0*/  IMAD.MOV.U32 R54, RZ, RZ, R65 ;  /* 0x000000ffff367224 */ /* 0x000fe200078e0041 */
[----:B------:R-:W-:Y:S01]  /*463f0*/  MOV R55, R67 ;  /* 0x0000004300377202 */ /* 0x000fe20000000f00 */
[----:B------:R-:W-:Y:S01]  /*46400*/  IMAD.MOV.U32 R52, RZ, RZ, R129 ;  /* 0x000000ffff347224 */ /* 0x000fe200078e0081 */
[----:B------:R-:W-:Y:S01]  /*46410*/  MOV R53, R131 ;  /* 0x0000008300357202 */ /* 0x000fe20000000f00 */
[----:B--2---:R-:W-:Y:S01]  /*46420*/  STSM.16.M88.4 [R0], R48 ;  /* 0x0000003000007844 */ /* 0x004fe20000000200 */
[----:B------:R-:W-:Y:S06]  /*46430*/  BAR.SYNC.DEFER_BLOCKING 0x0 ;  /* 0x0000000000007b1d */ /* 0x000fec0000010000 */
[----:B------:R-:W2:Y:S02]  /*46440*/  LDS.128 R64, [R252] ;  /* 0x00000000fc407984 */ /* 0x000ea40000000c00 */
[----:B------:R-:W-:Y:S06]  /*46450*/  BAR.SYNC.DEFER_BLOCKING 0x0 ;  /* 0x0000000000007b1d */ /* 0x000fec0000010000 */
[----:B------:R1:W-:Y:S02]  /*46460*/  STSM.16.M88.4 [R0], R52 ;  /* 0x0000003400007844 */ /* 0x0003e40000000200 */
[----:B------:R-:W-:Y:S06]  /*46470*/  BAR.SYNC.DEFER_BLOCKING 0x0 ;  /* 0x0000000000007b1d */ /* 0x000fec0000010000 */
[----:B-1----:R-:W4:Y:S04]  /*46480*/  LDL.LU R52, [R1+0x2b0] ;  /* 0x0002b00001347983 */ /* 0x002f280000300800 */
[----:B------:R-:W4:Y:S04]  /*46490*/  LDL.LU R53, [R1+0x2b8] ;  /* 0x0002b80001357983 */ /* 0x000f280000300800 */
[----:B------:R-:W4:Y:S04]  /*464a0*/  LDL.LU R54, [R1+0x1b0] ;  /* 0x0001b00001367983 */ /* 0x000f280000300800 */
[----:B------:R-:W4:Y:S04]  /*464b0*/  LDL.LU R55, [R1+0x1b8] ;  /* 0x0001b80001377983 */ /* 0x000f280000300800 */
[----:B------:R-:W1:Y:S01]  /*464c0*/  LDS.128 R60, [R252] ;  /* 0x00000000fc3c7984 */ /* 0x000e620000000c00 */
        /* <DEDUP_REMOVED lines=23> */
[----:B--2---:R-:W2:Y:S04]  /*46640*/  LDL.LU R92, [R1+0x4b4] ;  /* 0x0004b400015c7983 */ /* 0x004ea80000300800 */
[----:B------:R-:W2:Y:S04]  /*46650*/  LDL.LU R93, [R1+0x4bc] ;  /* 0x0004bc00015d7983 */ /* 0x000ea80000300800 */
[----:B------:R-:W2:Y:S04]  /*46660*/  LDL.LU R94, [R1+0x3b4] ;  /* 0x0003b400015e7983 */ /* 0x000ea80000300800 */
[----:B------:R-:W2:Y:S04]  /*46670*/  LDL.LU R95, [R1+0x3bc] ;  /* 0x0003bc00015f7983 */ /* 0x000ea80000300800 */
[----:B------:R-:W3:Y:S04]  /*46680*/  LDL.LU R100, [R1+0x2b4] ;  /* 0x0002b40001647983 */ /* 0x000ee80000300800 */
[----:B------:R-:W3:Y:S04]  /*46690*/  LDL.LU R101, [R1+0x2bc] ;  /* 0x0002bc0001657983 */ /* 0x000ee80000300800 */
[----:B------:R-:W3:Y:S04]  /*466a0*/  LDL.LU R102, [R1+0x1b4] ;  /* 0x0001b40001667983 */ /* 0x000ee80000300800 */
[----:B------:R-:W3:Y:S04]  /*466b0*/  LDL.LU R103, [R1+0x1bc] ;  /* 0x0001bc0001677983 */ /* 0x000ee80000300800 */
[----:B------:R-:W4:Y:S01]  /*466c0*/  LDS.128 R96, [R252] ;  /* 0x00000000fc607984 */ /* 0x000f220000000c00 */
[----:B------:R-:W-:Y:S06]  /*466d0*/  BAR.SYNC.DEFER_BLOCKING 0x0 ;  /* 0x0000000000007b1d */ /* 0x000fec0000010000 */
[----:B--2---:R-:W-:Y:S02]  /*466e0*/  STSM.16.M88.4 [R0], R92 ;  /* 0x0000005c00007844 */ /* 0x004fe40000000200 */
[----:B------:R-:W-:Y:S06]  /*466f0*/  BAR.SYNC.DEFER_BLOCKING 0x0 ;  /* 0x0000000000007b1d */ /* 0x000fec0000010000 */
[----:B------:R-:W2:Y:S02]  /*46700*/  LDS.128 R92, [R252] ;  /* 0x00000000fc5c7984 */ /* 0x000ea40000000c00 */
[----:B------:R-:W-:Y:S06]  /*46710*/  BAR.SYNC.DEFER_BLOCKING 0x0 ;  /* 0x0000000000007b1d */ /* 0x000fec0000010000 */
[----:B---3--:R3:W-:Y:S01]  /*46720*/  STSM.16.M88.4 [R0], R100 ;  /* 0x0000006400007844 */ /* 0x0087e20000000200 */
[----:B------:R-:W-:Y:S01]  /*46730*/  IMAD.MOV.U32 R106, RZ, RZ, R69 ;  /* 0x000000ffff6a7224 */ /* 0x000fe200078e0045 */
[----:B------:R-:W-:Y:S01]  /*46740*/  MOV R107, R71 ;  /* 0x00000047006b7202 */ /* 0x000fe20000000f00 */
[----:B------:R-:W-:Y:S06]  /*46750*/  BAR.SYNC.DEFER_BLOCKING 0x0 ;  /* 0x0000000000007b1d */ /* 0x000fec0000010000 */
[----:B---3--:R-:W3:Y:S04]  /*46760*/  LDL.LU R100, [R1+0xb4] ;  /* 0x0000b40001647983 */ /* 0x008ee80000300800 */
[----:B------:R-:W3:Y:S04]  /*46770*/  LDL.LU R101, [R1+0xbc] ;  /* 0x0000bc0001657983 */ /* 0x000ee80000300800 */
[----:B------:R-:W4:Y:S04]  /*46780*/  LDL.LU R68, [R1+0x4c0] ;  /* 0x0004c00001447983 */ /* 0x000f280000300800 */
[----:B------:R-:W4:Y:S04]  /*46790*/  LDL.LU R69, [R1+0x4c8] ;  /* 0x0004c80001457983 */ /* 0x000f280000300800 */
[----:B------:R-:W4:Y:S04]  /*467a0*/  LDL.LU R70, [R1+0x3c0] ;  /* 0x0003c00001467983 */ /* 0x000f280000300800 */
[----:B------:R-:W4:Y:S04]  /*467b0*/  LDL.LU R71, [R1+0x3c8] ;  /* 0x0003c80001477983 */ /* 0x000f280000300800 */
[----:B------:R-:W2:Y:S01]  /*467c0*/  LDS.128 R116, [R252] ;  /* 0x00000000fc747984 */ /* 0x000ea20000000c00 */
[----:B------:R-:W-:Y:S01]  /*467d0*/  IMAD.MOV.U32 R102, RZ, RZ, R197 ;  /* 0x000000ffff667224 */ /* 0x000fe200078e00c5 */
[----:B------:R-:W-:Y:S01]  /*467e0*/  MOV R103, R199 ;  /* 0x000000c700677202 */ /* 0x000fe20000000f00 */
[----:B------:R-:W-:Y:S01]  /*467f0*/  BAR.SYNC.DEFER_BLOCKING 0x0 ;  /* 0x0000000000007b1d */ /* 0x000fe20000010000 */
[----:B------:R-:W-:Y:S01]  /*46800*/  IMAD.MOV.U32 R104, RZ, RZ, R133 ;  /* 0x000000ffff687224 */ /* 0x000fe200078e0085 */
[----:B------:R-:W-:-:S04]  /*46810*/  MOV R105, R135 ;  /* 0x0000008700697202 */ /* 0x000fc80000000f00 */
[----:B---3--:R3:W-:Y:S02]  /*46820*/  STSM.16.M88.4 [R0], R100 ;  /* 0x0000006400007844 */ /* 0x0087e40000000200 */
[----:B------:R-:W-:Y:S06]  /*46830*/  BAR.SYNC.DEFER_BLOCKING 0x0 ;  /* 0x0000000000007b1d */ /* 0x000fec0000010000 */
[----:B---3--:R-:W3:Y:S04]  /*46840*/  LDL.LU R100, [R1+0x2c0] ;  /* 0x0002c00001647983 */ /* 0x008ee80000300800 */
[----:B------:R-:W3:Y:S04]  /*46850*/  LDL.LU R101, [R1+0x2c8] ;  /* 0x0002c80001657983 */ /* 0x000ee80000300800 */
[----:B------:R-:W3:Y:S04]  /*46860*/  LDL.LU R102, [R1+0x1c0] ;  /* 0x0001c00001667983 */ /* 0x000ee80000300800 */
[----:B------:R-:W3:Y:S04]  /*46870*/  LDL.LU R103, [R1+0x1c8] ;  /* 0x0001c80001677983 */ /* 0x000ee80000300800 */
[----:B------:R-:W2:Y:S01]  /*46880*/  LDS.128 R112, [R252] ;  /* 0x00000000fc707984 */ /* 0x000ea20000000c00 */
[----:B------:R-:W-:Y:S06]  /*46890*/  BAR.SYNC.DEFER_BLOCKING 0x0 ;  /* 0x0000000000007b1d */ /* 0x000fec0000010000 */
[----:B------:R-:W-:Y:S02]  /*468a0*/  STSM.16.M88.4 [R0], R104 ;  /* 0x0000006800007844 */ /* 0x000fe40000000200 */
[----:B------:R-:W-:Y:S06]  /*468b0*/  BAR.SYNC.DEFER_BLOCKING 0x0 ;  /* 0x0000000000007b1d */ /* 0x000fec0000010000 */
[----:B------:R-:W2:Y:S02]  /*468c0*/  LDS.128 R108, [R252] ;  /* 0x00000000fc6c7984 */ /* 0x000ea40000000c00 */
[----:B------:R-:W-:Y:S06]  /*468d0*/  BAR.SYNC.DEFER_BLOCKING 0x0 ;  /* 0x0000000000007b1d */ /* 0x000fec0000010000 */
[----:B----4-:R-:W-:Y:S02]  /*468e0*/  STSM.16.M88.4 [R0], R68 ;  /* 0x0000004400007844 */ /* 0x010fe40000000200 */
[----:B------:R-:W-:Y:S06]  /*468f0*/  BAR.SYNC.DEFER_BLOCKING 0x0 ;  /* 0x0000000000007b1d */ /* 0x000fec0000010000 */
[----:B------:R-:W4:Y:S02]  /*46900*/  LDS.128 R68, [R252] ;  /* 0x00000000fc447984 */ /* 0x000f240000000c00 */
[----:B------:R-:W-:Y:S06]  /*46910*/  BAR.SYNC.DEFER_BLOCKING 0x0 ;  /* 0x0000000000007b1d */ /* 0x000fec0000010000 */
[----:B---3--:R3:W-:Y:S02]  /*46920*/  STSM.16.M88.4 [R0], R100 ;  /* 0x0000006400007844 */ /* 0x0087e40000000200 */
[----:B------:R-:W-:Y:S06]  /*46930*/  BAR.SYNC.DEFER_BLOCKING 0x0 ;  /* 0x0000000000007b1d */ /* 0x000fec0000010000 */
[----:B---3--:R-:W3:Y:S04]  /*46940*/  LDL.LU R100, [R1+0xc0] ;  /* 0x0000c00001647983 */ /* 0x008ee80000300800 */
[----:B------:R-:W3:Y:S04]  /*46950*/  LDL.LU R101, [R1+0xc8] ;  /* 0x0000c80001657983 */ /* 0x000ee80000300800 */
[----:B------:R-:W4:Y:S01]  /*46960*/  LDS.128 R104, [R252] ;  /* 0x00000000fc687984 */ /* 0x000f220000000c00 */
        /* <DEDUP_REMOVED lines=13> */
[----:B-1----:R-:W2:Y:S04]  /*46a40*/  LDL.LU R120, [R1+0x4c4] ;  /* 0x0004c40001787983 */ /* 0x002ea80000300800 */
[----:B------:R-:W2:Y:S04]  /*46a50*/  LDL.LU R121, [R1+0x4cc] ;  /* 0x0004cc0001797983 */ /* 0x000ea80000300800 */
[----:B------:R-:W2:Y:S04]  /*46a60*/  LDL.LU R122, [R1+0x3c4] ;  /* 0x0003c400017a7983 */ /* 0x000ea80000300800 */
[----:B------:R-:W2:Y:S04]  /*46a70*/  LDL.LU R123, [R1+0x3cc] ;  /* 0x0003cc00017b7983 */ /* 0x000ea80000300800 */
[----:B------:R-:W4:Y:S04]  /*46a80*/  LDL.LU R128, [R1+0x2c4] ;  /* 0x0002c40001807983 */ /* 0x000f280000300800 */
[----:B------:R-:W4:Y:S04]  /*46a90*/  LDL.LU R129, [R1+0x2cc] ;  /* 0x0002cc0001817983 */ /* 0x000f280000300800 */
[----:B------:R-:W4:Y:S04]  /*46aa0*/  LDL.LU R130, [R1+0x1c4] ;  /* 0x0001c40001827983 */ /* 0x000f280000300800 */
[----:B------:R-:W4:Y:S04]  /*46ab0*/  LDL.LU R131, [R1+0x1cc] ;  /* 0x0001cc0001837983 */ /* 0x000f280000300800 */
[----:B------:R-:W3:Y:S04]  /*46ac0*/  LDL.LU R132, [R1+0xc4] ;  /* 0x0000c40001847983 */ /* 0x000ee80000300800 */
[----:B------:R-:W3:Y:S04]  /*46ad0*/  LDL.LU R133, [R1+0xcc] ;  /* 0x0000cc0001857983 */ /* 0x000ee80000300800 */
[----:B------:R-:W1:Y:S01]  /*46ae0*/  LDS.128 R124, [R252] ;  /* 0x00000000fc7c7984 */ /* 0x000e620000000c00 */
[----:B------:R-:W-:Y:S01]  /*46af0*/  BAR.SYNC.DEFER_BLOCKING 0x0 ;  /* 0x0000000000007b1d */ /* 0x000fe20000010000 */
[----:B------:R-:W-:Y:S01]  /*46b00*/  IMAD.MOV.U32 R134, RZ, RZ, R201 ;  /* 0x000000ffff867224 */ /* 0x000fe200078e00c9 */
[----:B------:R-:W-:Y:S01]  /*46b10*/  MOV R135, R203 ;  /* 0x000000cb00877202 */ /* 0x000fe20000000f00 */
[----:B------:R-:W-:Y:S01]  /*46b20*/  IMAD.MOV.U32 R154, RZ, RZ, R73 ;  /* 0x000000ffff9a7224 */ /* 0x000fe200078e0049 */
[----:B------:R-:W-:-:S02]  /*46b30*/  MOV R155, R75 ;  /* 0x0000004b009b7202 */ /* 0x000fc40000000f00 */
[----:B------:R-:W3:Y:S04]  /*46b40*/  LDL.LU R72, [R1+0x4d0] ;  /* 0x0004d00001487983 */ /* 0x000ee80000300800 */
[----:B------:R-:W3:Y:S04]  /*46b50*/  LDL.LU R73, [R1+0x4d8] ;  /* 0x0004d80001497983 */ /* 0x000ee80000300800 */
[----:B------:R-:W3:Y:S04]  /*46b60*/  LDL.LU R74, [R1+0x3d0] ;  /* 0x0003d000014a7983 */ /* 0x000ee80000300800 */
[----:B------:R-:W3:Y:S01]  /*46b70*/  LDL.LU R75, [R1+0x3d8] ;  /* 0x0003d800014b7983 */ /* 0x000ee20000300800 */
[----:B------:R-:W-:Y:S01]  /*46b80*/  IMAD.MOV.U32 R152, RZ, RZ, R137 ;  /* 0x000000ffff987224 */ /* 0x000fe200078e0089 */
[----:B------:R-:W-:-:S02]  /*46b90*/  MOV R153, R139 ;  /* 0x0000008b00997202 */ /* 0x000fc40000000f00 */
[----:B--2---:R-:W-:Y:S01]  /*46ba0*/  STSM.16.M88.4 [R0], R120 ;  /* 0x0000007800007844 */ /* 0x004fe20000000200 */
[----:B------:R-:W-:Y:S06]  /*46bb0*/  BAR.SYNC.DEFER_BLOCKING 0x0 ;  /* 0x0000000000007b1d */ /* 0x000fec0000010000 */
[----:B------:R-:W2:Y:S02]  /*46bc0*/  LDS.128 R120, [R252] ;  /* 0x00000000fc787984 */ /* 0x000ea40000000c00 */
[----:B------:R-:W-:Y:S06]  /*46bd0*/  BAR.SYNC.DEFER_BLOCKING 0x0 ;  /* 0x0000000000007b1d */ /* 0x000fec0000010000 */
[----:B----4-:R-:W-:Y:S02]  /*46be0*/  STSM.16.M88.4 [R0], R128 ;  /* 0x0000008000007844 */ /* 0x010fe40000000200 */
[----:B------:R-:W-:Y:S06]  /*46bf0*/  BAR.SYNC.DEFER_BLOCKING 0x0 ;  /* 0x0000000000007b1d */ /* 0x000fec0000010000 */
[----:B------:R-:W4:Y:S02]  /*46c00*/  LDS.128 R128, [R252] ;  /* 0x00000000fc807984 */ /* 0x000f240000000c00 */
[----:B------:R-:W-:Y:S06]  /*46c10*/  BAR.SYNC.DEFER_BLOCKING 0x0 ;  /* 0x0000000000007b1d */ /* 0x000fec0000010000 */
        /* <DEDUP_REMOVED lines=12> */
[----:B------:R-:W1:Y:S01]  /*46ce0*/  LDS.128 R132, [R252] ;  /* 0x00000000fc847984 */ /* 0x000e620000000c00 */
[----:B------:R-:W-:Y:S06]  /*46cf0*/  BAR.SYNC.DEFER_BLOCKING 0x0 ;  /* 0x0000000000007b1d */ /* 0x000fec0000010000 */
[----:B------:R-:W-:Y:S02]  /*46d00*/  STSM.16.M88.4 [R0], R72 ;  /* 0x0000004800007844 */ /* 0x000fe40000000200 */
[----:B------:R-:W-:Y:S06]  /*46d10*/  BAR.SYNC.DEFER_BLOCKING 0x0 ;  /* 0x0000000000007b1d */ /* 0x000fec0000010000 */
[----:B------:R-:W1:Y:S02]  /*46d20*/  LDS.128 R72, [R252] ;  /* 0x00000000fc487984 */ /* 0x000e640000000c00 */
[----:B------:R-:W-:Y:S01]  /*46d30*/  BAR.SYNC.DEFER_BLOCKING 0x0 ;  /* 0x0000000000007b1d */ /* 0x000fe20000010000 */
[----:B------:R-:W-:Y:S01]  /*46d40*/  IMAD.MOV.U32 R162, RZ, RZ, R204 ;  /* 0x000000ffffa27224 */ /* 0x000fe200078e00cc */
[----:B------:R-:W-:-:S04]  /*46d50*/  MOV R163, R206 ;  /* 0x000000ce00a37202 */ /* 0x000fc80000000f00 */
[----:B--2---:R2:W-:Y:S02]  /*46d60*/  STSM.16.M88.4 [R0], R152 ;  /* 0x0000009800007844 */ /* 0x0045e40000000200 */
[----:B------:R-:W-:Y:S06]  /*46d70*/  BAR.SYNC.DEFER_BLOCKING 0x0 ;  /* 0x0000000000007b1d */ /* 0x000fec0000010000 */
[----:B------:R-:W1:Y:S02]  /*46d80*/  LDS.128 R156, [R252] ;  /* 0x00000000fc9c7984 */ /* 0x000e640000000c00 */
[----:B------:R-:W-:Y:S06]  /*46d90*/  BAR.SYNC.DEFER_BLOCKING 0x0 ;  /* 0x0000000000007b1d */ /* 0x000fec0000010000 */
[----:B----4-:R-:W-:Y:S02]  /*46da0*/  STSM.16.M88.4 [R0], R160 ;  /* 0x000000a000007844 */ /* 0x010fe40000000200 */
[----:B------:R-:W-:Y:S01]  /*46db0*/  BAR.SYNC.DEFER_BLOCKING 0x0 ;  /* 0x0000000000007b1d */ /* 0x000fe20000010000 */
[----:B--2---:R-:W-:Y:S01]  /*46dc0*/  IMAD.MOV.U32 R152, RZ, RZ, R140 ;  /* 0x000000ffff987224 */ /* 0x004fe200078e008c */
[----:B------:R-:W-:Y:S01]  /*46dd0*/  MOV R153, R142 ;  /* 0x0000008e00997202 */ /* 0x000fe20000000f00 */
[----:B------:R-:W-:Y:S01]  /*46de0*/  IMAD.MOV.U32 R154, RZ, RZ, R76 ;  /* 0x000000ffff9a7224 */ /* 0x000fe200078e004c */
[----:B------:R-:W-:-:S02]  /*46df0*/  MOV R155, R78 ;  /* 0x0000004e009b7202 */ /* 0x000fc40000000f00 */
[----:B------:R-:W2:Y:S02]  /*46e00*/  LDS.128 R160, [R252] ;  /* 0x00000000fca07984 */ /* 0x000ea40000000c00 */
[----:B------:R-:W-:Y:S06]  /*46e10*/  BAR.SYNC.DEFER_BLOCKING 0x0 ;  /* 0x0000000000007b1d */ /* 0x000fec0000010000 */
[----:B------:R4:W-:Y:S02]  /*46e20*/  STSM.16.M88.4 [R0], R152 ;  /* 0x0000009800007844 */ /* 0x0009e40000000200 */
[----:B------:R-:W-:Y:S06]  /*46e30*/  BAR.SYNC.DEFER_BLOCKING 0x0 ;  /* 0x0000000000007b1d */ /* 0x000fec0000010000 */
[----:B----4-:R-:W4:Y:S04]  /*46e40*/  LDL.LU R152, [R1+0x4d4] ;  /* 0x0004d40001987983 */ /* 0x010f280000300800 */
[----:B------:R-:W4:Y:S04]  /*46e50*/  LDL.LU R153, [R1+0x4dc] ;  /* 0x0004dc0001997983 */ /* 0x000f280000300800 */
[----:B------:R-:W4:Y:S04]  /*46e60*/  LDL.LU R154, [R1+0x3d4] ;  /* 0x0003d400019a7983 */ /* 0x000f280000300800 */
[----:B------:R-:W4:Y:S04]  /*46e70*/  LDL.LU R155, [R1+0x3dc] ;  /* 0x0003dc00019b7983 */ /* 0x000f280000300800 */
[----:B------:R-:W3:Y:S04]  /*46e80*/  LDL.LU R164, [R1+0x2d4] ;  /* 0x0002d40001a47983 */ /* 0x000ee80000300800 */
[----:B------:R-:W3:Y:S04]  /*46e90*/  LDL.LU R165, [R1+0x2dc] ;  /* 0x0002dc0001a57983 */ /* 0x000ee80000300800 */
[----:B------:R-:W3:Y:S04]  /*46ea0*/  LDL.LU R166, [R1+0x1d4] ;  /* 0x0001d40001a67983 */ /* 0x000ee80000300800 */
[----:B------:R-:W3:Y:S04]  /*46eb0*/  LDL.LU R167, [R1+0x1dc] ;  /* 0x0001dc0001a77983 */ /* 0x000ee80000300800 */
[----:B------:R-:W2:Y:S01]  /*46ec0*/  LDS.128 R168, [R252] ;  /* 0x00000000fca87984 */ /* 0x000ea20000000c00 */
        /* <DEDUP_REMOVED lines=13> */
[----:B------:R-:W2:Y:S04]  /*46fa0*/  LDL.LU R188, [R1+0x4e0] ;  /* 0x0004e00001bc7983 */ /* 0x000ea80000300800 */
[----:B------:R-:W2:Y:S04]  /*46fb0*/  LDL.LU R189, [R1+0x4e8] ;  /* 0x0004e80001bd7983 */ /* 0x000ea80000300800 */
[----:B------:R-:W2:Y:S04]  /*46fc0*/  LDL.LU R190, [R1+0x3e0] ;  /* 0x0003e00001be7983 */ /* 0x000ea80000300800 */
[----:B------:R-:W2:Y:S04]  /*46fd0*/  LDL.LU R191, [R1+0x3e8] ;  /* 0x0003e80001bf7983 */ /* 0x000ea80000300800 */
[----:B------:R-:W4:Y:S04]  /*46fe0*/  LDL.LU R76, [R1+0x2e0] ;  /* 0x0002e000014c7983 */ /* 0x000f280000300800 */
[----:B------:R-:W4:Y:S04]  /*46ff0*/  LDL.LU R77, [R1+0x2e8] ;  /* 0x0002e800014d7983 */ /* 0x000f280000300800 */
[----:B------:R-:W4:Y:S04]  /*47000*/  LDL.LU R78, [R1+0x1e0] ;  /* 0x0001e000014e7983 */ /* 0x000f280000300800 */
[----:B------:R-:W4:Y:S04]  /*47010*/  LDL.LU R79, [R1+0x1e8] ;  /* 0x0001e800014f7983 */ /* 0x000f280000300800 */
[----:B------:R-:W4:Y:S04]  /*47020*/  LDL.LU R184, [R1+0xe0] ;  /* 0x0000e00001b87983 */ /* 0x000f280000300800 */
[----:B------:R-:W4:Y:S04]  /*47030*/  LDL.LU R185, [R1+0xe8] ;  /* 0x0000e80001b97983 */ /* 0x000f280000300800 */
[----:B------:R-:W1:Y:S01]  /*47040*/  LDS.128 R176, [R252] ;  /* 0x00000000fcb07984 */ /* 0x000e620000000c00 */
[----:B------:R-:W-:Y:S01]  /*47050*/  IMAD.MOV.U32 R166, RZ, RZ, R205 ;  /* 0x000000ffffa67224 */ /* 0x000fe200078e00cd */
[----:B------:R-:W-:Y:S01]  /*47060*/  MOV R167, R207 ;  /* 0x000000cf00a77202 */ /* 0x000fe20000000f00 */
[----:B------:R-:W-:Y:S01]  /*47070*/  BAR.SYNC.DEFER_BLOCKING 0x0 ;  /* 0x0000000000007b1d */ /* 0x000fe20000010000 */
[----:B------:R-:W-:Y:S01]  /*47080*/  IMAD.MOV.U32 R186, RZ, RZ, R208 ;  /* 0x000000ffffba7224 */ /* 0x000fe200078e00d0 */
[----:B------:R-:W-:Y:S01]  /*47090*/  MOV R187, R210 ;  /* 0x000000d200bb7202 */ /* 0x000fe20000000f00 */
[----:B------:R-:W-:Y:S01]  /*470a0*/  IMAD.MOV.U32 R180, RZ, RZ, R144 ;  /* 0x000000ffffb47224 */ /* 0x000fe200078e0090 */
[----:B------:R-:W-:Y:S01]  /*470b0*/  MOV R181, R146 ;  /* 0x0000009200b57202 */ /* 0x000fe20000000f00 */
[----:B------:R-:W-:Y:S01]  /*470c0*/  IMAD.MOV.U32 R182, RZ, RZ, R80 ;  /* 0x000000ffffb67224 */ /* 0x000fe200078e0050 */
[----:B------:R-:W-:Y:S01]  /*470d0*/  MOV R183, R82 ;  /* 0x0000005200b77202 */ /* 0x000fe20000000f00 */
[----:B---3--:R-:W-:Y:S01]  /*470e0*/  STSM.16.M88.4 [R0], R164 ;  /* 0x000000a400007844 */ /* 0x008fe20000000200 */
[----:B------:R-:W-:Y:S06]  /*470f0*/  BAR.SYNC.DEFER_BLOCKING 0x0 ;  /* 0x0000000000007b1d */ /* 0x000fec0000010000 */
[----:B------:R-:W3:Y:S02]  /*47100*/  LDS.128 R172, [R252] ;  /* 0x00000000fcac7984 */ /* 0x000ee40000000c00 */
[----:B------:R-:W-:Y:S06]  /*47110*/  BAR.SYNC.DEFER_BLOCKING 0x0 ;  /* 0x0000000000007b1d */ /* 0x000fec0000010000 */
[----:B------:R-:W-:Y:S02]  /*47120*/  STSM.16.M88.4 [R0], R140 ;  /* 0x0000008c00007844 */ /* 0x000fe40000000200 */
[----:B------:R-:W-:Y:S06]  /*47130*/  BAR.SYNC.DEFER_BLOCKING 0x0 ;  /* 0x0000000000007b1d */ /* 0x000fec0000010000 */
[----:B------:R-:W3:Y:S02]  /*47140*/  LDS.128 R164, [R252] ;  /* 0x00000000fca47984 */ /* 0x000ee40000000c00 */
[----:B------:R-:W-:Y:S06]  /*47150*/  BAR.SYNC.DEFER_BLOCKING 0x0 ;  /* 0x0000000000007b1d */ /* 0x000fec0000010000 */
[----:B--2---:R-:W-:Y:S02]  /*47160*/  STSM.16.M88.4 [R0], R188 ;  /* 0x000000bc00007844 */ /* 0x004fe40000000200 */
[----:B------:R-:W-:Y:S06]  /*47170*/  BAR.SYNC.DEFER_BLOCKING 0x0 ;  /* 0x0000000000007b1d */ /* 0x000fec0000010000 */
[----:B------:R-:W2:Y:S02]  /*47180*/  LDS.128 R140, [R252] ;  /* 0x00000000fc8c7984 */ /* 0x000ea40000000c00 */
[----:B------:R-:W-:Y:S06]  /*47190*/  BAR.SYNC.DEFER_BLOCKING 0x0 ;  /* 0x0000000000007b1d */ /* 0x000fec0000010000 */
[----:B----4-:R-:W-:Y:S02]  /*471a0*/  STSM.16.M88.4 [R0], R76 ;  /* 0x0000004c00007844 */ /* 0x010fe40000000200 */
[----:B------:R-:W-:Y:S06]  /*471b0*/  BAR.SYNC.DEFER_BLOCKING 0x0 ;  /* 0x0000000000007b1d */ /* 0x000fec0000010000 */
[----:B------:R-:W4:Y:S02]  /*471c0*/  LDS.128 R76, [R252] ;  /* 0x00000000fc4c7984 */ /* 0x000f240000000c00 */
[----:B------:R-:W-:Y:S06]  /*471d0*/  BAR.SYNC.DEFER_BLOCKING 0x0 ;  /* 0x0000000000007b1d */ /* 0x000fec0000010000 */
[----:B------:R-:W-:Y:S02]  /*471e0*/  STSM.16.M88.4 [R0], R184 ;  /* 0x000000b800007844 */ /* 0x000fe40000000200 */
[----:B------:R-:W-:Y:S06]  /*471f0*/  BAR.SYNC.DEFER_BLOCKING 0x0 ;  /* 0x0000000000007b1d */ /* 0x000fec0000010000 */
[----:B------:R-:W4:Y:S02]  /*47200*/  LDS.128 R184, [R252] ;  /* 0x00000000fcb87984 */ /* 0x000f240000000c00 */
[----:B------:R-:W-:Y:S06]  /*47210*/  BAR.SYNC.DEFER_BLOCKING 0x0 ;  /* 0x0000000000007b1d */ /* 0x000fec0000010000 */
[----:B------:R1:W-:Y:S02]  /*47220*/  STSM.16.M88.4 [R0], R180 ;  /* 0x000000b400007844 */ /* 0x0003e40000000200 */
[----:B------:R-:W-:Y:S06]  /*47230*/  BAR.SYNC.DEFER_BLOCKING 0x0 ;  /* 0x0000000000007b1d */ /* 0x000fec0000010000 */
[----:B-1----:R-:W3:Y:S04]  /*47240*/  LDL.LU R180, [R1+0x4e4] ;  /* 0x0004e40001b47983 */ /* 0x002ee80000300800 */
[----:B------:R-:W3:Y:S04]  /*47250*/  LDL.LU R181, [R1+0x4ec] ;  /* 0x0004ec0001b57983 */ /* 0x000ee80000300800 */
[----:B------:R-:W3:Y:S04]  /*47260*/  LDL.LU R182, [R1+0x3e4] ;  /* 0x0003e40001b67983 */ /* 0x000ee80000300800 */
[----:B------:R-:W3:Y:S04]  /*47270*/  LDL.LU R183, [R1+0x3ec] ;  /* 0x0003ec0001b77983 */ /* 0x000ee80000300800 */
[----:B------:R-:W2:Y:S04]  /*47280*/  LDL.LU R188, [R1+0x2e4] ;  /* 0x0002e40001bc7983 */ /* 0x000ea80000300800 */
[----:B------:R-:W2:Y:S04]  /*47290*/  LDL.LU R189, [R1+0x2ec] ;  /* 0x0002ec0001bd7983 */ /* 0x000ea80000300800 */
[----:B------:R-:W2:Y:S04]  /*472a0*/  LDL.LU R190, [R1+0x1e4] ;  /* 0x0001e40001be7983 */ /* 0x000ea80000300800 */
[----:B------:R-:W2:Y:S04]  /*472b0*/  LDL.LU R191, [R1+0x1ec] ;  /* 0x0001ec0001bf7983 */ /* 0x000ea80000300800 */
[----:B------:R-:W1:Y:S01]  /*472c0*/  LDS.128 R192, [R252] ;  /* 0x00000000fcc07984 */ /* 0x000e620000000c00 */
[----:B------:R-:W-:Y:S01]  /*472d0*/  BAR.SYNC.DEFER_BLOCKING 0x0 ;  /* 0x0000000000007b1d */ /* 0x000fe20000010000 */
[----:B------:R-:W-:Y:S01]  /*472e0*/  MOV R144, R145 ;  /* 0x0000009100907202 */ /* 0x000fe20000000f00 */
[----:B------:R-:W-:Y:S01]  /*472f0*/  IMAD.MOV.U32 R145, RZ, RZ, R147 ;  /* 0x000000ffff917224 */ /* 0x000fe200078e0093 */
[----:B------:R-:W-:-:S02]  /*47300*/  MOV R146, R81 ;  /* 0x0000005100927202 */ /* 0x000fc40000000f00 */
[----:B------:R-:W-:Y:S01]  /*47310*/  MOV R147, R83 ;  /* 0x0000005300937202 */ /* 0x000fe20000000f00 */
[----:B---3--:R-:W-:Y:S02]  /*47320*/  STSM.16.M88.4 [R0], R180 ;  /* 0x000000b400007844 */ /* 0x008fe40000000200 */
[----:B------:R-:W-:Y:S06]  /*47330*/  BAR.SYNC.DEFER_BLOCKING 0x0 ;  /* 0x0000000000007b1d */ /* 0x000fec0000010000 */
[----:B------:R-:W3:Y:S02]  /*47340*/  LDS.128 R180, [R252] ;  /* 0x00000000fcb47984 */ /* 0x000ee40000000c00 */
[----:B------:R-:W-:Y:S06]  /*47350*/  BAR.SYNC.DEFER_BLOCKING 0x0 ;  /* 0x0000000000007b1d */ /* 0x000fec0000010000 */
[----:B--2---:R2:W-:Y:S02]  /*47360*/  STSM.16.M88.4 [R0], R188 ;  /* 0x000000bc00007844 */ /* 0x0045e40000000200 */
[----:B------:R-:W-:Y:S06]  /*47370*/  BAR.SYNC.DEFER_BLOCKING 0x0 ;  /* 0x0000000000007b1d */ /* 0x000fec0000010000 */
[----:B--2---:R-:W2:Y:S04]  /*47380*/  LDL.LU R188, [R1+0xe4] ;  /* 0x0000e40001bc7983 */ /* 0x004ea80000300800 */
[----:B------:R-:W2:Y:S01]  /*47390*/  LDL.LU R189, [R1+0xec] ;  /* 0x0000ec0001bd7983 */ /* 0x000ea20000300800 */
[----:B------:R-:W-:Y:S01]  /*473a0*/  IMAD.MOV.U32 R190, RZ, RZ, R209 ;  /* 0x000000ffffbe7224 */ /* 0x000fe200078e00d1 */
[----:B------:R-:W-:-:S02]  /*473b0*/  MOV R191, R211 ;  /* 0x000000d300bf7202 */ /* 0x000fc40000000f00 */
[----:B------:R-:W4:Y:S04]  /*473c0*/  LDL.LU R208, [R1+0x4f0] ;  /* 0x0004f00001d07983 */ /* 0x000f280000300800 */
[----:B------:R-:W4:Y:S04]  /*473d0*/  LDL.LU R209, [R1+0x4f8] ;  /* 0x0004f80001d17983 */ /* 0x000f280000300800 */
[----:B------:R-:W4:Y:S04]  /*473e0*/  LDL.LU R210, [R1+0x3f0] ;  /* 0x0003f00001d27983 */ /* 0x000f280000300800 */
[----:B------:R-:W4:Y:S04]  /*473f0*/  LDL.LU R211, [R1+0x3f8] ;  /* 0x0003f80001d37983 */ /* 0x000f280000300800 */
        /* <DEDUP_REMOVED lines=26> */
[----:B------:R-:W4:Y:S01]  /*475a0*/  LDS.128 R144, [R252] ;  /* 0x00000000fc907984 */ /* 0x000f220000000c00 */
[----:B------:R-:W-:Y:S01]  /*475b0*/  IMAD.MOV.U32 R82, RZ, RZ, R212 ;  /* 0x000000ffff527224 */ /* 0x000fe200078e00d4 */
[----:B------:R-:W-:Y:S01]  /*475c0*/  MOV R83, R214 ;  /* 0x000000d600537202 */ /* 0x000fe20000000f00 */
[----:B------:R-:W-:Y:S06]  /*475d0*/  BAR.SYNC.DEFER_BLOCKING 0x0 ;  /* 0x0000000000007b1d */ /* 0x000fec0000010000 */
[----:B---3--:R3:W-:Y:S02]  /*475e0*/  STSM.16.M88.4 [R0], R80 ;  /* 0x0000005000007844 */ /* 0x0087e40000000200 */
[----:B------:R-:W-:Y:S06]  /*475f0*/  BAR.SYNC.DEFER_BLOCKING 0x0 ;  /* 0x0000000000007b1d */ /* 0x000fec0000010000 */
[----:B------:R-:W4:Y:S01]  /*47600*/  LDS.128 R220, [R252] ;  /* 0x00000000fcdc7984 */ /* 0x000f220000000c00 */
[----:B---3--:R-:W-:Y:S01]  /*47610*/  MOV R80, R148 ;  /* 0x0000009400507202 */ /* 0x008fe20000000f00 */
[----:B------:R-:W-:Y:S01]  /*47620*/  IMAD.MOV.U32 R81, RZ, RZ, R150 ;  /* 0x000000ffff517224 */ /* 0x000fe200078e0096 */
[----:B------:R-:W-:-:S02]  /*47630*/  MOV R82, R84 ;  /* 0x0000005400527202 */ /* 0x000fc40000000f00 */
[----:B------:R-:W-:Y:S01]  /*47640*/  MOV R83, R86 ;  /* 0x0000005600537202 */ /* 0x000fe20000000f00 */
[----:B------:R-:W-:Y:S06]  /*47650*/  BAR.SYNC.DEFER_BLOCKING 0x0 ;  /* 0x0000000000007b1d */ /* 0x000fec0000010000 */
[----:B------:R-:W-:Y:S02]  /*47660*/  STSM.16.M88.4 [R0], R80 ;  /* 0x0000005000007844 */ /* 0x000fe40000000200 */
[----:B------:R-:W-:Y:S06]  /*47670*/  BAR.SYNC.DEFER_BLOCKING 0x0 ;  /* 0x0000000000007b1d */ /* 0x000fec0000010000 */
[----:B------:R-:W3:Y:S02]  /*47680*/  LDS.128 R80, [R252] ;  /* 0x00000000fc507984 */ /* 0x000ee40000000c00 */
[----:B------:R-:W-:Y:S06]  /*47690*/  BAR.SYNC.DEFER_BLOCKING 0x0 ;  /* 0x0000000000007b1d */ /* 0x000fec0000010000 */
[----:B--2---:R2:W-:Y:S02]  /*476a0*/  STSM.16.M88.4 [R0], R208 ;  /* 0x000000d000007844 */ /* 0x0045e40000000200 */
[----:B------:R-:W-:Y:S06]  /*476b0*/  BAR.SYNC.DEFER_BLOCKING 0x0 ;  /* 0x0000000000007b1d */ /* 0x000fec0000010000 */
[----:B--2---:R-:W2:Y:S04]  /*476c0*/  LDL.LU R208, [R1+0x2f4] ;  /* 0x0002f40001d07983 */ /* 0x004ea80000300800 */
[----:B------:R-:W2:Y:S04]  /*476d0*/  LDL.LU R209, [R1+0x2fc] ;  /* 0x0002fc0001d17983 */ /* 0x000ea80000300800 */
[----:B------:R-:W2:Y:S04]  /*476e0*/  LDL.LU R210, [R1+0x1f4] ;  /* 0x0001f40001d27983 */ /* 0x000ea80000300800 */
[----:B------:R-:W2:Y:S04]  /*476f0*/  LDL.LU R211, [R1+0x1fc] ;  /* 0x0001fc0001d37983 */ /* 0x000ea80000300800 */
[----:B------:R-:W3:Y:S01]  /*47700*/  LDS.128 R228, [R252] ;  /* 0x00000000fce47984 */ /* 0x000ee20000000c00 */
[----:B------:R-:W-:Y:S06]  /*47710*/  BAR.SYNC.DEFER_BLOCKING 0x0 ;  /* 0x0000000000007b1d */ /* 0x000fec0000010000 */
[----:B--2---:R2:W-:Y:S04]  /*47720*/  STSM.16.M88.4 [R0], R208 ;  /* 0x000000d000007844 */ /* 0x0045e80000000200 */
[----:B--2---:R-:W2:Y:S04]  /*47730*/  LDL.LU R208, [R1+0xf4] ;  /* 0x0000f40001d07983 */ /* 0x004ea80000300800 */
[----:B------:R-:W2:Y:S01]  /*47740*/  LDL.LU R209, [R1+0xfc] ;  /* 0x0000fc0001d17983 */ /* 0x000ea20000300800 */
[----:B------:R-:W-:-:S02]  /*47750*/  MOV R210, R213 ;  /* 0x000000d500d27202 */ /* 0x000fc40000000f00 */
[----:B------:R-:W-:Y:S01]  /*47760*/  MOV R211, R215 ;  /* 0x000000d700d37202 */ /* 0x000fe20000000f00 */
[----:B------:R-:W-:Y:S01]  /*47770*/  BAR.SYNC.DEFER_BLOCKING 0x0 ;  /* 0x0000000000007b1d */ /* 0x000fe20000010000 */
[----:B------:R-:W-:Y:S01]  /*47780*/  MOV R148, R149 ;  /* 0x0000009500947202 */ /* 0x000fe20000000f00 */
[----:B------:R-:W-:Y:S01]  /*47790*/  IMAD.MOV.U32 R150, RZ, RZ, R85 ;  /* 0x000000ffff967224 */ /* 0x000fe200078e0055 */
[----:B------:R-:W-:-:S03]  /*477a0*/  ISETP.GE.AND P1, PT, R7, UR4, PT ;  /* 0x0000000407007c0c */ /* 0x000fc6000bf26270 */
[----:B------:R-:W4:Y:S04]  /*477b0*/  LDL.LU R249, [R1+0x510] ;  /* 0x0005100001f97983 */ /* 0x000f280000300800 */
[----:B------:R-:W3:Y:S01]  /*477c0*/  LDS.128 R212, [R252] ;  /* 0x00000000fcd47984 */ /* 0x000ee20000000c00 */
[----:B------:R-:W-:Y:S01]  /*477d0*/  BAR.SYNC.DEFER_BLOCKING 0x0 ;  /* 0x0000000000007b1d */ /* 0x000fe20000010000 */
[----:B------:R-:W-:Y:S02]  /*477e0*/  MOV R149, R151 ;  /* 0x0000009700957202 */ /* 0x000fe40000000f00 */
[----:B------:R-:W-:Y:S02]  /*477f0*/  MOV R151, R87 ;  /* 0x0000005700977202 */ /* 0x000fe40000000f00 */
[----:B------:R-:W-:Y:S01]  /*47800*/  ISETP.LT.AND P1, PT, R6, UR25, !P1 ;  /* 0x0000001906007c0c */ /* 0x000fe2000cf21270 */
[----:B------:R-:W3:Y:S04]  /*47810*/  LDL.LU R243, [R1+0x200] ;  /* 0x0002000001f37983 */ /* 0x000ee80000300800 */
[----:B------:R-:W3:Y:S04]  /*47820*/  LDL.LU R251, [R1+0x100] ;  /* 0x0001000001fb7983 */ /* 0x000ee80000300800 */
[----:B------:R-:W3:Y:S04]  /*47830*/  LDL.LU R242, [R1+0x4] ;  /* 0x0000040001f27983 */ /* 0x000ee80000300800 */
[----:B--2---:R2:W-:Y:S01]  /*47840*/  STSM.16.M88.4 [R0], R208 ;  /* 0x000000d000007844 */ /* 0x0045e20000000200 */
[----:B------:R-:W-:Y:S06]  /*47850*/  BAR.SYNC.DEFER_BLOCKING 0x0 ;  /* 0x0000000000007b1d */ /* 0x000fec0000010000 */
[----:B------:R-:W1:Y:S02]  /*47860*/  LDS.128 R84, [R252] ;  /* 0x00000000fc547984 */ /* 0x000e640000000c00 */
[----:B------:R-:W-:Y:S01]  /*47870*/  BAR.SYNC.DEFER_BLOCKING 0x0 ;  /* 0x0000000000007b1d */ /* 0x000fe20000010000 */
[----:B--2---:R-:W-:-:S04]  /*47880*/  LEA R208, P5, R5, UR6, 0x2 ;  /* 0x0000000605d07c11 */ /* 0x004fc8000f8a10ff */
[----:B------:R-:W-:Y:S01]  /*47890*/  LEA.HI.X.SX32 R209, R5, UR7, 0x2, P5 ;  /* 0x0000000705d17c11 */ /* 0x000fe2000a8f16ff */
[----:B------:R-:W-:Y:S02]  /*478a0*/  STSM.16.M88.4 [R0], R148 ;  /* 0x0000009400007844 */ /* 0x000fe40000000200 */
[----:B------:R-:W-:Y:S01]  /*478b0*/  IMAD.WIDE R210, R246, 0x4, R208 ;  /* 0x00000004f6d27825 */ /* 0x000fe200078e02d0 */
[----:B------:R-:W-:Y:S06]  /*478c0*/  BAR.SYNC.DEFER_BLOCKING 0x0 ;  /* 0x0000000000007b1d */ /* 0x000fec0000010000 */
[----:B------:R2:W-:Y:S04]  /*478d0*/  @P1 STG.E desc[UR48][R210.64], R8 ;  /* 0x00000008d2001986 */ /* 0x0005e8000c101930 */
[----:B--2---:R-:W2:Y:S01]  /*478e0*/  LDL.LU R8, [R1+0xf8c] ;  /* 0x000f8c0001087983 */ /* 0x004ea20000300800 */
[C---:B------:R-:W-:Y:S01]  /*478f0*/  IMAD R3, R11.reuse, 0x80, R5 ;  /* 0x000000800b037824 */ /* 0x040fe200078e0205 */
[----:B------:R-:W-:Y:S01]  /*47900*/  ISETP.GE.AND P0, PT, R6, UR5, PT ;  /* 0x0000000506007c0c */ /* 0x000fe2000bf06270 */
[----:B------:R-:W-:Y:S01]  /*47910*/  ULDC.64 UR4, c[0x0][0x228] ;  /* 0x00008a0000047ab9 */ /* 0x000fe20000000a00 */
[----:B------:R-:W3:Y:S01]  /*47920*/  LDL.LU R250, [R1] ;  /* 0x0000000001fa7983 */ /* 0x000ee20000300800 */
[----:B------:R-:W-:Y:S01]  /*47930*/  IMAD R2, R11, 0x80, R3 ;  /* 0x000000800b027824 */ /* 0x000fe200078e0203 */
[----:B------:R-:W-:-:S04]  /*47940*/  LEA R4, P4, R3, UR6, 0x2 ;  /* 0x0000000603047c11 */ /* 0x000fc8000f8810ff */
[----:B------:R-:W-:-:S04]  /*47950*/  LEA R0, R11, R2, 0x7 ;  /* 0x000000020b007211 */ /* 0x000fc800078e38ff */
[----:B------:R-:W-:Y:S02]  /*47960*/  LEA R148, P5, R0, UR6, 0x2 ;  /* 0x0000000600947c11 */ /* 0x000fe4000f8a10ff */
[----:B------:R-:W-:Y:S02]  /*47970*/  LEA.HI.X.SX32 R5, R3, UR7, 0x2, P4 ;  /* 0x0000000703057c11 */ /* 0x000fe4000a0f16ff */
[----:B------:R-:W-:Y:S02]  /*47980*/  LEA R150, P4, R2, UR6, 0x2 ;  /* 0x0000000602967c11 */ /* 0x000fe4000f8810ff */
[----:B------:R-:W-:Y:S01]  /*47990*/  LEA.HI.X.SX32 R149, R0, UR7, 0x2, P5 ;  /* 0x0000000700957c11 */ /* 0x000fe2000a8f16ff */
[----:B------:R-:W-:Y:S01]  /*479a0*/  VIADD R0, R6, 0x3 ;  /* 0x0000000306007836 */ /* 0x000fe20000000000 */
[----:B------:R-:W-:Y:S01]  /*479b0*/  ISETP.LT.AND P6, PT, R10, UR4, !P0 ;  /* 0x000000040a007c0c */ /* 0x000fe2000c7c1270 */
[----:B------:R-:W-:Y:S01]  /*479c0*/  ULDC UR4, c[0x0][0x22c] ;  /* 0x00008b0000047ab9 */ /* 0x000fe20000000800 */
[----:B------:R-:W-:-:S02]  /*479d0*/  LEA.HI.X.SX32 R151, R2, UR7, 0x2, P4 ;  /* 0x0000000702977c11 */ /* 0x000fc4000a0f16ff */
[----:B--2---:R-:W-:Y:S01]  /*479e0*/  ISETP.LT.AND P1, PT, R8, UR10, !P0 ;  /* 0x0000000a08007c0c */ /* 0x004fe2000c721270 */
[----:B------:R-:W-:Y:S01]  /*479f0*/  IMAD.WIDE R244, R246, 0x4, R4 ;  /* 0x00000004f6f47825 */ /* 0x000fe200078e0204 */
[----:B------:R-:W-:Y:S01]  /*47a00*/  ISETP.LT.AND P4, PT, R9, UR12, !P0 ;  /* 0x0000000c09007c0c */ /* 0x000fe2000c781270 */
[----:B------:R-:W-:Y:S01]  /*47a10*/  ULDC.64 UR6, c[0x0][0x228] ;  /* 0x00008a0000067ab9 */ /* 0x000fe20000000a00 */
[----:B------:R-:W-:Y:S01]  /*47a20*/  ISETP.GE.AND P0, PT, R0, UR4, PT ;  /* 0x0000000400007c0c */ /* 0x000fe2000bf06270 */
[C---:B------:R-:W-:Y:S01]  /*47a30*/  IMAD.WIDE R2, R246.reuse, 0x4, R150 ;  /* 0x00000004f6027825 */ /* 0x040fe200078e0296 */
[----:B------:R-:W2:Y:S01]  /*47a40*/  LDL.LU R0, [R1+0x300] ;  /* 0x0003000001007983 */ /* 0x000ea20000300800 */
[----:B------:R-:W-:Y:S01]  /*47a50*/  ISETP.LT.AND P5, PT, R7, UR8, !P3 ;  /* 0x0000000807007c0c */ /* 0x000fe2000dfa1270 */
[----:B------:R-:W-:Y:S01]  /*47a60*/  ULDC UR4, c[0x0][0x22c] ;  /* 0x00008b0000047ab9 */ /* 0x000fe20000000800 */
[----:B------:R-:W-:Y:S01]  /*47a70*/  IADD3 R11, R246, UR26, RZ ;  /* 0x0000001af60b7c10 */ /* 0x000fe2000fffe0ff */
[----:B------:R1:W-:Y:S01]  /*47a80*/  @P6 STG.E desc[UR48][R244.64], R247 ;  /* 0x000000f7f4006986 */ /* 0x0003e2000c101930 */
[----:B------:R-:W-:Y:S01]  /*47a90*/  ISETP.LT.AND P6, PT, R10, UR6, !P3 ;  /* 0x000000060a007c0c */ /* 0x000fe2000dfc1270 */
[----:B------:R-:W-:Y:S01]  /*47aa0*/  IMAD.WIDE R210, R246, 0x4, R148 ;  /* 0x00000004f6d27825 */ /* 0x000fe200078e0294 */
[----:B------:R-:W-:Y:S01]  /*47ab0*/  ULDC UR6, c[0x0][0x228] ;  /* 0x00008a0000067ab9 */ /* 0x000fe20000000800 */
[----:B------:R-:W-:Y:S01]  /*47ac0*/  ULDC UR8, c[0x0][0x228] ;  /* 0x00008a0000087ab9 */ /* 0x000fe20000000800 */
[----:B----4-:R4:W-:Y:S01]  /*47ad0*/  @P4 STG.E desc[UR48][R2.64], R249 ;  /* 0x000000f902004986 */ /* 0x0109e2000c101930 */
[----:B------:R-:W-:Y:S01]  /*47ae0*/  ISETP.LT.AND P4, PT, R9, UR20, !P3 ;  /* 0x0000001409007c0c */ /* 0x000fe2000df81270 */
[----:B------:R-:W-:Y:S01]  /*47af0*/  ULDC UR10, c[0x0][0x228] ;  /* 0x00008a00000a7ab9 */ /* 0x000fe20000000800 */
[----:B------:R-:W-:Y:S01]  /*47b00*/  ULDC UR12, c[0x0][0x228] ;  /* 0x00008a00000c7ab9 */ /* 0x000fe20000000800 */
[----:B-1----:R-:W-:Y:S01]  /*47b10*/  IMAD.WIDE R244, R11, 0x4, R208 ;  /* 0x000000040bf47825 */ /* 0x002fe200078e02d0 */
[----:B----4-:R-:W-:-:S03]  /*47b20*/  IADD3 R2, R6, 0x4, RZ ;  /* 0x0000000406027810 */ /* 0x010fc60007ffe0ff */
[C---:B------:R-:W-:Y:S01]  /*47b30*/  IMAD.WIDE R246, R11.reuse, 0x4, R4 ;  /* 0x000000040bf67825 */ /* 0x040fe200078e0204 */
[----:B------:R-:W4:Y:S04]  /*47b40*/  LDL.LU R249, [R1+0xf88] ;  /* 0x000f880001f97983 */ /* 0x000f280000300800 */
[----:B--2---:R1:W-:Y:S01]  /*47b50*/  @P1 STG.E desc[UR48][R210.64], R0 ;  /* 0x00000000d2001986 */ /* 0x0043e2000c101930 */
[----:B------:R-:W-:Y:S01]  /*47b60*/  ISETP.GE.AND P1, PT, R2, UR4, PT ;  /* 0x0000000402007c0c */ /* 0x000fe2000bf26270 */
[----:B------:R-:W-:Y:S01]  /*47b70*/  IMAD.WIDE R2, R11, 0x4, R150 ;  /* 0x000000040b027825 */ /* 0x000fe200078e0296 */
[----:B------:R-:W-:Y:S01]  /*47b80*/  ISETP.LT.AND P3, PT, R8, UR18, !P3 ;  /* 0x0000001208007c0c */ /* 0x000fe2000df61270 */
[----:B---3--:R2:W-:Y:S01]  /*47b90*/  @P5 STG.E desc[UR48][R244.64], R243 ;  /* 0x000000f3f4005986 */ /* 0x0085e2000c101930 */
[----:B------:R-:W-:-:S03]  /*47ba0*/  ULDC UR4, c[0x0][0x228] ;  /* 0x00008a0000047ab9 */ /* 0x000fc60000000800 */
[----:B------:R3:W-:Y:S01]  /*47bb0*/  @P6 STG.E desc[UR48][R246.64], R251 ;  /* 0x000000fbf6006986 */ /* 0x0007e2000c101930 */
[----:B-1----:R-:W-:-:S03]  /*47bc0*/  VIADD R0, R11, UR26 ;  /* 0x0000001a0b007c36 */ /* 0x002fc60008000000 */
[----:B------:R1:W-:Y:S01]  /*47bd0*/  @P4 STG.E desc[UR48][R2.64], R250 ;  /* 0x000000fa02004986 */ /* 0x0003e2000c101930 */
[----:B------:R-:W-:-:S03]  /*47be0*/  IMAD.WIDE R210, R11, 0x4, R148 ;  /* 0x000000040bd27825 */ /* 0x000fc600078e0294 */
[----:B--2---:R-:W2:Y:S04]  /*47bf0*/  LDL.LU R243, [R1+0x514] ;  /* 0x0005140001f37983 */ /* 0x004ea80000300800 */
[----:B---3--:R-:W3:Y:S04]  /*47c00*/  LDL.LU R251, [R1+0x304] ;  /* 0x0003040001fb7983 */ /* 0x008ee80000300800 */
[----:B------:R-:W4:Y:S04]  /*47c10*/  LDL.LU R11, [R1+0x524] ;  /* 0x00052400010b7983 */ /* 0x000f280000300800 */
[----:B-1----:R-:W3:Y:S04]  /*47c20*/  LDL.LU R250, [R1+0xf84] ;  /* 0x000f840001fa7983 */ /* 0x002ee80000300800 */
[----:B------:R-:W2:Y:S01]  /*47c30*/  LDL.LU R3, [R1+0x504] ;  /* 0x0005040001037983 */ /* 0x000ea20000300800 */
[----:B------:R-:W-:-:S02]  /*47c40*/  ISETP.LT.AND P5, PT, R7, UR16, !P2 ;  /* 0x0000001007007c0c */ /* 0x000fc4000d7a1270 */
[----:B------:R-:W-:Y:S02]  /*47c50*/  ISETP.LT.AND P6, PT, R10, UR14, !P2 ;  /* 0x0000000e0a007c0c */ /* 0x000fe4000d7c1270 */
[----:B------:R-:W-:Y:S01]  /*47c60*/  ISETP.LT.AND P4, PT, R9, UR22, !P2 ;  /* 0x0000001609007c0c */ /* 0x000fe2000d781270 */
[C---:B------:R-:W-:Y:S01]  /*47c70*/  IMAD.WIDE R244, R0.reuse, 0x4, R208 ;  /* 0x0000000400f47825 */ /* 0x040fe200078e02d0 */
[----:B------:R1:W-:Y:S03]  /*47c80*/  @P3 STG.E desc[UR48][R210.64], R248 ;  /* 0x000000f8d2003986 */ /* 0x0003e6000c101930 */
[----:B------:R-:W-:Y:S01]  /*47c90*/  IMAD.WIDE R246, R0, 0x4, R4 ;  /* 0x0000000400f67825 */ /* 0x000fe200078e0204 */
[----:B-1----:R-:W-:-:S03]  /*47ca0*/  IADD3 R248, R6, 0x5, RZ ;  /* 0x0000000506f87810 */ /* 0x002fc60007ffe0ff */
[----:B--2---:R1:W-:Y:S01]  /*47cb0*/  @P5 STG.E desc[UR48][R244.64], R3 ;  /* 0x00000003f4005986 */ /* 0x0043e2000c101930 */
[----:B------:R-:W-:Y:S01]  /*47cc0*/  ISETP.LT.AND P5, PT, R10, UR4, !P0 ;  /* 0x000000040a007c0c */ /* 0x000fe2000c7a1270 */
[----:B------:R-:W-:Y:S02]  /*47cd0*/  ULDC UR4, c[0x0][0x22c] ;  /* 0x00008b0000047ab9 */ /* 0x000fe40000000800 */
[----:B----4-:R2:W-:Y:S01]  /*47ce0*/  @P6 STG.E desc[UR48][R246.64], R11 ;  /* 0x0000000bf6006986 */ /* 0x0105e2000c101930 */
[C---:B-1----:R-:W-:Y:S01]  /*47cf0*/  IMAD.WIDE R2, R0.reuse, 0x4, R150 ;  /* 0x0000000400027825 */ /* 0x042fe200078e0296 */
[----:B--2---:R-:W-:-:S04]  /*47d00*/  IADD3 R11, R0, UR26, RZ ;  /* 0x0000001a000b7c10 */ /* 0x004fc8000fffe0ff */
[----:B------:R1:W-:Y:S01]  /*47d10*/  @P4 STG.E desc[UR48][R2.64], R243 ;  /* 0x000000f302004986 */ /* 0x0003e2000c101930 */
[----:B------:R-:W-:Y:S01]  /*47d20*/  ISETP.GE.AND P4, PT, R248, UR4, PT ;  /* 0x00000004f8007c0c */ /* 0x000fe2000bf86270 */
[----:B------:R-:W-:Y:S02]  /*47d30*/  ULDC UR4, c[0x0][0x228] ;  /* 0x00008a0000047ab9 */ /* 0x000fe40000000800 */
[----:B-1----:R-:W2:Y:S01]  /*47d40*/  LDL.LU R243, [R1+0x518] ;  /* 0x0005180001f37983 */ /* 0x002ea20000300800 */
[----:B------:R-:W-:-:S03]  /*47d50*/  IMAD.WIDE R2, R0, 0x4, R148 ;  /* 0x0000000400027825 */ /* 0x000fc600078e0294 */
[----:B------:R-:W4:Y:S04]  /*47d60*/  LDL.LU R0, [R1+0x104] ;  /* 0x0001040001007983 */ /* 0x000f280000300800 */
[----:B------:R-:W2:Y:S01]  /*47d70*/  LDL.LU R248, [R1+0x204] ;  /* 0x0002040001f87983 */ /* 0x000ea20000300800 */
[----:B------:R-:W-:Y:S01]  /*47d80*/  ISETP.LT.AND P3, PT, R7, UR24, !P0 ;  /* 0x0000001807007c0c */ /* 0x000fe2000c761270 */
[----:B------:R-:W-:Y:S02]  /*47d90*/  ULDC.64 UR24, c[0x0][0x228] ;  /* 0x00008a0000187ab9 */ /* 0x000fe40000000a00 */
[----:B------:R-:W-:Y:S01]  /*47da0*/  ISETP.LT.AND P2, PT, R8, UR24, !P2 ;  /* 0x0000001808007c0c */ /* 0x000fe2000d741270 */
[----:B------:R-:W-:Y:S01]  /*47db0*/  IMAD.WIDE R210, R11, 0x4, R208 ;  /* 0x000000040bd27825 */ /* 0x000fe200078e02d0 */
[----:B------:R-:W-:Y:S01]  /*47dc0*/  ISETP.LT.AND P6, PT, R9, UR6, !P0 ;  /* 0x0000000609007c0c */ /* 0x000fe2000c7c1270 */
[----:B------:R-:W-:-:S02]  /*47dd0*/  ULDC UR6, c[0x0][0x228] ;  /* 0x00008a0000067ab9 */ /* 0x000fc40000000800 */
[----:B------:R-:W-:-:S08]  /*47de0*/  IMAD.WIDE R244, R11, 0x4, R4 ;  /* 0x000000040bf47825 */ /* 0x000fd000078e0204 */
[----:B---3--:R1:W-:Y:S01]  /*47df0*/  @P2 STG.E desc[UR48][R2.64], R251 ;  /* 0x000000fb02002986 */ /* 0x0083e2000c101930 */
[----:B------:R-:W-:-:S04]  /*47e00*/  IMAD.WIDE R246, R11, 0x4, R150 ;  /* 0x000000040bf67825 */ /* 0x000fc800078e0296 */
[----:B-1----:R-:W-:Y:S01]  /*47e10*/  VIADD R2, R6, 0x6 ;  /* 0x0000000606027836 */ /* 0x002fe20000000000 */
[----:B------:R-:W3:Y:S04]  /*47e20*/  LDL.LU R251, [R1+0xf80] ;  /* 0x000f800001fb7983 */ /* 0x000ee80000300800 */
[----:B--2---:R-:W-:Y:S01]  /*47e30*/  @P3 STG.E desc[UR48][R210.64], R248 ;  /* 0x000000f8d2003986 */ /* 0x004fe2000c101930 */
[----:B------:R-:W-:Y:S01]  /*47e40*/  ISETP.LT.AND P3, PT, R8, UR4, !P0 ;  /* 0x0000000408007c0c */ /* 0x000fe2000c761270 */
[----:B------:R-:W-:Y:S02]  /*47e50*/  ULDC UR4, c[0x0][0x22c] ;  /* 0x00008b0000047ab9 */ /* 0x000fe40000000800 */
[----:B------:R-:W-:Y:S01]  /*47e60*/  ISETP.GE.AND P2, PT, R2, UR4, PT ;  /* 0x0000000402007c0c */ /* 0x000fe2000bf46270 */
[----:B------:R-:W-:Y:S01]  /*47e70*/  IMAD.WIDE R2, R11, 0x4, R148 ;  /* 0x000000040b027825 */ /* 0x000fe200078e0294 */
[----:B----4-:R1:W-:Y:S01]  /*47e80*/  @P5 STG.E desc[UR48][R244.64], R0 ;  /* 0x00000000f4005986 */ /* 0x0103e2000c101930 */
[----:B------:R-:W-:Y:S01]  /*47e90*/  ISETP.LT.AND P0, PT, R7, UR6, !P1 ;  /* 0x0000000607007c0c */ /* 0x000fe2000cf01270 */
[----:B------:R-:W-:Y:S01]  /*47ea0*/  ULDC UR4, c[0x0][0x22c] ;  /* 0x00008b0000047ab9 */ /* 0x000fe20000000800 */
[----:B-1----:R-:W-:Y:S01]  /*47eb0*/  IADD3 R0, R11, UR26, RZ ;  /* 0x0000001a0b007c10 */ /* 0x002fe2000fffe0ff */
[----:B------:R1:W-:Y:S01]  /*47ec0*/  @P6 STG.E desc[UR48][R246.64], R242 ;  /* 0x000000f2f6006986 */ /* 0x0003e2000c101930 */
[----:B------:R-:W-:Y:S01]  /*47ed0*/  ISETP.LT.AND P5, PT, R10, UR8, !P1 ;  /* 0x000000080a007c0c */ /* 0x000fe2000cfa1270 */
[----:B------:R-:W-:-:S02]  /*47ee0*/  ULDC UR6, c[0x0][0x228] ;  /* 0x00008a0000067ab9 */ /* 0x000fc40000000800 */
[----:B-1----:R-:W2:Y:S01]  /*47ef0*/  LDL.LU R242, [R1+0x208] ;  /* 0x0002080001f27983 */ /* 0x002ea20000300800 */
[----:B------:R-:W-:Y:S01]  /*47f00*/  ISETP.LT.AND P6, PT, R9, UR10, !P1 ;  /* 0x0000000a09007c0c */ /* 0x000fe2000cfc1270 */
[----:B------:R-:W-:Y:S01]  /*47f10*/  IMAD.WIDE R210, R0, 0x4, R208 ;  /* 0x0000000400d27825 */ /* 0x000fe200078e02d0 */
[----:B------:R-:W-:Y:S01]  /*47f20*/  IADD3 R248, R6, 0x7, RZ ;  /* 0x0000000706f87810 */ /* 0x000fe20007ffe0ff */
[----:B------:R-:W4:Y:S01]  /*47f30*/  LDL.LU R11, [R1+0x528] ;  /* 0x00052800010b7983 */ /* 0x000f220000300800 */
[----:B------:R-:W-:Y:S01]  /*47f40*/  ULDC UR8, c[0x0][0x228] ;  /* 0x00008a0000087ab9 */ /* 0x000fe20000000800 */
[C---:B------:R-:W-:Y:S01]  /*47f50*/  IMAD.WIDE R244, R0.reuse, 0x4, R4 ;  /* 0x0000000400f47825 */ /* 0x040fe200078e0204 */
[----:B------:R-:W-:Y:S01]  /*47f60*/  ULDC UR10, c[0x0][0x228] ;  /* 0x00008a00000a7ab9 */ /* 0x000fe20000000800 */
[----:B------:R1:W-:Y:S04]  /*47f70*/  @P3 STG.E desc[UR48][R2.64], R249 ;  /* 0x000000f902003986 */ /* 0x0003e8000c101930 */
[----:B-1----:R-:W3:Y:S04]  /*47f80*/  LDL.LU R3, [R1+0x508] ;  /* 0x0005080001037983 */ /* 0x002ee80000300800 */
[----:B------:R-:W2:Y:S01]  /*47f90*/  LDL.LU R249, [R1+0x308] ;  /* 0x0003080001f97983 */ /* 0x000ea20000300800 */
[----:B------:R-:W-:Y:S01]  /*47fa0*/  IMAD.WIDE R246, R0, 0x4, R150 ;  /* 0x0000000400f67825 */ /* 0x000fe200078e0296 */
[----:B------:R-:W-:Y:S01]  /*47fb0*/  ISETP.GE.AND P3, PT, R248, UR4, PT ;  /* 0x00000004f8007c0c */ /* 0x000fe2000bf66270 */
[----:B------:R-:W-:Y:S01]  /*47fc0*/  ULDC UR4, c[0x0][0x228] ;  /* 0x00008a0000047ab9 */ /* 0x000fe20000000800 */
[----:B------:R-:W2:Y:S01]  /*47fd0*/  LDL.LU R248, [R1+0x8] ;  /* 0x0000080001f87983 */ /* 0x000ea20000300800 */
[----:B------:R-:W-:Y:S01]  /*47fe0*/  ISETP.LT.AND P1, PT, R8, UR4, !P1 ;  /* 0x0000000408007c0c */ /* 0x000fe2000cf21270 */
[----:B------:R-:W-:-:S02]  /*47ff0*/  ULDC UR4, c[0x0][0x228] ;  /* 0x00008a0000047ab9 */ /* 0x000fc40000000800 */
[----:B---3--:R-:W-:Y:S04]  /*48000*/  @P0 STG.E desc[UR48][R210.64], R3 ;  /* 0x00000003d2000986 */ /* 0x008fe8000c101930 */
[----:B----4-:R-:W-:Y:S04]  /*48010*/  @P5 STG.E desc[UR48][R244.64], R11 ;  /* 0x0000000bf4005986 */ /* 0x010fe8000c101930 */
[----:B------:R1:W-:Y:S04]  /*48020*/  @P6 STG.E desc[UR48][R246.64], R243 ;  /* 0x000000f3f6006986 */ /* 0x0003e8000c101930 */
[----:B-1----:R-:W3:Y:S04]  /*48030*/  LDL.LU R247, [R1+0x108] ;  /* 0x0001080001f77983 */ /* 0x002ee80000300800 */
[----:B------:R-:W4:Y:S01]  /*48040*/  LDL.LU R243, [R1+0x50c] ;  /* 0x00050c0001f37983 */ /* 0x000f220000300800 */
[----:B------:R-:W-:-:S02]  /*48050*/  ISETP.LT.AND P0, PT, R7, UR4, !P4 ;  /* 0x0000000407007c0c */ /* 0x000fc4000e701270 */
[C---:B------:R-:W-:Y:S01]  /*48060*/  IADD3 R11, R0.reuse, UR26, RZ ;  /* 0x0000001a000b7c10 */ /* 0x040fe2000fffe0ff */
[----:B------:R-:W-:Y:S01]  /*48070*/  IMAD.WIDE R2, R0, 0x4, R148 ;  /* 0x0000000400027825 */ /* 0x000fe200078e0294 */
[----:B------:R-:W-:Y:S01]  /*48080*/  ULDC UR4, c[0x0][0x228] ;  /* 0x00008a0000047ab9 */ /* 0x000fe20000000800 */
[----:B------:R-:W-:Y:S01]  /*48090*/  ISETP.LT.AND P6, PT, R10, UR6, !P4 ;  /* 0x000000060a007c0c */ /* 0x000fe2000e7c1270 */
[----:B------:R-:W-:Y:S01]  /*480a0*/  ULDC UR6, c[0x0][0x228] ;  /* 0x00008a0000067ab9 */ /* 0x000fe20000000800 */
[----:B------:R-:W-:Y:S01]  /*480b0*/  VIADD R244, R6, 0x8 ;  /* 0x0000000806f47836 */ /* 0x000fe20000000000 */
[----:B------:R-:W-:Y:S01]  /*480c0*/  ISETP.LT.AND P5, PT, R9, UR4, !P4 ;  /* 0x0000000409007c0c */ /* 0x000fe2000e7a1270 */
[----:B------:R-:W-:Y:S01]  /*480d0*/  IMAD.WIDE R210, R11, 0x4, R208 ;  /* 0x000000040bd27825 */ /* 0x000fe200078e02d0 */
[----:B------:R-:W-:Y:S01]  /*480e0*/  ULDC UR4, c[0x0][0x22c] ;  /* 0x00008b0000047ab9 */ /* 0x000fe20000000800 */
[----:B--2---:R1:W-:Y:S01]  /*480f0*/  @P1 STG.E desc[UR48][R2.64], R249 ;  /* 0x000000f902001986 */ /* 0x0043e2000c101930 */
[----:B------:R-:W-:Y:S01]  /*48100*/  ISETP.GE.AND P1, PT, R244, UR4, PT ;  /* 0x00000004f4007c0c */ /* 0x000fe2000bf26270 */
[----:B------:R-:W-:Y:S01]  /*48110*/  ULDC UR4, c[0x0][0x228] ;  /* 0x00008a0000047ab9 */ /* 0x000fe20000000800 */
[----:B------:R-:W-:Y:S01]  /*48120*/  ISETP.LT.AND P4, PT, R8, UR8, !P4 ;  /* 0x0000000808007c0c */ /* 0x000fe2000e781270 */
[----:B------:R2:W-:Y:S01]  /*48130*/  @P0 STG.E desc[UR48][R210.64], R242 ;  /* 0x000000f2d2000986 */ /* 0x0005e2000c101930 */
[----:B------:R-:W-:Y:S01]  /*48140*/  ISETP.LT.AND P0, PT, R7, UR4, !P2 ;  /* 0x0000000407007c0c */ /* 0x000fe2000d701270 */
[----:B------:R-:W-:Y:S01]  /*48150*/  IMAD.WIDE R244, R11, 0x4, R148 ;  /* 0x000000040bf47825 */ /* 0x000fe200078e0294 */
[----:B------:R-:W-:Y:S01]  /*48160*/  ULDC UR4, c[0x0][0x228] ;  /* 0x00008a0000047ab9 */ /* 0x000fe20000000800 */
[----:B------:R-:W-:-:S02]  /*48170*/  ULDC UR8, c[0x0][0x228] ;  /* 0x00008a0000087ab9 */ /* 0x000fc40000000800 */
[C---:B-1----:R-:W-:Y:S01]  /*48180*/  IMAD.WIDE R2, R11.reuse, 0x4, R4 ;  /* 0x000000040b027825 */ /* 0x042fe200078e0204 */
[----:B------:R-:W4:Y:S03]  /*48190*/  LDL.LU R249, [R1+0x51c] ;  /* 0x00051c0001f97983 */ /* 0x000f260000300800 */
[C---:B--2---:R-:W-:Y:S01]  /*481a0*/  IMAD.WIDE R210, R11.reuse, 0x4, R150 ;  /* 0x000000040bd27825 */ /* 0x044fe200078e0296 */
[----:B------:R-:W-:Y:S01]  /*481b0*/  IADD3 R11, R11, UR26, RZ ;  /* 0x0000001a0b0b7c10 */ /* 0x000fe2000fffe0ff */
[----:B------:R-:W2:Y:S03]  /*481c0*/  LDL.LU R242, [R1+0x20c] ;  /* 0x00020c0001f27983 */ /* 0x000ea60000300800 */
[C---:B------:R-:W-:Y:S01]  /*481d0*/  IADD3 R0, R11.reuse, UR26, RZ ;  /* 0x0000001a0b007c10 */ /* 0x040fe2000fffe0ff */
[----:B---3--:R1:W-:Y:S04]  /*481e0*/  @P6 STG.E desc[UR48][R2.64], R247 ;  /* 0x000000f702006986 */ /* 0x0083e8000c101930 */
[----:B------:R3:W-:Y:S04]  /*481f0*/  @P5 STG.E desc[UR48][R210.64], R248 ;  /* 0x000000f8d2005986 */ /* 0x0007e8000c101930 */
[----:B------:R4:W-:Y:S01]  /*48200*/  @P4 STG.E desc[UR48][R244.64], R250 ;  /* 0x000000faf4004986 */ /* 0x0009e2000c101930 */
[----:B-1----:R-:W-:Y:S01]  /*48210*/  IMAD.WIDE R2, R11, 0x4, R208 ;  /* 0x000000040b027825 */ /* 0x002fe200078e02d0 */
[----:B------:R-:W-:Y:S01]  /*48220*/  ISETP.LT.AND P4, PT, R10, UR4, !P2 ;  /* 0x000000040a007c0c */ /* 0x000fe2000d781270 */
[----:B------:R-:W-:-:S02]  /*48230*/  ULDC UR4, c[0x0][0x22c] ;  /* 0x00008b0000047ab9 */ /* 0x000fc40000000800 */
[----:B---3--:R-:W-:Y:S01]  /*48240*/  VIADD R248, R6, 0x9 ;  /* 0x0000000906f87836 */ /* 0x008fe20000000000 */
[----:B----4-:R1:W-:Y:S01]  /*48250*/  @P0 STG.E desc[UR48][R2.64], R243 ;  /* 0x000000f302000986 */ /* 0x0103e2000c101930 */
[----:B------:R-:W-:-:S03]  /*48260*/  IMAD.WIDE R210, R11, 0x4, R150 ;  /* 0x000000040bd27825 */ /* 0x000fc600078e0296 */
[----:B------:R-:W3:Y:S01]  /*48270*/  LDL.LU R250, [R1+0x10c] ;  /* 0x00010c0001fa7983 */ /* 0x000ee20000300800 */
[C---:B------:R-:W-:Y:S01]  /*48280*/  IMAD.WIDE R244, R11.reuse, 0x4, R148 ;  /* 0x000000040bf47825 */ /* 0x040fe200078e0294 */
[----:B------:R-:W-:Y:S01]  /*48290*/  ISETP.GE.AND P0, PT, R248, UR4, PT ;  /* 0x00000004f8007c0c */ /* 0x000fe2000bf06270 */
[----:B------:R-:W-:Y:S01]  /*482a0*/  ULDC UR4, c[0x0][0x228] ;  /* 0x00008a0000047ab9 */ /* 0x000fe20000000800 */
[----:B-1----:R-:W4:Y:S01]  /*482b0*/  LDL.LU R243, [R1+0xc] ;  /* 0x00000c0001f37983 */ /* 0x002f220000300800 */
[----:B------:R-:W-:-:S03]  /*482c0*/  IMAD.WIDE R2, R11, 0x4, R4 ;  /* 0x000000040b027825 */ /* 0x000fc600078e0204 */
[----:B------:R-:W2:Y:S04]  /*482d0*/  LDL.LU R11, [R1+0x30c] ;  /* 0x00030c00010b7983 */ /* 0x000ea80000300800 */
[----:B------:R-:W3:Y:S01]  /*482e0*/  LDL.LU R248, [R1+0x52c] ;  /* 0x00052c0001f87983 */ /* 0x000ee20000300800 */
[----:B------:R-:W-:Y:S01]  /*482f0*/  ISETP.LT.AND P5, PT, R9, UR6, !P2 ;  /* 0x0000000609007c0c */ /* 0x000fe2000d7a1270 */
[----:B------:R-:W-:Y:S01]  /*48300*/  IMAD.WIDE R246, R0, 0x4, R208 ;  /* 0x0000000400f67825 */ /* 0x000fe200078e02d0 */
[----:B------:R-:W-:Y:S01]  /*48310*/  ISETP.LT.AND P2, PT, R8, UR8, !P2 ;  /* 0x0000000808007c0c */ /* 0x000fe2000d741270 */
[----:B------:R-:W-:Y:S01]  /*48320*/  ULDC UR6, c[0x0][0x228] ;  /* 0x00008a0000067ab9 */ /* 0x000fe20000000800 */
[----:B------:R-:W-:Y:S01]  /*48330*/  ISETP.LT.AND P6, PT, R7, UR10, !P3 ;  /* 0x0000000a07007c0c */ /* 0x000fe2000dfc1270 */
[----:B------:R-:W-:Y:S01]  /*48340*/  ULDC UR8, c[0x0][0x228] ;  /* 0x00008a0000087ab9 */ /* 0x000fe20000000800 */
[----:B------:R-:W-:Y:S01]  /*48350*/  ULDC UR10, c[0x0][0x228] ;  /* 0x00008a00000a7ab9 */ /* 0x000fe20000000800 */
[----:B---3--:R1:W-:Y:S06]  /*48360*/  @P4 STG.E desc[UR48][R2.64], R248 ;  /* 0x000000f802004986 */ /* 0x0083ec000c101930 */
[----:B------:R3:W-:Y:S04]  /*48370*/  @P5 STG.E desc[UR48][R210.64], R249 ;  /* 0x000000f9d2005986 */ /* 0x0007e8000c101930 */
[----:B--2---:R-:W-:Y:S04]  /*48380*/  @P2 STG.E desc[UR48][R244.64], R11 ;  /* 0x0000000bf4002986 */ /* 0x004fe8000c101930 */
[----:B-1----:R-:W2:Y:S04]  /*48390*/  LDL.LU R248, [R1+0x550] ;  /* 0x0005500001f87983 */ /* 0x002ea80000300800 */
[----:B---3--:R-:W3:Y:S04]  /*483a0*/  LDL.LU R249, [R1+0x530] ;  /* 0x0005300001f97983 */ /* 0x008ee80000300800 */
[----:B------:R1:W-:Y:S04]  /*483b0*/  @P6 STG.E desc[UR48][R246.64], R242 ;  /* 0x000000f2f6006986 */ /* 0x0003e8000c101930 */
[----:B-1----:R-:W3:Y:S01]  /*483c0*/  LDL.LU R242, [R1+0x540] ;  /* 0x0005400001f27983 */ /* 0x002ee20000300800 */
[----:B------:R-:W-:Y:S01]  /*483d0*/  ISETP.LT.AND P2, PT, R10, UR4, !P3 ;  /* 0x000000040a007c0c */ /* 0x000fe2000df41270 */
[----:B------:R-:W-:-:S02]  /*483e0*/  ULDC UR4, c[0x0][0x228] ;  /* 0x00008a0000047ab9 */ /* 0x000fc40000000800 */
[----:B------:R-:W-:Y:S01]  /*483f0*/  ISETP.LT.AND P4, PT, R9, UR4, !P3 ;  /* 0x0000000409007c0c */ /* 0x000fe2000df81270 */
[----:B------:R-:W-:Y:S01]  /*48400*/  IMAD.WIDE R2, R0, 0x4, R4 ;  /* 0x0000000400027825 */ /* 0x000fe200078e0204 */
[----:B------:R-:W-:Y:S01]  /*48410*/  IADD3 R244, R6, 0xa, RZ ;  /* 0x0000000a06f47810 */ /* 0x000fe20007ffe0ff */
[----:B------:R-:W-:Y:S01]  /*48420*/  ULDC UR4, c[0x0][0x22c] ;  /* 0x00008b0000047ab9 */ /* 0x000fe20000000800 */
[----:B------:R-:W-:Y:S01]  /*48430*/  ISETP.LT.AND P3, PT, R8, UR6, !P3 ;  /* 0x0000000608007c0c */ /* 0x000fe2000df61270 */
[----:B------:R-:W-:Y:S01]  /*48440*/  IMAD.WIDE R210, R0, 0x4, R150 ;  /* 0x0000000400d27825 */ /* 0x000fe200078e0296 */
[----:B------:R-:W-:Y:S01]  /*48450*/  ISETP.LT.AND P5, PT, R7, UR8, !P1 ;  /* 0x0000000807007c0c */ /* 0x000fe2000cfa1270 */
[----:B------:R-:W-:Y:S01]  /*48460*/  ULDC UR6, c[0x0][0x228] ;  /* 0x00008a0000067ab9 */ /* 0x000fe20000000800 */
[----:B------:R-:W-:Y:S01]  /*48470*/  ISETP.LT.AND P6, PT, R10, UR10, !P1 ;  /* 0x0000000a0a007c0c */ /* 0x000fe2000cfc1270 */
[----:B------:R-:W-:Y:S01]  /*48480*/  VIADD R11, R0, UR26 ;  /* 0x0000001a000b7c36 */ /* 0x000fe20008000000 */
[----:B------:R1:W-:Y:S01]  /*48490*/  @P2 STG.E desc[UR48][R2.64], R250 ;  /* 0x000000fa02002986 */ /* 0x0003e2000c101930 */
[----:B------:R-:W-:Y:S01]  /*484a0*/  ISETP.GE.AND P2, PT, R244, UR4, PT ;  /* 0x00000004f4007c0c */ /* 0x000fe2000bf46270 */
[----:B------:R-:W-:Y:S01]  /*484b0*/  ULDC UR4, c[0x0][0x228] ;  /* 0x00008a0000047ab9 */ /* 0x000fe20000000800 */
[----:B------:R-:W-:Y:S01]  /*484c0*/  ULDC UR8, c[0x0][0x228] ;  /* 0x00008a0000087ab9 */ /* 0x000fe20000000800 */
[----:B----4-:R4:W-:Y:S01]  /*484d0*/  @P4 STG.E desc[UR48][R210.64], R243 ;  /* 0x000000f3d2004986 */ /* 0x0109e2000c101930 */
[----:B------:R-:W-:Y:S01]  /*484e0*/  ISETP.LT.AND P4, PT, R9, UR4, !P1 ;  /* 0x0000000409007c0c */ /* 0x000fe2000cf81270 */
[----:B------:R-:W-:Y:S01]  /*484f0*/  IMAD.WIDE R244, R11, 0x4, R4 ;  /* 0x000000040bf47825 */ /* 0x000fe200078e0204 */
[----:B------:R-:W-:Y:S01]  /*48500*/  ULDC UR4, c[0x0][0x228] ;  /* 0x00008a0000047ab9 */ /* 0x000fe20000000800 */
[----:B------:R-:W-:-:S02]  /*48510*/  ULDC UR10, c[0x0][0x228] ;  /* 0x00008a00000a7ab9 */ /* 0x000fc40000000800 */
[----:B-1----:R-:W-:Y:S01]  /*48520*/  IMAD.WIDE R2, R0, 0x4, R148 ;  /* 0x0000000400027825 */ /* 0x002fe200078e0294 */
[----:B------:R-:W3:Y:S03]  /*48530*/  LDL.LU R250, [R1+0x110] ;  /* 0x0001100001fa7983 */ /* 0x000ee60000300800 */
[C---:B----4-:R-:W-:Y:S01]  /*48540*/  IMAD.WIDE R210, R11.reuse, 0x4, R208 ;  /* 0x000000040bd27825 */ /* 0x050fe200078e02d0 */
[----:B------:R1:W-:Y:S01]  /*48550*/  @P3 STG.E desc[UR48][R2.64], R251 ;  /* 0x000000fb02003986 */ /* 0x0003e2000c101930 */
[----:B------:R-:W-:Y:S01]  /*48560*/  ISETP.LT.AND P1, PT, R8, UR4, !P1 ;  /* 0x0000000408007c0c */ /* 0x000fe2000cf21270 */
[----:B------:R-:W-:Y:S02]  /*48570*/  ULDC UR4, c[0x0][0x22c] ;  /* 0x00008b0000047ab9 */ /* 0x000fe40000000800 */
[----:B------:R-:W4:Y:S01]  /*48580*/  LDL.LU R243, [R1+0x10] ;  /* 0x0000100001f37983 */ /* 0x000f220000300800 */
[C---:B------:R-:W-:Y:S01]  /*48590*/  IADD3 R0, R11.reuse, UR26, RZ ;  /* 0x0000001a0b007c10 */ /* 0x040fe2000fffe0ff */
[----:B-1----:R-:W-:-:S02]  /*485a0*/  IMAD.WIDE R2, R11, 0x4, R150 ;  /* 0x000000040b027825 */ /* 0x002fc400078e0296 */
[----:B------:R-:W4:Y:S04]  /*485b0*/  LDL.LU R251, [R1+0x554] ;  /* 0x0005540001fb7983 */ /* 0x000f280000300800 */
[----:B--2---:R1:W-:Y:S04]  /*485c0*/  @P5 STG.E desc[UR48][R210.64], R248 ;  /* 0x000000f8d2005986 */ /* 0x0043e8000c101930 */
[----:B---3--:R2:W-:Y:S01]  /*485d0*/  @P6 STG.E desc[UR48][R244.64], R249 ;  /* 0x000000f9f4006986 */ /* 0x0085e2000c101930 */
[----:B-1----:R-:W-:-:S03]  /*485e0*/  IADD3 R248, R6, 0xb, RZ ;  /* 0x0000000b06f87810 */ /* 0x002fc60007ffe0ff */
[----:B--2---:R-:W2:Y:S04]  /*485f0*/  LDL.LU R249, [R1+0x534] ;  /* 0x0005340001f97983 */ /* 0x004ea80000300800 */
[----:B------:R1:W-:Y:S01]  /*48600*/  @P4 STG.E desc[UR48][R2.64], R242 ;  /* 0x000000f202004986 */ /* 0x0003e2000c101930 */
[----:B------:R-:W-:Y:S02]  /*48610*/  ISETP.GE.AND P4, PT, R248, UR4, PT ;  /* 0x00000004f8007c0c */ /* 0x000fe4000bf86270 */
[----:B------:R-:W-:Y:S02]  /*48620*/  ISETP.LT.AND P3, PT, R7, UR6, !P0 ;  /* 0x0000000607007c0c */ /* 0x000fe4000c761270 */
[----:B------:R-:W-:Y:S01]  /*48630*/  ISETP.LT.AND P5, PT, R10, UR8, !P0 ;  /* 0x000000080a007c0c */ /* 0x000fe2000c7a1270 */
[C---:B------:R-:W-:Y:S01]  /*48640*/  IMAD.WIDE R210, R0.reuse, 0x4, R208 ;  /* 0x0000000400d27825 */ /* 0x040fe200078e02d0 */
[----:B------:R-:W-:Y:S01]  /*48650*/  ISETP.LT.AND P6, PT, R9, UR10, !P0 ;  /* 0x0000000a09007c0c */ /* 0x000fe2000c7c1270 */
[----:B------:R-:W-:Y:S01]  /*48660*/  ULDC UR4, c[0x0][0x228] ;  /* 0x00008a0000047ab9 */ /* 0x000fe20000000800 */
[----:B------:R-:W-:Y:S01]  /*48670*/  ULDC UR6, c[0x0][0x228] ;  /* 0x00008a0000067ab9 */ /* 0x000fe20000000800 */
[----:B------:R-:W-:Y:S01]  /*48680*/  IMAD.WIDE R244, R0, 0x4, R4 ;  /* 0x0000000400f47825 */ /* 0x000fe200078e0204 */
[----:B------:R-:W-:Y:S01]  /*48690*/  ULDC UR8, c[0x0][0x228] ;  /* 0x00008a0000087ab9 */ /* 0x000fe20000000800 */
[----:B-1----:R-:W3:Y:S01]  /*486a0*/  LDL.LU R242, [R1+0x544] ;  /* 0x0005440001f27983 */ /* 0x002ee20000300800 */
[----:B------:R-:W-:Y:S01]  /*486b0*/  ULDC UR10, c[0x0][0x228] ;  /* 0x00008a00000a7ab9 */ /* 0x000fe20000000800 */
[----:B------:R-:W-:-:S02]  /*486c0*/  IMAD.WIDE R2, R11, 0x4, R148 ;  /* 0x000000040b027825 */ /* 0x000fc400078e0294 */
[----:B------:R-:W4:Y:S04]  /*486d0*/  LDL.LU R11, [R1+0x310] ;  /* 0x00031000010b7983 */ /* 0x000f280000300800 */
[----:B------:R-:W2:Y:S01]  /*486e0*/  LDL.LU R248, [R1+0x400] ;  /* 0x0004000001f87983 */ /* 0x000ea20000300800 */
[----:B------:R-:W-:-:S03]  /*486f0*/  IMAD.WIDE R246, R0, 0x4, R150 ;  /* 0x0000000400f67825 */ /* 0x000fc600078e0296 */
[----:B--2---:R1:W-:Y:S04]  /*48700*/  @P1 STG.E desc[UR48][R2.64], R248 ;  /* 0x000000f802001986 */ /* 0x0043e8000c101930 */
[----:B----4-:R2:W-:Y:S01]  /*48710*/  @P3 STG.E desc[UR48][R210.64], R11 ;  /* 0x0000000bd2003986 */ /* 0x0105e2000c101930 */
[----:B------:R-:W-:Y:S01]  /*48720*/  ISETP.LT.AND P3, PT, R8, UR4, !P0 ;  /* 0x0000000408007c0c */ /* 0x000fe2000c761270 */
[----:B------:R-:W-:Y:S02]  /*48730*/  ULDC UR4, c[0x0][0x22c] ;  /* 0x00008b0000047ab9 */ /* 0x000fe40000000800 */
[----:B------:R4:W-:Y:S01]  /*48740*/  @P5 STG.E desc[UR48][R244.64], R250 ;  /* 0x000000faf4005986 */ /* 0x0009e2000c101930 */
[----:B-1----:R-:W-:-:S03]  /*48750*/  VIADD R2, R6, 0xc ;  /* 0x0000000c06027836 */ /* 0x002fc60000000000 */
[----:B------:R1:W-:Y:S01]  /*48760*/  @P6 STG.E desc[UR48][R246.64], R243 ;  /* 0x000000f3f6006986 */ /* 0x0003e2000c101930 */
[----:B--2---:R-:W-:Y:S02]  /*48770*/  IADD3 R11, R0, UR26, RZ ;  /* 0x0000001a000b7c10 */ /* 0x004fe4000fffe0ff */
[----:B------:R-:W-:Y:S01]  /*48780*/  ISETP.GE.AND P1, PT, R2, UR4, PT ;  /* 0x0000000402007c0c */ /* 0x000fe2000bf26270 */
[----:B------:R-:W-:Y:S01]  /*48790*/  IMAD.WIDE R2, R0, 0x4, R148 ;  /* 0x0000000400027825 */ /* 0x000fe200078e0294 */
[----:B----4-:R-:W2:Y:S01]  /*487a0*/  LDL.LU R250, [R1+0x404] ;  /* 0x0004040001fa7983 */ /* 0x010ea20000300800 */
[----:B------:R-:W-:Y:S01]  /*487b0*/  ISETP.LT.AND P0, PT, R7, UR6, !P2 ;  /* 0x0000000607007c0c */ /* 0x000fe2000d701270 */
[----:B------:R-:W-:Y:S01]  /*487c0*/  ULDC UR4, c[0x0][0x22c] ;  /* 0x00008b0000047ab9 */ /* 0x000fe20000000800 */
[----:B------:R-:W-:Y:S02]  /*487d0*/  ISETP.LT.AND P5, PT, R10, UR8, !P2 ;  /* 0x000000080a007c0c */ /* 0x000fe4000d7a1270 */
[----:B------:R-:W-:Y:S01]  /*487e0*/  ISETP.LT.AND P6, PT, R9, UR10, !P2 ;  /* 0x0000000a09007c0c */ /* 0x000fe2000d7c1270 */
[----:B-1----:R-:W4:Y:S01]  /*487f0*/  LDL.LU R243, [R1+0x314] ;  /* 0x0003140001f37983 */ /* 0x002f220000300800 */
[----:B------:R-:W-:Y:S01]  /*48800*/  IADD3 R248, R6, 0xd, RZ ;  /* 0x0000000d06f87810 */ /* 0x000fe20007ffe0ff */
[C---:B------:R-:W-:Y:S01]  /*48810*/  IMAD.WIDE R210, R11.reuse, 0x4, R208 ;  /* 0x000000040bd27825 */ /* 0x040fe200078e02d0 */
[----:B------:R-:W-:Y:S01]  /*48820*/  ULDC UR6, c[0x0][0x228] ;  /* 0x00008a0000067ab9 */ /* 0x000fe20000000800 */
[----:B------:R-:W3:Y:S01]  /*48830*/  LDL.LU R0, [R1+0x210] ;  /* 0x0002100001007983 */ /* 0x000ee20000300800 */
[----:B------:R-:W-:Y:S01]  /*48840*/  ULDC UR8, c[0x0][0x228] ;  /* 0x00008a0000087ab9 */ /* 0x000fe20000000800 */
[----:B------:R-:W-:Y:S01]  /*48850*/  IMAD.WIDE R244, R11, 0x4, R4 ;  /* 0x000000040bf47825 */ /* 0x000fe200078e0204 */
[----:B------:R-:W-:-:S03]  /*48860*/  ULDC UR10, c[0x0][0x228] ;  /* 0x00008a00000a7ab9 */ /* 0x000fc60000000800 */
[----:B------:R-:W-:Y:S01]  /*48870*/  IMAD.WIDE R246, R11, 0x4, R150 ;  /* 0x000000040bf67825 */ /* 0x000fe200078e0296 */
[----:B---3--:R-:W-:Y:S01]  /*48880*/  @P3 STG.E desc[UR48][R2.64], R0 ;  /* 0x0000000002003986 */ /* 0x008fe2000c101930 */
[----:B------:R-:W-:Y:S01]  /*48890*/  ISETP.GE.AND P3, PT, R248, UR4, PT ;  /* 0x00000004f8007c0c */ /* 0x000fe2000bf66270 */
[----:B------:R-:W-:Y:S02]  /*488a0*/  ULDC UR4, c[0x0][0x228] ;  /* 0x00008a0000047ab9 */ /* 0x000fe40000000800 */
[----:B------:R-:W-:Y:S04]  /*488b0*/  @P0 STG.E desc[UR48][R210.64], R251 ;  /* 0x000000fbd2000986 */ /* 0x000fe8000c101930 */
[----:B------:R1:W-:Y:S04]  /*488c0*/  @P5 STG.E desc[UR48][R244.64], R249 ;  /* 0x000000f9f4005986 */ /* 0x0003e8000c101930 */
[----:B------:R-:W3:Y:S04]  /*488d0*/  LDL.LU R248, [R1+0x14] ;  /* 0x0000140001f87983 */ /* 0x000ee80000300800 */
[----:B------:R2:W-:Y:S04]  /*488e0*/  @P6 STG.E desc[UR48][R246.64], R242 ;  /* 0x000000f2f6006986 */ /* 0x0005e8000c101930 */
[----:B-1----:R-:W3:Y:S04]  /*488f0*/  LDL.LU R249, [R1+0x214] ;  /* 0x0002140001f97983 */ /* 0x002ee80000300800 */
[----:B--2---:R-:W2:Y:S04]  /*48900*/  LDL.LU R247, [R1+0x114] ;  /* 0x0001140001f77983 */ /* 0x004ea80000300800 */
[----:B------:R-:W3:Y:S01]  /*48910*/  LDL.LU R242, [R1+0x558] ;  /* 0x0005580001f27983 */ /* 0x000ee20000300800 */
[----:B------:R-:W-:Y:S01]  /*48920*/  ISETP.LT.AND P2, PT, R8, UR4, !P2 ;  /* 0x0000000408007c0c */ /* 0x000fe2000d741270 */
[----:B------:R-:W-:-:S02]  /*48930*/  ULDC UR4, c[0x0][0x228] ;  /* 0x00008a0000047ab9 */ /* 0x000fc40000000800 */
[----:B------:R-:W-:Y:S02]  /*48940*/  ISETP.LT.AND P0, PT, R7, UR4, !P4 ;  /* 0x0000000407007c0c */ /* 0x000fe4000e701270 */
[C---:B------:R-:W-:Y:S01]  /*48950*/  IADD3 R0, R11.reuse, UR26, RZ ;  /* 0x0000001a0b007c10 */ /* 0x040fe2000fffe0ff */
[----:B------:R-:W-:Y:S01]  /*48960*/  IMAD.WIDE R2, R11, 0x4, R148 ;  /* 0x000000040b027825 */ /* 0x000fe200078e0294 */
[----:B------:R-:W-:Y:S01]  /*48970*/  ULDC UR4, c[0x0][0x228] ;  /* 0x00008a0000047ab9 */ /* 0x000fe20000000800 */
[----:B------:R-:W-:Y:S01]  /*48980*/  ISETP.LT.AND P6, PT, R10, UR6, !P4 ;  /* 0x000000060a007c0c */ /* 0x000fe2000e7c1270 */
[----:B------:R-:W3:Y:S01]  /*48990*/  LDL.LU R251, [R1+0x548] ;  /* 0x0005480001fb7983 */ /* 0x000ee20000300800 */
[----:B------:R-:W-:Y:S01]  /*489a0*/  VIADD R244, R6, 0xe ;  /* 0x0000000e06f47836 */ /* 0x000fe20000000000 */
[----:B------:R-:W-:Y:S01]  /*489b0*/  ISETP.LT.AND P5, PT, R9, UR4, !P4 ;  /* 0x0000000409007c0c */ /* 0x000fe2000e7a1270 */
[----:B------:R-:W-:Y:S01]  /*489c0*/  IMAD.WIDE R210, R0, 0x4, R208 ;  /* 0x0000000400d27825 */ /* 0x000fe200078e02d0 */
[----:B------:R-:W-:Y:S01]  /*489d0*/  ULDC UR4, c[0x0][0x22c] ;  /* 0x00008b0000047ab9 */ /* 0x000fe20000000800 */
[----:B------:R1:W-:Y:S01]  /*489e0*/  @P2 STG.E desc[UR48][R2.64], R250 ;  /* 0x000000fa02002986 */ /* 0x0003e2000c101930 */
[----:B------:R-:W-:Y:S01]  /*489f0*/  ISETP.GE.AND P2, PT, R244, UR4, PT ;  /* 0x00000004f4007c0c */ /* 0x000fe2000bf46270 */
[----:B------:R-:W-:Y:S01]  /*48a00*/  ULDC UR4, c[0x0][0x228] ;  /* 0x00008a0000047ab9 */ /* 0x000fe20000000800 */
[----:B------:R-:W-:Y:S01]  /*48a10*/  ISETP.LT.AND P4, PT, R8, UR8, !P4 ;  /* 0x0000000808007c0c */ /* 0x000fe2000e781270 */
[----:B----4-:R4:W-:Y:S01]  /*48a20*/  @P0 STG.E desc[UR48][R210.64], R243 ;  /* 0x000000f3d2000986 */ /* 0x0109e2000c101930 */
[----:B------:R-:W-:-:S02]  /*48a30*/  ISETP.LT.AND P0, PT, R7, UR4, !P1 ;  /* 0x0000000407007c0c */ /* 0x000fc4000cf01270 */
[C---:B------:R-:W-:Y:S01]  /*48a40*/  IADD3 R11, R0.reuse, UR26, RZ ;  /* 0x0000001a000b7c10 */ /* 0x040fe2000fffe0ff */
[----:B------:R-:W-:Y:S01]  /*48a50*/  ULDC UR6, c[0x0][0x228] ;  /* 0x00008a0000067ab9 */ /* 0x000fe20000000800 */
[C---:B-1----:R-:W-:Y:S01]  /*48a60*/  IMAD.WIDE R2, R0.reuse, 0x4, R4 ;  /* 0x0000000400027825 */ /* 0x042fe200078e0204 */
[----:B------:R-:W3:Y:S01]  /*48a70*/  LDL.LU R250, [R1+0x408] ;  /* 0x0004080001fa7983 */ /* 0x000ee20000300800 */
[----:B------:R-:W-:Y:S01]  /*48a80*/  ULDC UR4, c[0x0][0x228] ;  /* 0x00008a0000047ab9 */ /* 0x000fe20000000800 */
[----:B------:R-:W-:Y:S01]  /*48a90*/  ULDC UR8, c[0x0][0x228] ;  /* 0x00008a0000087ab9 */ /* 0x000fe20000000800 */
[C---:B----4-:R-:W-:Y:S01]  /*48aa0*/  IMAD.WIDE R210, R0.reuse, 0x4, R150 ;  /* 0x0000000400d27825 */ /* 0x050fe200078e0296 */
[----:B------:R-:W4:Y:S03]  /*48ab0*/  LDL.LU R243, [R1+0x318] ;  /* 0x0003180001f37983 */ /* 0x000f260000300800 */
[----:B------:R-:W-:Y:S01]  /*48ac0*/  IMAD.WIDE R244, R0, 0x4, R148 ;  /* 0x0000000400f47825 */ /* 0x000fe200078e0294 */
[C---:B------:R-:W-:Y:S01]  /*48ad0*/  IADD3 R0, R11.reuse, UR26, RZ ;  /* 0x0000001a0b007c10 */ /* 0x040fe2000fffe0ff */
[----:B--2---:R1:W-:Y:S04]  /*48ae0*/  @P6 STG.E desc[UR48][R2.64], R247 ;  /* 0x000000f702006986 */ /* 0x0043e8000c101930 */
[----:B---3--:R2:W-:Y:S04]  /*48af0*/  @P5 STG.E desc[UR48][R210.64], R248 ;  /* 0x000000f8d2005986 */ /* 0x0085e8000c101930 */
[----:B------:R3:W-:Y:S01]  /*48b00*/  @P4 STG.E desc[UR48][R244.64], R249 ;  /* 0x000000f9f4004986 */ /* 0x0007e2000c101930 */
[----:B-1----:R-:W-:-:S04]  /*48b10*/  IMAD.WIDE R2, R11, 0x4, R208 ;  /* 0x000000040b027825 */ /* 0x002fc800078e02d0 */
[C---:B--2---:R-:W-:Y:S01]  /*48b20*/  IMAD.WIDE R210, R11.reuse, 0x4, R150 ;  /* 0x000000040bd27825 */ /* 0x044fe200078e0296 */
[----:B------:R1:W-:Y:S03]  /*48b30*/  @P0 STG.E desc[UR48][R2.64], R242 ;  /* 0x000000f202000986 */ /* 0x0003e6000c101930 */
[C---:B---3--:R-:W-:Y:S01]  /*48b40*/  IMAD.WIDE R244, R11.reuse, 0x4, R148 ;  /* 0x000000040bf47825 */ /* 0x048fe200078e0294 */
[----:B------:R-:W2:Y:S04]  /*48b50*/  LDL.LU R249, [R1+0x118] ;  /* 0x0001180001f97983 */ /* 0x000ea80000300800 */
[----:B-1----:R-:W3:Y:S01]  /*48b60*/  LDL.LU R242, [R1+0x18] ;  /* 0x0000180001f27983 */ /* 0x002ee20000300800 */
[----:B------:R-:W-:-:S03]  /*48b70*/  IMAD.WIDE R2, R11, 0x4, R4 ;  /* 0x000000040b027825 */ /* 0x000fc600078e0204 */
[----:B------:R-:W4:Y:S01]  /*48b80*/  LDL.LU R11, [R1+0x538] ;  /* 0x00053800010b7983 */ /* 0x000f220000300800 */
[----:B------:R-:W-:Y:S02]  /*48b90*/  ISETP.LT.AND P4, PT, R10, UR4, !P1 ;  /* 0x000000040a007c0c */ /* 0x000fe4000cf81270 */
[----:B------:R-:W-:Y:S01]  /*48ba0*/  ISETP.LT.AND P6, PT, R7, UR10, !P3 ;  /* 0x0000000a07007c0c */ /* 0x000fe2000dfc1270 */
[----:B------:R-:W-:Y:S01]  /*48bb0*/  VIADD R248, R6, 0xf ;  /* 0x0000000f06f87836 */ /* 0x000fe20000000000 */
[----:B------:R-:W-:Y:S01]  /*48bc0*/  ISETP.LT.AND P5, PT, R9, UR6, !P1 ;  /* 0x0000000609007c0c */ /* 0x000fe2000cfa1270 */
[----:B------:R-:W-:Y:S01]  /*48bd0*/  IMAD.WIDE R246, R0, 0x4, R208 ;  /* 0x0000000400f67825 */ /* 0x000fe200078e02d0 */
[----:B------:R-:W-:Y:S01]  /*48be0*/  ISETP.LT.AND P1, PT, R8, UR8, !P1 ;  /* 0x0000000808007c0c */ /* 0x000fe2000cf21270 */
[----:B------:R-:W-:Y:S01]  /*48bf0*/  ULDC UR4, c[0x0][0x22c] ;  /* 0x00008b0000047ab9 */ /* 0x000fe20000000800 */
[----:B------:R-:W-:Y:S01]  /*48c00*/  ULDC UR6, c[0x0][0x228] ;  /* 0x00008a0000067ab9 */ /* 0x000fe20000000800 */
[----:B------:R-:W-:Y:S01]  /*48c10*/  ISETP.GE.AND P0, PT, R248, UR4, PT ;  /* 0x00000004f8007c0c */ /* 0x000fe2000bf06270 */
[----:B------:R-:W-:Y:S01]  /*48c20*/  ULDC UR4, c[0x0][0x228] ;  /* 0x00008a0000047ab9 */ /* 0x000fe20000000800 */
[----:B------:R-:W3:Y:S01]  /*48c30*/  LDL.LU R248, [R1+0x55c] ;  /* 0x00055c0001f87983 */ /* 0x000ee20000300800 */
[----:B------:R-:W-:Y:S01]  /*48c40*/  ULDC UR8, c[0x0][0x228] ;  /* 0x00008a0000087ab9 */ /* 0x000fe20000000800 */
[----:B------:R-:W-:-:S02]  /*48c50*/  ULDC UR10, c[0x0][0x228] ;  /* 0x00008a00000a7ab9 */ /* 0x000fc40000000800 */
[----:B----4-:R-:W-:Y:S04]  /*48c60*/  @P4 STG.E desc[UR48][R2.64], R11 ;  /* 0x0000000b02004986 */ /* 0x010fe8000c101930 */
[----:B------:R-:W-:Y:S04]  /*48c70*/  @P5 STG.E desc[UR48][R210.64], R251 ;  /* 0x000000fbd2005986 */ /* 0x000fe8000c101930 */
[----:B------:R1:W-:Y:S04]  /*48c80*/  @P1 STG.E desc[UR48][R244.64], R250 ;  /* 0x000000faf4001986 */ /* 0x0003e8000c101930 */
[----:B------:R4:W-:Y:S04]  /*48c90*/  @P6 STG.E desc[UR48][R246.64], R243 ;  /* 0x000000f3f6006986 */ /* 0x0009e8000c101930 */
[----:B-1----:R-:W3:Y:S04]  /*48ca0*/  LDL.LU R250, [R1+0x53c] ;  /* 0x00053c0001fa7983 */ /* 0x002ee80000300800 */
[----:B----4-:R-:W4:Y:S04]  /*48cb0*/  LDL.LU R247, [R1+0x218] ;  /* 0x0002180001f77983 */ /* 0x010f280000300800 */
[----:B------:R-:W4:Y:S01]  /*48cc0*/  LDL.LU R243, [R1+0x54c] ;  /* 0x00054c0001f37983 */ /* 0x000f220000300800 */
        /* <DEDUP_REMOVED lines=12> */
[----:B--2---:R1:W-:Y:S01]  /*48d90*/  @P1 STG.E desc[UR48][R210.64], R249 ;  /* 0x000000f9d2001986 */ /* 0x0043e2000c101930 */
[----:B------:R-:W-:Y:S01]  /*48da0*/  ISETP.GE.AND P1, PT, R244, UR4, PT ;  /* 0x00000004f4007c0c */ /* 0x000fe2000bf26270 */
[----:B------:R-:W-:Y:S01]  /*48db0*/  ULDC UR4, c[0x0][0x228] ;  /* 0x00008a0000047ab9 */ /* 0x000fe20000000800 */
[----:B------:R-:W-:Y:S01]  /*48dc0*/  ULDC UR8, c[0x0][0x228] ;  /* 0x00008a0000087ab9 */ /* 0x000fe20000000800 */
[----:B---3--:R2:W-:Y:S01]  /*48dd0*/  @P4 STG.E desc[UR48][R2.64], R242 ;  /* 0x000000f202004986 */ /* 0x0085e2000c101930 */
[----:B------:R-:W-:Y:S01]  /*48de0*/  ISETP.LT.AND P4, PT, R9, UR4, !P2 ;  /* 0x0000000409007c0c */ /* 0x000fe2000d781270 */
[----:B------:R-:W-:Y:S01]  /*48df0*/  IMAD.WIDE R244, R11, 0x4, R4 ;  /* 0x000000040bf47825 */ /* 0x000fe200078e0204 */
[----:B------:R-:W-:Y:S01]  /*48e00*/  ULDC UR4, c[0x0][0x228] ;  /* 0x00008a0000047ab9 */ /* 0x000fe20000000800 */
[----:B------:R-:W-:-:S02]  /*48e10*/  ULDC UR10, c[0x0][0x228] ;  /* 0x00008a00000a7ab9 */ /* 0x000fc40000000800 */
[----:B-1----:R-:W-:-:S04]  /*48e20*/  IMAD.WIDE R210, R0, 0x4, R148 ;  /* 0x0000000400d27825 */ /* 0x002fc800078e0294 */
[C---:B--2---:R-:W-:Y:S01]  /*48e30*/  IMAD.WIDE R2, R11.reuse, 0x4, R208 ;  /* 0x000000040b027825 */ /* 0x044fe200078e02d0 */
[----:B------:R-:W2:Y:S01]  /*48e40*/  LDL.LU R242, [R1+0x40c] ;  /* 0x00040c0001f27983 */ /* 0x000ea20000300800 */
[----:B------:R-:W-:-:S03]  /*48e50*/  IADD3 R0, R11, UR26, RZ ;  /* 0x0000001a0b007c10 */ /* 0x000fc6000fffe0ff */
[----:B------:R-:W3:Y:S04]  /*48e60*/  LDL.LU R251, [R1+0x11c] ;  /* 0x00011c0001fb7983 */ /* 0x000ee80000300800 */
[----:B------:R-:W3:Y:S04]  /*48e70*/  LDL.LU R249, [R1+0x1c] ;  /* 0x00001c0001f97983 */ /* 0x000ee80000300800 */
[----:B----4-:R-:W-:Y:S04]  /*48e80*/  @P3 STG.E desc[UR48][R210.64], R247 ;  /* 0x000000f7d2003986 */ /* 0x010fe8000c101930 */
[----:B------:R1:W-:Y:S04]  /*48e90*/  @P5 STG.E desc[UR48][R2.64], R248 ;  /* 0x000000f802005986 */ /* 0x0003e8000c101930 */
[----:B------:R-:W-:Y:S01]  /*48ea0*/  @P6 STG.E desc[UR48][R244.64], R250 ;  /* 0x000000faf4006986 */ /* 0x000fe2000c101930 */
[----:B-1----:R-:W-:-:S05]  /*48eb0*/  IMAD.WIDE R2, R11, 0x4, R150 ;  /* 0x000000040b027825 */ /* 0x002fca00078e0296 */
[----:B------:R1:W-:Y:S04]  /*48ec0*/  @P4 STG.E desc[UR48][R2.64], R243 ;  /* 0x000000f302004986 */ /* 0x0003e8000c101930 */
[----:B-1----:R-:W4:Y:S01]  /*48ed0*/  LDL.LU R243, [R1+0x21c] ;  /* 0x00021c0001f37983 */ /* 0x002f220000300800 */
[----:B------:R-:W-:-:S03]  /*48ee0*/  IMAD.WIDE R2, R11, 0x4, R148 ;  /* 0x000000040b027825 */ /* 0x000fc600078e0294 */
[----:B------:R-:W4:Y:S04]  /*48ef0*/  LDL.LU R250, [R1+0x570] ;  /* 0x0005700001fa7983 */ /* 0x000f280000300800 */
[----:B------:R-:W3:Y:S01]  /*48f00*/  LDL.LU R11, [R1+0x31c] ;  /* 0x00031c00010b7983 */ /* 0x000ee20000300800 */
[----:B------:R-:W-:Y:S01]  /*48f10*/  ISETP.LT.AND P2, PT, R8, UR4, !P2 ;  /* 0x0000000408007c0c */ /* 0x000fe2000d741270 */
[----:B------:R-:W-:Y:S01]  /*48f20*/  IMAD.WIDE R210, R0, 0x4, R208 ;  /* 0x0000000400d27825 */ /* 0x000fe200078e02d0 */
[----:B------:R-:W-:Y:S01]  /*48f30*/  ISETP.LT.AND P3, PT, R7, UR6, !P0 ;  /* 0x0000000607007c0c */ /* 0x000fe2000c761270 */
[----:B------:R-:W-:Y:S01]  /*48f40*/  ULDC UR4, c[0x0][0x22c] ;  /* 0x00008b0000047ab9 */ /* 0x000fe20000000800 */
[----:B------:R-:W-:Y:S02]  /*48f50*/  ISETP.LT.AND P5, PT, R10, UR8, !P0 ;  /* 0x000000080a007c0c */ /* 0x000fe4000c7a1270 */
[----:B------:R-:W-:Y:S01]  /*48f60*/  IADD3 R248, R6, 0x11, RZ ;  /* 0x0000001106f87810 */ /* 0x000fe20007ffe0ff */
[----:B------:R-:W-:Y:S01]  /*48f70*/  IMAD.WIDE R244, R0, 0x4, R4 ;  /* 0x0000000400f47825 */ /* 0x000fe200078e0204 */
[----:B------:R-:W-:Y:S01]  /*48f80*/  ISETP.LT.AND P6, PT, R9, UR10, !P0 ;  /* 0x0000000a09007c0c */ /* 0x000fe2000c7c1270 */
[----:B------:R-:W-:Y:S01]  /*48f90*/  ULDC UR6, c[0x0][0x228] ;  /* 0x00008a0000067ab9 */ /* 0x000fe20000000800 */
[----:B------:R-:W-:Y:S01]  /*48fa0*/  ISETP.GE.AND P4, PT, R248, UR4, PT ;  /* 0x00000004f8007c0c */ /* 0x000fe2000bf86270 */
[----:B------:R-:W-:Y:S01]  /*48fb0*/  IMAD.WIDE R246, R0, 0x4, R150 ;  /* 0x0000000400f67825 */ /* 0x000fe200078e0296 */
[----:B------:R-:W-:Y:S01]  /*48fc0*/  ULDC UR4, c[0x0][0x228] ;  /* 0x00008a0000047ab9 */ /* 0x000fe20000000800 */
[----:B--2---:R1:W-:Y:S01]  /*48fd0*/  @P2 STG.E desc[UR48][R2.64], R242 ;  /* 0x000000f202002986 */ /* 0x0043e2000c101930 */
[----:B------:R-:W-:Y:S01]  /*48fe0*/  ULDC UR8, c[0x0][0x228] ;  /* 0x00008a0000087ab9 */ /* 0x000fe20000000800 */
[----:B------:R-:W-:Y:S01]  /*48ff0*/  ULDC UR10, c[0x0][0x228] ;  /* 0x00008a00000a7ab9 */ /* 0x000fe20000000800 */
[----:B-1----:R-:W-:Y:S01]  /*49000*/  VIADD R2, R6, 0x12 ;  /* 0x0000001206027836 */ /* 0x002fe20000000000 */
[----:B------:R-:W2:Y:S04]  /*49010*/  LDL.LU R242, [R1+0x560] ;  /* 0x0005600001f27983 */ /* 0x000ea80000300800 */
[----:B---3--:R1:W-:Y:S01]  /*49020*/  @P3 STG.E desc[UR48][R210.64], R11 ;  /* 0x0000000bd2003986 */ /* 0x0083e2000c101930 */
[----:B------:R-:W-:Y:S01]  /*49030*/  ISETP.LT.AND P3, PT, R8, UR4, !P0 ;  /* 0x0000000408007c0c */ /* 0x000fe2000c761270 */
[----:B------:R-:W-:-:S02]  /*49040*/  ULDC UR4, c[0x0][0x22c] ;  /* 0x00008b0000047ab9 */ /* 0x000fc40000000800 */
[----:B------:R3:W-:Y:S01]  /*49050*/  @P5 STG.E desc[UR48][R244.64], R251 ;  /* 0x000000fbf4005986 */ /* 0x0007e2000c101930 */
[----:B------:R-:W-:Y:S01]  /*49060*/  ISETP.GE.AND P2, PT, R2, UR4, PT ;  /* 0x0000000402007c0c */ /* 0x000fe2000bf46270 */
[C---:B------:R-:W-:Y:S01]  /*49070*/  IMAD.WIDE R2, R0.reuse, 0x4, R148 ;  /* 0x0000000400027825 */ /* 0x040fe200078e0294 */
[----:B-1----:R-:W-:Y:S01]  /*49080*/  IADD3 R11, R0, UR26, RZ ;  /* 0x0000001a000b7c10 */ /* 0x002fe2000fffe0ff */
[----:B------:R1:W-:Y:S04]  /*49090*/  @P6 STG.E desc[UR48][R246.64], R249 ;  /* 0x000000f9f6006986 */ /* 0x0003e8000c101930 */
[----:B---3--:R-:W3:Y:S01]  /*490a0*/  LDL.LU R251, [R1+0x410] ;  /* 0x0004100001fb7983 */ /* 0x008ee20000300800 */
[----:B------:R-:W-:Y:S02]  /*490b0*/  ISETP.LT.AND P0, PT, R7, UR6, !P1 ;  /* 0x0000000607007c0c */ /* 0x000fe4000cf01270 */
[----:B------:R-:W-:Y:S01]  /*490c0*/  ISETP.LT.AND P5, PT, R10, UR8, !P1 ;  /* 0x000000080a007c0c */ /* 0x000fe2000cfa1270 */
[----:B------:R-:W-:Y:S01]  /*490d0*/  ULDC UR4, c[0x0][0x22c] ;  /* 0x00008b0000047ab9 */ /* 0x000fe20000000800 */
[----:B------:R-:W-:Y:S01]  /*490e0*/  ISETP.LT.AND P6, PT, R9, UR10, !P1 ;  /* 0x0000000a09007c0c */ /* 0x000fe2000cfc1270 */
[C---:B------:R-:W-:Y:S01]  /*490f0*/  IMAD.WIDE R210, R11.reuse, 0x4, R208 ;  /* 0x000000040bd27825 */ /* 0x040fe200078e02d0 */
[----:B------:R-:W-:Y:S01]  /*49100*/  IADD3 R248, R6, 0x13, RZ ;  /* 0x0000001306f87810 */ /* 0x000fe20007ffe0ff */
[----:B-1----:R-:W3:Y:S01]  /*49110*/  LDL.LU R249, [R1+0x320] ;  /* 0x0003200001f97983 */ /* 0x002ee20000300800 */
[----:B------:R-:W-:Y:S01]  /*49120*/  ULDC UR6, c[0x0][0x228] ;  /* 0x00008a0000067ab9 */ /* 0x000fe20000000800 */
[C---:B------:R-:W-:Y:S01]  /*49130*/  IMAD.WIDE R244, R11.reuse, 0x4, R4 ;  /* 0x000000040bf47825 */ /* 0x040fe200078e0204 */
[----:B------:R-:W-:Y:S01]  /*49140*/  ULDC UR8, c[0x0][0x228] ;  /* 0x00008a0000087ab9 */ /* 0x000fe20000000800 */
[----:B------:R-:W2:Y:S01]  /*49150*/  LDL.LU R0, [R1+0x580] ;  /* 0x0005800001007983 */ /* 0x000ea20000300800 */
[----:B------:R-:W-:Y:S01]  /*49160*/  ULDC UR10, c[0x0][0x228] ;  /* 0x00008a00000a7ab9 */ /* 0x000fe20000000800 */
[----:B------:R-:W-:-:S02]  /*49170*/  IMAD.WIDE R246, R11, 0x4, R150 ;  /* 0x000000040bf67825 */ /* 0x000fc400078e0296 */
[----:B----4-:R1:W-:Y:S01]  /*49180*/  @P3 STG.E desc[UR48][R2.64], R243 ;  /* 0x000000f302003986 */ /* 0x0103e2000c101930 */
[----:B------:R-:W-:Y:S01]  /*49190*/  ISETP.GE.AND P3, PT, R248, UR4, PT ;  /* 0x00000004f8007c0c */ /* 0x000fe2000bf66270 */
[----:B------:R-:W-:Y:S02]  /*491a0*/  ULDC UR4, c[0x0][0x228] ;  /* 0x00008a0000047ab9 */ /* 0x000fe40000000800 */
[----:B-1----:R-:W4:Y:S04]  /*491b0*/  LDL.LU R243, [R1+0x220] ;  /* 0x0002200001f37983 */ /* 0x002f280000300800 */
[----:B------:R-:W4:Y:S01]  /*491c0*/  LDL.LU R248, [R1+0x120] ;  /* 0x0001200001f87983 */ /* 0x000f220000300800 */
[----:B------:R-:W-:Y:S01]  /*491d0*/  ISETP.LT.AND P1, PT, R8, UR4, !P1 ;  /* 0x0000000408007c0c */ /* 0x000fe2000cf21270 */
[----:B------:R-:W-:-:S02]  /*491e0*/  ULDC UR4, c[0x0][0x228] ;  /* 0x00008a0000047ab9 */ /* 0x000fc40000000800 */
[----:B--2---:R-:W-:Y:S04]  /*491f0*/  @P0 STG.E desc[UR48][R210.64], R0 ;  /* 0x00000000d2000986 */ /* 0x004fe8000c101930 */
[----:B------:R1:W-:Y:S04]  /*49200*/  @P5 STG.E desc[UR48][R244.64], R250 ;  /* 0x000000faf4005986 */ /* 0x0003e8000c101930 */
[----:B------:R2:W-:Y:S04]  /*49210*/  @P6 STG.E desc[UR48][R246.64], R242 ;  /* 0x000000f2f6006986 */ /* 0x0005e8000c101930 */
[----:B-1----:R-:W4:Y:S04]  /*49220*/  LDL.LU R250, [R1+0x20] ;  /* 0x0000200001fa7983 */ /* 0x002f280000300800 */
[----:B--2---:R-:W2:Y:S01]  /*49230*/  LDL.LU R242, [R1+0x584] ;  /* 0x0005840001f27983 */ /* 0x004ea20000300800 */
        /* <DEDUP_REMOVED lines=10> */
[----:B---3--:R1:W-:Y:S01]  /*492e0*/  @P1 STG.E desc[UR48][R2.64], R251 ;  /* 0x000000fb02001986 */ /* 0x0083e2000c101930 */
[----:B------:R-:W-:Y:S01]  /*492f0*/  ISETP.GE.AND P1, PT, R244, UR4, PT ;  /* 0x00000004f4007c0c */ /* 0x000fe2000bf26270 */
[----:B------:R-:W-:Y:S01]  /*49300*/  ULDC UR4, c[0x0][0x228] ;  /* 0x00008a0000047ab9 */ /* 0x000fe20000000800 */
[----:B------:R-:W-:Y:S01]  /*49310*/  ISETP.LT.AND P4, PT, R8, UR8, !P4 ;  /* 0x0000000808007c0c */ /* 0x000fe2000e781270 */
[----:B------:R3:W-:Y:S01]  /*49320*/  @P0 STG.E desc[UR48][R210.64], R249 ;  /* 0x000000f9d2000986 */ /* 0x0007e2000c101930 */
[----:B------:R-:W-:-:S02]  /*49330*/  ISETP.LT.AND P0, PT, R7, UR4, !P2 ;  /* 0x0000000407007c0c */ /* 0x000fc4000d701270 */
[C---:B------:R-:W-:Y:S01]  /*49340*/  IADD3 R11, R0.reuse, UR26, RZ ;  /* 0x0000001a000b7c10 */ /* 0x040fe2000fffe0ff */
[C---:B-1----:R-:W-:Y:S01]  /*49350*/  IMAD.WIDE R2, R0.reuse, 0x4, R4 ;  /* 0x0000000400027825 */ /* 0x042fe200078e0204 */
[----:B------:R-:W2:Y:S01]  /*49360*/  LDL.LU R251, [R1+0x574] ;  /* 0x0005740001fb7983 */ /* 0x000ea20000300800 */
[----:B------:R-:W-:Y:S01]  /*49370*/  ULDC UR4, c[0x0][0x228] ;  /* 0x00008a0000047ab9 */ /* 0x000fe20000000800 */
[----:B------:R-:W-:Y:S01]  /*49380*/  ULDC UR8, c[0x0][0x228] ;  /* 0x00008a0000087ab9 */ /* 0x000fe20000000800 */
[C---:B---3--:R-:W-:Y:S01]  /*49390*/  IMAD.WIDE R210, R0.reuse, 0x4, R150 ;  /* 0x0000000400d27825 */ /* 0x048fe200078e0296 */
[----:B----4-:R1:W-:Y:S03]  /*493a0*/  @P6 STG.E desc[UR48][R2.64], R243 ;  /* 0x000000f302006986 */ /* 0x0103e6000c101930 */
[----:B------:R-:W-:Y:S01]  /*493b0*/  IMAD.WIDE R244, R0, 0x4, R148 ;  /* 0x0000000400f47825 */ /* 0x000fe200078e0294 */
[----:B------:R-:W3:Y:S01]  /*493c0*/  LDL.LU R249, [R1+0x564] ;  /* 0x0005640001f97983 */ /* 0x000ee20000300800 */
[----:B------:R-:W-:-:S03]  /*493d0*/  IADD3 R0, R11, UR26, RZ ;  /* 0x0000001a0b007c10 */ /* 0x000fc6000fffe0ff */
[----:B------:R4:W-:Y:S01]  /*493e0*/  @P5 STG.E desc[UR48][R210.64], R248 ;  /* 0x000000f8d2005986 */ /* 0x0009e2000c101930 */
[----:B-1----:R-:W-:-:S03]  /*493f0*/  IMAD.WIDE R2, R11, 0x4, R208 ;  /* 0x000000040b027825 */ /* 0x002fc600078e02d0 */
[----:B------:R-:W3:Y:S01]  /*49400*/  LDL.LU R243, [R1+0x324] ;  /* 0x0003240001f37983 */ /* 0x000ee20000300800 */
[----:B----4-:R-:W-:-:S03]  /*49410*/  IMAD.WIDE R210, R11, 0x4, R150 ;  /* 0x000000040bd27825 */ /* 0x010fc600078e0296 */
[----:B------:R1:W-:Y:S04]  /*49420*/  @P4 STG.E desc[UR48][R244.64], R250 ;  /* 0x000000faf4004986 */ /* 0x0003e8000c101930 */
[----:B--2---:R2:W-:Y:S04]  /*49430*/  @P0 STG.E desc[UR48][R2.64], R242 ;  /* 0x000000f202000986 */ /* 0x0045e8000c101930 */
[----:B-1----:R-:W4:Y:S01]  /*49440*/  LDL.LU R250, [R1+0x224] ;  /* 0x0002240001fa7983 */ /* 0x002f220000300800 */
[----:B------:R-:W-:-:S03]  /*49450*/  IMAD.WIDE R244, R11, 0x4, R148 ;  /* 0x000000040bf47825 */ /* 0x000fc600078e0294 */
[----:B--2---:R-:W2:Y:S01]  /*49460*/  LDL.LU R242, [R1+0x124] ;  /* 0x0001240001f27983 */ /* 0x004ea20000300800 */
[----:B------:R-:W-:-:S03]  /*49470*/  IMAD.WIDE R2, R11, 0x4, R4 ;  /* 0x000000040b027825 */ /* 0x000fc600078e0204 */
[----:B------:R-:W4:Y:S01]  /*49480*/  LDL.LU R11, [R1+0x414] ;  /* 0x00041400010b7983 */ /* 0x000f220000300800 */
[----:B------:R-:W-:Y:S01]  /*49490*/  ISETP.LT.AND P4, PT, R10, UR4, !P2 ;  /* 0x000000040a007c0c */ /* 0x000fe2000d781270 */
[----:B------:R-:W-:Y:S01]  /*494a0*/  VIADD R248, R6, 0x15 ;  /* 0x0000001506f87836 */ /* 0x000fe20000000000 */
[----:B------:R-:W-:Y:S01]  /*494b0*/  ISETP.LT.AND P5, PT, R9, UR6, !P2 ;  /* 0x0000000609007c0c */ /* 0x000fe2000d7a1270 */
[----:B------:R-:W-:Y:S01]  /*494c0*/  ULDC UR4, c[0x0][0x22c] ;  /* 0x00008b0000047ab9 */ /* 0x000fe20000000800 */
[----:B------:R-:W-:Y:S02]  /*494d0*/  ISETP.LT.AND P2, PT, R8, UR8, !P2 ;  /* 0x0000000808007c0c */ /* 0x000fe4000d741270 */
[----:B------:R-:W-:Y:S01]  /*494e0*/  ISETP.LT.AND P6, PT, R7, UR10, !P3 ;  /* 0x0000000a07007c0c */ /* 0x000fe2000dfc1270 */
[----:B------:R-:W-:Y:S01]  /*494f0*/  IMAD.WIDE R246, R0, 0x4, R208 ;  /* 0x0000000400f67825 */ /* 0x000fe200078e02d0 */
[----:B------:R-:W-:Y:S01]  /*49500*/  ISETP.GE.AND P0, PT, R248, UR4, PT ;  /* 0x00000004f8007c0c */ /* 0x000fe2000bf06270 */
[----:B------:R-:W-:Y:S01]  /*49510*/  ULDC UR4, c[0x0][0x228] ;  /* 0x00008a0000047ab9 */ /* 0x000fe20000000800 */
[----:B------:R-:W2:Y:S01]  /*49520*/  LDL.LU R248, [R1+0x24] ;  /* 0x0000240001f87983 */ /* 0x000ea20000300800 */
[----:B------:R-:W-:Y:S01]  /*49530*/  ULDC UR6, c[0x0][0x228] ;  /* 0x00008a0000067ab9 */ /* 0x000fe20000000800 */
[----:B------:R-:W-:Y:S01]  /*49540*/  ULDC UR8, c[0x0][0x228] ;  /* 0x00008a0000087ab9 */ /* 0x000fe20000000800 */
[----:B------:R-:W-:Y:S01]  /*49550*/  ULDC UR10, c[0x0][0x228] ;  /* 0x00008a00000a7ab9 */ /* 0x000fe20000000800 */
[----:B------:R1:W-:Y:S04]  /*49560*/  @P4 STG.E desc[UR48][R2.64], R251 ;  /* 0x000000fb02004986 */ /* 0x0003e8000c101930 */
[----:B---3--:R3:W-:Y:S04]  /*49570*/  @P5 STG.E desc[UR48][R210.64], R249 ;  /* 0x000000f9d2005986 */ /* 0x0087e8000c101930 */
[----:B-1----:R-:W2:Y:S04]  /*49580*/  LDL.LU R251, [R1+0x588] ;  /* 0x0005880001fb7983 */ /* 0x002ea80000300800 */
[----:B---3--:R-:W3:Y:S04]  /*49590*/  LDL.LU R249, [R1+0x578] ;  /* 0x0005780001f97983 */ /* 0x008ee80000300800 */
[----:B----4-:R-:W-:Y:S04]  /*495a0*/  @P2 STG.E desc[UR48][R244.64], R11 ;  /* 0x0000000bf4002986 */ /* 0x010fe8000c101930 */
[----:B------:R1:W-:Y:S04]  /*495b0*/  @P6 STG.E desc[UR48][R246.64], R243 ;  /* 0x000000f3f6006986 */ /* 0x0003e8000c101930 */
[----:B-1----:R-:W4:Y:S01]  /*495c0*/  LDL.LU R243, [R1+0x568] ;  /* 0x0005680001f37983 */ /* 0x002f220000300800 */
        /* <DEDUP_REMOVED lines=16> */
[----:B--2---:R2:W-:Y:S01]  /*496d0*/  @P4 STG.E desc[UR48][R2.64], R242 ;  /* 0x000000f202004986 */ /* 0x0045e2000c101930 */
[----:B------:R-:W-:Y:S01]  /*496e0*/  ISETP.LT.AND P4, PT, R9, UR4, !P1 ;  /* 0x0000000409007c0c */ /* 0x000fe2000cf81270 */
[----:B------:R-:W-:Y:S01]  /*496f0*/  IMAD.WIDE R244, R11, 0x4, R4 ;  /* 0x000000040bf47825 */ /* 0x000fe200078e0204 */
[----:B------:R-:W-:Y:S01]  /*49700*/  ULDC UR4, c[0x0][0x228] ;  /* 0x00008a0000047ab9 */ /* 0x000fe20000000800 */
[----:B------:R-:W-:-:S02]  /*49710*/  ULDC UR10, c[0x0][0x228] ;  /* 0x00008a00000a7ab9 */ /* 0x000fc40000000800 */
[----:B-1----:R-:W-:Y:S01]  /*49720*/  IMAD.WIDE R210, R0, 0x4, R148 ;  /* 0x0000000400d27825 */ /* 0x002fe200078e0294 */
[----:B------:R-:W4:Y:S03]  /*49730*/  LDL.LU R250, [R1+0x228] ;  /* 0x0002280001fa7983 */ /* 0x000f260000300800 */
[----:B--2---:R-:W-:Y:S01]  /*49740*/  IMAD.WIDE R2, R11, 0x4, R208 ;  /* 0x000000040b027825 */ /* 0x004fe200078e02d0 */
[----:B------:R1:W-:Y:S04]  /*49750*/  @P3 STG.E desc[UR48][R210.64], R248 ;  /* 0x000000f8d2003986 */ /* 0x0003e8000c101930 */
[----:B------:R2:W-:Y:S01]  /*49760*/  @P5 STG.E desc[UR48][R2.64], R251 ;  /* 0x000000fb02005986 */ /* 0x0005e2000c101930 */
[----:B------:R-:W-:Y:S01]  /*49770*/  ISETP.LT.AND P1, PT, R8, UR4, !P1 ;  /* 0x0000000408007c0c */ /* 0x000fe2000cf21270 */
[----:B------:R-:W-:-:S02]  /*49780*/  ULDC UR4, c[0x0][0x22c] ;  /* 0x00008b0000047ab9 */ /* 0x000fc40000000800 */
[----:B------:R-:W4:Y:S01]  /*49790*/  LDL.LU R242, [R1+0x128] ;  /* 0x0001280001f27983 */ /* 0x000f220000300800 */
[----:B-1----:R-:W-:Y:S01]  /*497a0*/  IADD3 R248, R6, 0x17, RZ ;  /* 0x0000001706f87810 */ /* 0x002fe20007ffe0ff */
[C---:B--2---:R-:W-:Y:S02]  /*497b0*/  IMAD.WIDE R2, R11.reuse, 0x4, R150 ;  /* 0x000000040b027825 */ /* 0x044fe400078e0296 */
[----:B---3--:R1:W-:Y:S01]  /*497c0*/  @P6 STG.E desc[UR48][R244.64], R249 ;  /* 0x000000f9f4006986 */ /* 0x0083e2000c101930 */
[----:B------:R-:W-:-:S03]  /*497d0*/  IADD3 R0, R11, UR26, RZ ;  /* 0x0000001a0b007c10 */ /* 0x000fc6000fffe0ff */
[----:B------:R-:W2:Y:S04]  /*497e0*/  LDL.LU R251, [R1+0x58c] ;  /* 0x00058c0001fb7983 */ /* 0x000ea80000300800 */
[----:B-1----:R-:W3:Y:S04]  /*497f0*/  LDL.LU R249, [R1+0x57c] ;  /* 0x00057c0001f97983 */ /* 0x002ee80000300800 */
[----:B----4-:R1:W-:Y:S01]  /*49800*/  @P4 STG.E desc[UR48][R2.64], R243 ;  /* 0x000000f302004986 */ /* 0x0103e2000c101930 */
[----:B------:R-:W-:Y:S02]  /*49810*/  ISETP.GE.AND P4, PT, R248, UR4, PT ;  /* 0x00000004f8007c0c */ /* 0x000fe4000bf86270 */
[----:B------:R-:W-:-:S02]  /*49820*/  ISETP.LT.AND P3, PT, R7, UR6, !P0 ;  /* 0x0000000607007c0c */ /* 0x000fc4000c761270 */
[----:B------:R-:W-:Y:S02]  /*49830*/  ISETP.LT.AND P5, PT, R10, UR8, !P0 ;  /* 0x000000080a007c0c */ /* 0x000fe4000c7a1270 */
[----:B------:R-:W-:Y:S01]  /*49840*/  ISETP.LT.AND P6, PT, R9, UR10, !P0 ;  /* 0x0000000a09007c0c */ /* 0x000fe2000c7c1270 */
[C---:B------:R-:W-:Y:S01]  /*49850*/  IMAD.WIDE R210, R0.reuse, 0x4, R208 ;  /* 0x0000000400d27825 */ /* 0x040fe200078e02d0 */
[----:B------:R-:W-:Y:S01]  /*49860*/  ULDC UR4, c[0x0][0x228] ;  /* 0x00008a0000047ab9 */ /* 0x000fe20000000800 */
[----:B------:R-:W-:Y:S01]  /*49870*/  ULDC UR6, c[0x0][0x228] ;  /* 0x00008a0000067ab9 */ /* 0x000fe20000000800 */
[----:B------:R-:W-:Y:S01]  /*49880*/  ULDC UR8, c[0x0][0x228] ;  /* 0x00008a0000087ab9 */ /* 0x000fe20000000800 */
[----:B-1----:R-:W4:Y:S01]  /*49890*/  LDL.LU R243, [R1+0x56c] ;  /* 0x00056c0001f37983 */ /* 0x002f220000300800 */
[----:B------:R-:W-:Y:S01]  /*498a0*/  IMAD.WIDE R2, R11, 0x4, R148 ;  /* 0x000000040b027825 */ /* 0x000fe200078e0294 */
[----:B------:R-:W-:Y:S02]  /*498b0*/  ULDC UR10, c[0x0][0x228] ;  /* 0x00008a00000a7ab9 */ /* 0x000fe40000000800 */
[----:B------:R-:W2:Y:S04]  /*498c0*/  LDL.LU R11, [R1+0x328] ;  /* 0x00032800010b7983 */ /* 0x000ea80000300800 */
[----:B------:R-:W3:Y:S01]  /*498d0*/  LDL.LU R248, [R1+0x418] ;  /* 0x0004180001f87983 */ /* 0x000ee20000300800 */
[----:B------:R-:W-:-:S04]  /*498e0*/  IMAD.WIDE R244, R0, 0x4, R4 ;  /* 0x0000000400f47825 */ /* 0x000fc800078e0204 */
[----:B------:R-:W-:Y:S01]  /*498f0*/  IMAD.WIDE R246, R0, 0x4, R150 ;  /* 0x0000000400f67825 */ /* 0x000fe200078e0296 */
[----:B---3--:R1:W-:Y:S04]  /*49900*/  @P1 STG.E desc[UR48][R2.64], R248 ;  /* 0x000000f802001986 */ /* 0x0083e8000c101930 */
[----:B--2---:R2:W-:Y:S01]  /*49910*/  @P3 STG.E desc[UR48][R210.64], R11 ;  /* 0x0000000bd2003986 */ /* 0x0045e2000c101930 */
        /* <DEDUP_REMOVED lines=8> */
[----:B---3--:R-:W2:Y:S01]  /*499a0*/  LDL.LU R250, [R1+0x41c] ;  /* 0x00041c0001fa7983 */ /* 0x008ea20000300800 */
[----:B------:R-:W-:Y:S01]  /*499b0*/  ISETP.LT.AND P0, PT, R7, UR6, !P2 ;  /* 0x0000000607007c0c */ /* 0x000fe2000d701270 */
[----:B------:R-:W-:Y:S01]  /*499c0*/  ULDC UR4, c[0x0][0x22c] ;  /* 0x00008b0000047ab9 */ /* 0x000fe20000000800 */
[----:B------:R-:W-:Y:S02]  /*499d0*/  ISETP.LT.AND P5, PT, R10, UR8, !P2 ;  /* 0x000000080a007c0c */ /* 0x000fe4000d7a1270 */
[----:B------:R-:W-:Y:S01]  /*499e0*/  ISETP.LT.AND P6, PT, R9, UR10, !P2 ;  /* 0x0000000a09007c0c */ /* 0x000fe2000d7c1270 */
[----:B-1----:R-:W3:Y:S01]  /*499f0*/  LDL.LU R242, [R1+0x32c] ;  /* 0x00032c0001f27983 */ /* 0x002ee20000300800 */
[----:B------:R-:W-:Y:S01]  /*49a00*/  IADD3 R248, R6, 0x19, RZ ;  /* 0x0000001906f87810 */ /* 0x000fe20007ffe0ff */
[C---:B------:R-:W-:Y:S01]  /*49a10*/  IMAD.WIDE R210, R11.reuse, 0x4, R208 ;  /* 0x000000040bd27825 */ /* 0x040fe200078e02d0 */
[----:B------:R-:W-:Y:S01]  /*49a20*/  ULDC UR6, c[0x0][0x228] ;  /* 0x00008a0000067ab9 */ /* 0x000fe20000000800 */
[----:B------:R-:W4:Y:S01]  /*49a30*/  LDL.LU R0, [R1+0x28] ;  /* 0x0000280001007983 */ /* 0x000f220000300800 */
[----:B------:R-:W-:Y:S01]  /*49a40*/  ULDC UR8, c[0x0][0x228] ;  /* 0x00008a0000087ab9 */ /* 0x000fe20000000800 */
[----:B------:R-:W-:Y:S01]  /*49a50*/  IMAD.WIDE R244, R11, 0x4, R4 ;  /* 0x000000040bf47825 */ /* 0x000fe200078e0204 */
[----:B------:R-:W-:-:S03]  /*49a60*/  ULDC UR10, c[0x0][0x228] ;  /* 0x00008a00000a7ab9 */ /* 0x000fc60000000800 */
[----:B------:R-:W-:Y:S01]  /*49a70*/  IMAD.WIDE R246, R11, 0x4, R150 ;  /* 0x000000040bf67825 */ /* 0x000fe200078e0296 */
[----:B----4-:R-:W-:Y:S01]  /*49a80*/  @P3 STG.E desc[UR48][R2.64], R0 ;  /* 0x0000000002003986 */ /* 0x010fe2000c101930 */
[----:B------:R-:W-:Y:S01]  /*49a90*/  ISETP.GE.AND P3, PT, R248, UR4, PT ;  /* 0x00000004f8007c0c */ /* 0x000fe2000bf66270 */
[----:B------:R-:W-:Y:S02]  /*49aa0*/  ULDC UR4, c[0x0][0x228] ;  /* 0x00008a0000047ab9 */ /* 0x000fe40000000800 */
[----:B------:R-:W-:Y:S04]  /*49ab0*/  @P0 STG.E desc[UR48][R210.64], R251 ;  /* 0x000000fbd2000986 */ /* 0x000fe8000c101930 */
[----:B------:R1:W-:Y:S04]  /*49ac0*/  @P5 STG.E desc[UR48][R244.64], R249 ;  /* 0x000000f9f4005986 */ /* 0x0003e8000c101930 */
[----:B------:R-:W4:Y:S04]  /*49ad0*/  LDL.LU R248, [R1+0x12c] ;  /* 0x00012c0001f87983 */ /* 0x000f280000300800 */
[----:B------:R2:W-:Y:S04]  /*49ae0*/  @P6 STG.E desc[UR48][R246.64], R243 ;  /* 0x000000f3f6006986 */ /* 0x0005e8000c101930 */
[----:B-1----:R-:W4:Y:S04]  /*49af0*/  LDL.LU R249, [R1+0x2c] ;  /* 0x00002c0001f97983 */ /* 0x002f280000300800 */
[----:B--2---:R-:W2:Y:S04]  /*49b00*/  LDL.LU R247, [R1+0x22c] ;  /* 0x00022c0001f77983 */ /* 0x004ea80000300800 */
[----:B------:R-:W4:Y:S01]  /*49b10*/  LDL.LU R243, [R1+0x590] ;  /* 0x0005900001f37983 */ /* 0x000f220000300800 */
[----:B------:R-:W-:Y:S01]  /*49b20*/  ISETP.LT.AND P2, PT, R8, UR4, !P2 ;  /* 0x0000000408007c0c */ /* 0x000fe2000d741270 */
[----:B------:R-:W-:-:S02]  /*49b30*/  ULDC UR4, c[0x0][0x228] ;  /* 0x00008a0000047ab9 */ /* 0x000fc40000000800 */
[----:B------:R-:W-:Y:S02]  /*49b40*/  ISETP.LT.AND P0, PT, R7, UR4, !P4 ;  /* 0x0000000407007c0c */ /* 0x000fe4000e701270 */
[C---:B------:R-:W-:Y:S01]  /*49b50*/  IADD3 R0, R11.reuse, UR26, RZ ;  /* 0x0000001a0b007c10 */ /* 0x040fe2000fffe0ff */
[----:B------:R-:W-:Y:S01]  /*49b60*/  IMAD.WIDE R2, R11, 0x4, R148 ;  /* 0x000000040b027825 */ /* 0x000fe200078e0294 */
[----:B------:R-:W-:Y:S01]  /*49b70*/  ULDC UR4, c[0x0][0x228] ;  /* 0x00008a0000047ab9 */ /* 0x000fe20000000800 */
[----:B------:R-:W-:Y:S01]  /*49b80*/  ISETP.LT.AND P6, PT, R10, UR6, !P4 ;  /* 0x000000060a007c0c */ /* 0x000fe2000e7c1270 */
[----:B------:R-:W4:Y:S01]  /*49b90*/  LDL.LU R251, [R1+0x5a0] ;  /* 0x0005a00001fb7983 */ /* 0x000f220000300800 */
        /* <DEDUP_REMOVED lines=8> */
[----:B---3--:R3:W-:Y:S01]  /*49c20*/  @P0 STG.E desc[UR48][R210.64], R242 ;  /* 0x000000f2d2000986 */ /* 0x0087e2000c101930 */
[----:B------:R-:W-:-:S02]  /*49c30*/  ISETP.LT.AND P0, PT, R7, UR4, !P1 ;  /* 0x0000000407007c0c */ /* 0x000fc4000cf01270 */
[C---:B------:R-:W-:Y:S01]  /*49c40*/  IADD3 R11, R0.reuse, UR26, RZ ;  /* 0x0000001a000b7c10 */ /* 0x040fe2000fffe0ff */
[----:B------:R-:W-:Y:S01]  /*49c50*/  ULDC UR6, c[0x0][0x228] ;  /* 0x00008a0000067ab9 */ /* 0x000fe20000000800 */
[C---:B-1----:R-:W-:Y:S01]  /*49c60*/  IMAD.WIDE R2, R0.reuse, 0x4, R4 ;  /* 0x0000000400027825 */ /* 0x042fe200078e0204 */
[----:B------:R-:W4:Y:S01]  /*49c70*/  LDL.LU R250, [R1+0x420] ;  /* 0x0004200001fa7983 */ /* 0x000f220000300800 */
[----:B------:R-:W-:Y:S01]  /*49c80*/  ULDC UR4, c[0x0][0x228] ;  /* 0x00008a0000047ab9 */ /* 0x000fe20000000800 */
[----:B------:R-:W-:Y:S01]  /*49c90*/  ULDC UR8, c[0x0][0x228] ;  /* 0x00008a0000087ab9 */ /* 0x000fe20000000800 */
[C---:B---3--:R-:W-:Y:S01]  /*49ca0*/  IMAD.WIDE R210, R0.reuse, 0x4, R150 ;  /* 0x0000000400d27825 */ /* 0x048fe200078e0296 */
[----:B------:R-:W3:Y:S03]  /*49cb0*/  LDL.LU R242, [R1+0x330] ;  /* 0x0003300001f27983 */ /* 0x000ee60000300800 */
[----:B------:R-:W-:Y:S01]  /*49cc0*/  IMAD.WIDE R244, R0, 0x4, R148 ;  /* 0x0000000400f47825 */ /* 0x000fe200078e0294 */
[C---:B------:R-:W-:Y:S01]  /*49cd0*/  IADD3 R0, R11.reuse, UR26, RZ ;  /* 0x0000001a0b007c10 */ /* 0x040fe2000fffe0ff */
[----:B--2---:R1:W-:Y:S04]  /*49ce0*/  @P6 STG.E desc[UR48][R2.64], R247 ;  /* 0x000000f702006986 */ /* 0x0043e8000c101930 */
[----:B----4-:R2:W-:Y:S04]  /*49cf0*/  @P5 STG.E desc[UR48][R210.64], R248 ;  /* 0x000000f8d2005986 */ /* 0x0105e8000c101930 */
[----:B------:R4:W-:Y:S01]  /*49d00*/  @P4 STG.E desc[UR48][R244.64], R249 ;  /* 0x000000f9f4004986 */ /* 0x0009e2000c101930 */
[----:B-1----:R-:W-:-:S04]  /*49d10*/  IMAD.WIDE R2, R11, 0x4, R208 ;  /* 0x000000040b027825 */ /* 0x002fc800078e02d0 */
[C---:B--2---:R-:W-:Y:S01]  /*49d20*/  IMAD.WIDE R210, R11.reuse, 0x4, R150 ;  /* 0x000000040bd27825 */ /* 0x044fe200078e0296 */
[----:B------:R1:W-:Y:S03]  /*49d30*/  @P0 STG.E desc[UR48][R2.64], R243 ;  /* 0x000000f302000986 */ /* 0x0003e6000c101930 */
[C---:B----4-:R-:W-:Y:S01]  /*49d40*/  IMAD.WIDE R244, R11.reuse, 0x4, R148 ;  /* 0x000000040bf47825 */ /* 0x050fe200078e0294 */
[----:B------:R-:W2:Y:S04]  /*49d50*/  LDL.LU R249, [R1+0x230] ;  /* 0x0002300001f97983 */ /* 0x000ea80000300800 */
[----:B-1----:R-:W4:Y:S01]  /*49d60*/  LDL.LU R243, [R1+0x130] ;  /* 0x0001300001f37983 */ /* 0x002f220000300800 */
[----:B------:R-:W-:-:S03]  /*49d70*/  IMAD.WIDE R2, R11, 0x4, R4 ;  /* 0x000000040b027825 */ /* 0x000fc600078e0204 */
[----:B------:R-:W3:Y:S01]  /*49d80*/  LDL.LU R11, [R1+0x5b0] ;  /* 0x0005b000010b7983 */ /* 0x000ee20000300800 */
[----:B------:R-:W-:Y:S01]  /*49d90*/  ISETP.LT.AND P4, PT, R10, UR4, !P1 ;  /* 0x000000040a007c0c */ /* 0x000fe2000cf81270 */
[----:B------:R-:W-:Y:S01]  /*49da0*/  VIADD R248, R6, 0x1b ;  /* 0x0000001b06f87836 */ /* 0x000fe20000000000 */
[----:B------:R-:W-:Y:S01]  /*49db0*/  ISETP.LT.AND P5, PT, R9, UR6, !P1 ;  /* 0x0000000609007c0c */ /* 0x000fe2000cfa1270 */
[----:B------:R-:W-:Y:S01]  /*49dc0*/  ULDC UR4, c[0x0][0x22c] ;  /* 0x00008b0000047ab9 */ /* 0x000fe20000000800 */
[----:B------:R-:W-:Y:S01]  /*49dd0*/  ISETP.LT.AND P1, PT, R8, UR8, !P1 ;  /* 0x0000000808007c0c */ /* 0x000fe2000cf21270 */
[----:B------:R-:W-:Y:S01]  /*49de0*/  IMAD.WIDE R246, R0, 0x4, R208 ;  /* 0x0000000400f67825 */ /* 0x000fe200078e02d0 */
[----:B------:R-:W-:Y:S01]  /*49df0*/  ISETP.GE.AND P0, PT, R248, UR4, PT ;  /* 0x00000004f8007c0c */ /* 0x000fe2000bf06270 */
[----:B------:R-:W-:Y:S01]  /*49e00*/  ULDC UR4, c[0x0][0x228] ;  /* 0x00008a0000047ab9 */ /* 0x000fe20000000800 */
[----:B------:R-:W-:Y:S01]  /*49e10*/  ISETP.LT.AND P6, PT, R7, UR10, !P3 ;  /* 0x0000000a07007c0c */ /* 0x000fe2000dfc1270 */
[----:B------:R-:W-:Y:S01]  /*49e20*/  ULDC UR6, c[0x0][0x228] ;  /* 0x00008a0000067ab9 */ /* 0x000fe20000000800 */
[----:B------:R-:W-:Y:S01]  /*49e30*/  ULDC UR8, c[0x0][0x228] ;  /* 0x00008a0000087ab9 */ /* 0x000fe20000000800 */
[----:B------:R-:W-:-:S02]  /*49e40*/  ULDC UR10, c[0x0][0x228] ;  /* 0x00008a00000a7ab9 */ /* 0x000fc40000000800 */
[----:B---3--:R1:W-:Y:S04]  /*49e50*/  @P4 STG.E desc[UR48][R2.64], R11 ;  /* 0x0000000b02004986 */ /* 0x0083e8000c101930 */
[----:B------:R-:W-:Y:S04]  /*49e60*/  @P5 STG.E desc[UR48][R210.64], R251 ;  /* 0x000000fbd2005986 */ /* 0x000fe8000c101930 */
[----:B------:R3:W-:Y:S01]  /*49e70*/  @P1 STG.E desc[UR48][R244.64], R250 ;  /* 0x000000faf4001986 */ /* 0x0007e2000c101930 */
[----:B------:R-:W-:Y:S01]  /*49e80*/  ISETP.LT.AND P1, PT, R10, UR4, !P3 ;  /* 0x000000040a007c0c */ /* 0x000fe2000df21270 */
[----:B------:R-:W-:Y:S01]  /*49e90*/  ULDC UR4, c[0x0][0x228] ;  /* 0x00008a0000047ab9 */ /* 0x000fe20000000800 */
[----:B-1----:R-:W-:Y:S01]  /*49ea0*/  IADD3 R3, R6, 0x1c, RZ ;  /* 0x0000001c06037810 */ /* 0x002fe20007ffe0ff */
[----:B------:R1:W-:Y:S01]  /*49eb0*/  @P6 STG.E desc[UR48][R246.64], R242 ;  /* 0x000000f2f6006986 */ /* 0x0003e2000c101930 */
[----:B------:R-:W-:Y:S01]  /*49ec0*/  ISETP.LT.AND P4, PT, R9, UR4, !P3 ;  /* 0x0000000409007c0c */ /* 0x000fe2000df81270 */
[----:B------:R-:W-:-:S02]  /*49ed0*/  ULDC UR4, c[0x0][0x22c] ;  /* 0x00008b0000047ab9 */ /* 0x000fc40000000800 */
[----:B------:R-:W4:Y:S01]  /*49ee0*/  LDL.LU R11, [R1+0x594] ;  /* 0x00059400010b7983 */ /* 0x000f220000300800 */
[----:B---3--:R-:W-:-:S03]  /*49ef0*/  IMAD.WIDE R244, R0, 0x4, R4 ;  /* 0x0000000400f47825 */ /* 0x008fc600078e0204 */
[----:B------:R-:W3:Y:S04]  /*49f00*/  LDL.LU R250, [R1+0x5b4] ;  /* 0x0005b40001fa7983 */ /* 0x000ee80000300800 */
[----:B--2---:R2:W-:Y:S01]  /*49f10*/  @P1 STG.E desc[UR48][R244.64], R249 ;  /* 0x000000f9f4001986 */ /* 0x0045e2000c101930 */
[----:B------:R-:W-:Y:S01]  /*49f20*/  ISETP.GE.AND P1, PT, R3, UR4, PT ;  /* 0x0000000403007c0c */ /* 0x000fe2000bf26270 */
[----:B------:R-:W-:Y:S01]  /*49f30*/  IMAD.WIDE R210, R0, 0x4, R150 ;  /* 0x0000000400d27825 */ /* 0x000fe200078e0296 */
[----:B------:R-:W-:Y:S01]  /*49f40*/  ISETP.LT.AND P3, PT, R8, UR6, !P3 ;  /* 0x0000000608007c0c */ /* 0x000fe2000df61270 */
[----:B-1----:R-:W3:Y:S01]  /*49f50*/  LDL.LU R242, [R1+0x5a4] ;  /* 0x0005a40001f27983 */ /* 0x002ee20000300800 */
[----:B------:R-:W-:Y:S01]  /*49f60*/  ISETP.LT.AND P5, PT, R7, UR8, !P2 ;  /* 0x0000000807007c0c */ /* 0x000fe2000d7a1270 */
[----:B------:R-:W-:Y:S01]  /*49f70*/  VIADD R2, R0, UR26 ;  /* 0x0000001a00027c36 */ /* 0x000fe20008000000 */
[----:B------:R-:W-:Y:S01]  /*49f80*/  ISETP.LT.AND P6, PT, R10, UR10, !P2 ;  /* 0x0000000a0a007c0c */ /* 0x000fe2000d7c1270 */
[----:B------:R-:W3:Y:S01]  /*49f90*/  LDL.LU R3, [R1+0x30] ;  /* 0x0000300001037983 */ /* 0x000ee20000300800 */
[----:B------:R-:W-:-:S03]  /*49fa0*/  ULDC UR4, c[0x0][0x228] ;  /* 0x00008a0000047ab9 */ /* 0x000fc60000000800 */
[----:B----4-:R1:W-:Y:S01]  /*49fb0*/  @P4 STG.E desc[UR48][R210.64], R243 ;  /* 0x000000f3d2004986 */ /* 0x0103e2000c101930 */
[----:B--2---:R-:W-:Y:S01]  /*49fc0*/  IMAD.WIDE R244, R0, 0x4, R148 ;  /* 0x0000000400f47825 */ /* 0x004fe200078e0294 */
[----:B------:R-:W-:Y:S01]  /*49fd0*/  ULDC UR6, c[0x0][0x228] ;  /* 0x00008a0000067ab9 */ /* 0x000fe20000000800 */
[----:B------:R-:W-:Y:S01]  /*49fe0*/  ULDC UR8, c[0x0][0x228] ;  /* 0x00008a0000087ab9 */ /* 0x000fe20000000800 */
[----:B------:R-:W-:Y:S01]  /*49ff0*/  ULDC UR10, c[0x0][0x228] ;  /* 0x00008a00000a7ab9 */ /* 0x000fe20000000800 */
[----:B-1----:R-:W2:Y:S04]  /*4a000*/  LDL.LU R243, [R1+0x424] ;  /* 0x0004240001f37983 */ /* 0x002ea80000300800 */
[----:B------:R-:W4:Y:S04]  /*4a010*/  LDL.LU R248, [R1+0x334] ;  /* 0x0003340001f87983 */ /* 0x000f280000300800 */
[----:B------:R-:W4:Y:S04]  /*4a020*/  LDL.LU R251, [R1+0x234] ;  /* 0x0002340001fb7983 */ /* 0x000f280000300800 */
[----:B------:R-:W4:Y:S01]  /*4a030*/  LDL.LU R249, [R1+0x134] ;  /* 0x0001340001f97983 */ /* 0x000f220000300800 */
[----:B------:R-:W-:Y:S01]  /*4a040*/  ISETP.LT.AND P4, PT, R9, UR4, !P2 ;  /* 0x0000000409007c0c */ /* 0x000fe2000d781270 */
[----:B------:R-:W-:Y:S01]  /*4a050*/  IMAD.WIDE R210, R2, 0x4, R208 ;  /* 0x0000000402d27825 */ /* 0x000fe200078e02d0 */
[----:B------:R-:W-:-:S02]  /*4a060*/  ULDC UR4, c[0x0][0x228] ;  /* 0x00008a0000047ab9 */ /* 0x000fc40000000800 */
[----:B------:R-:W-:Y:S01]  /*4a070*/  ISETP.LT.AND P2, PT, R8, UR4, !P2 ;  /* 0x0000000408007c0c */ /* 0x000fe2000d741270 */
[C---:B------:R-:W-:Y:S01]  /*4a080*/  IMAD.WIDE R246, R2.reuse, 0x4, R4 ;  /* 0x0000000402f67825 */ /* 0x040fe200078e0204 */
[----:B------:R-:W-:Y:S01]  /*4a090*/  IADD3 R0, R2, UR26, RZ ;  /* 0x0000001a02007c10 */ /* 0x000fe2000fffe0ff */
[----:B------:R-:W-:Y:S01]  /*4a0a0*/  ULDC UR4, c[0x0][0x22c] ;  /* 0x00008b0000047ab9 */ /* 0x000fe20000000800 */
[----:B---3--:R-:W-:Y:S01]  /*4a0b0*/  @P3 STG.E desc[UR48][R244.64], R3 ;  /* 0x00000003f4003986 */ /* 0x008fe2000c101930 */
[----:B------:R-:W-:Y:S01]  /*4a0c0*/  ISETP.LT.AND P3, PT, R7, UR6, !P0 ;  /* 0x0000000607007c0c */ /* 0x000fe2000c761270 */
[----:B------:R-:W-:Y:S02]  /*4a0d0*/  ULDC UR6, c[0x0][0x228] ;  /* 0x00008a0000067ab9 */ /* 0x000fe40000000800 */
[----:B------:R1:W-:Y:S01]  /*4a0e0*/  @P5 STG.E desc[UR48][R210.64], R11 ;  /* 0x0000000bd2005986 */ /* 0x0003e2000c101930 */
[----:B------:R-:W-:Y:S01]  /*4a0f0*/  ISETP.LT.AND P5, PT, R10, UR8, !P0 ;  /* 0x000000080a007c0c */ /* 0x000fe2000c7a1270 */
[----:B------:R-:W-:-:S02]  /*4a100*/  ULDC UR8, c[0x0][0x228] ;  /* 0x00008a0000087ab9 */ /* 0x000fc40000000800 */
[----:B------:R3:W-:Y:S01]  /*4a110*/  @P6 STG.E desc[UR48][R246.64], R250 ;  /* 0x000000faf6006986 */ /* 0x0007e2000c101930 */
[----:B------:R-:W-:Y:S01]  /*4a120*/  ISETP.LT.AND P6, PT, R9, UR10, !P0 ;  /* 0x0000000a09007c0c */ /* 0x000fe2000c7c1270 */
[----:B------:R-:W-:Y:S01]  /*4a130*/  ULDC UR10, c[0x0][0x228] ;  /* 0x00008a00000a7ab9 */ /* 0x000fe20000000800 */
[----:B-1----:R-:W-:Y:S01]  /*4a140*/  IMAD.WIDE R210, R2, 0x4, R150 ;  /* 0x0000000402d27825 */ /* 0x002fe200078e0296 */
[----:B------:R-:W-:-:S03]  /*4a150*/  IADD3 R11, R6, 0x1d, RZ ;  /* 0x0000001d060b7810 */ /* 0x000fc60007ffe0ff */
[----:B------:R-:W-:Y:S01]  /*4a160*/  IMAD.WIDE R2, R2, 0x4, R148 ;  /* 0x0000000402027825 */ /* 0x000fe200078e0294 */
[----:B------:R1:W-:Y:S01]  /*4a170*/  @P4 STG.E desc[UR48][R210.64], R242 ;  /* 0x000000f2d2004986 */ /* 0x0003e2000c101930 */
[----:B------:R-:W-:Y:S01]  /*4a180*/  ISETP.GE.AND P4, PT, R11, UR4, PT ;  /* 0x000000040b007c0c */ /* 0x000fe2000bf86270 */
[----:B------:R-:W-:Y:S01]  /*4a190*/  ULDC UR4, c[0x0][0x228] ;  /* 0x00008a0000047ab9 */ /* 0x000fe20000000800 */
[C---:B------:R-:W-:Y:S01]  /*4a1a0*/  IMAD.WIDE R244, R0.reuse, 0x4, R4 ;  /* 0x0000000400f47825 */ /* 0x040fe200078e0204 */
[----:B--2---:R2:W-:Y:S03]  /*4a1b0*/  @P2 STG.E desc[UR48][R2.64], R243 ;  /* 0x000000f302002986 */ /* 0x0045e6000c101930 */
[----:B---3--:R-:W-:-:S04]  /*4a1c0*/  IMAD.WIDE R246, R0, 0x4, R150 ;  /* 0x0000000400f67825 */ /* 0x008fc800078e0296 */
[----:B-1----:R-:W-:Y:S01]  /*4a1d0*/  IMAD.WIDE R210, R0, 0x4, R208 ;  /* 0x0000000400d27825 */ /* 0x002fe200078e02d0 */
[----:B------:R-:W3:Y:S03]  /*4a1e0*/  LDL.LU R242, [R1+0x34] ;  /* 0x0000340001f27983 */ /* 0x000ee60000300800 */
[----:B--2---:R-:W-:Y:S01]  /*4a1f0*/  VIADD R2, R6, 0x1e ;  /* 0x0000001e06027836 */ /* 0x004fe20000000000 */
[----:B----4-:R-:W-:Y:S01]  /*4a200*/  @P3 STG.E desc[UR48][R210.64], R248 ;  /* 0x000000f8d2003986 */ /* 0x010fe2000c101930 */
[----:B------:R-:W-:Y:S01]  /*4a210*/  ISETP.LT.AND P3, PT, R8, UR4, !P0 ;  /* 0x0000000408007c0c */ /* 0x000fe2000c761270 */
[----:B------:R-:W-:Y:S02]  /*4a220*/  ULDC UR4, c[0x0][0x22c] ;  /* 0x00008b0000047ab9 */ /* 0x000fe40000000800 */
[----:B------:R-:W2:Y:S01]  /*4a230*/  LDL.LU R250, [R1+0x5b8] ;  /* 0x0005b80001fa7983 */ /* 0x000ea20000300800 */
[----:B------:R-:W-:Y:S01]  /*4a240*/  ISETP.GE.AND P2, PT, R2, UR4, PT ;  /* 0x0000000402007c0c */ /* 0x000fe2000bf46270 */
[----:B------:R-:W-:-:S02]  /*4a250*/  IMAD.WIDE R2, R0, 0x4, R148 ;  /* 0x0000000400027825 */ /* 0x000fc400078e0294 */
[----:B------:R1:W-:Y:S01]  /*4a260*/  @P5 STG.E desc[UR48][R244.64], R251 ;  /* 0x000000fbf4005986 */ /* 0x0003e2000c101930 */
[----:B------:R-:W-:Y:S01]  /*4a270*/  IADD3 R11, R0, UR26, RZ ;  /* 0x0000001a000b7c10 */ /* 0x000fe2000fffe0ff */
[----:B------:R-:W-:Y:S02]  /*4a280*/  ULDC UR4, c[0x0][0x22c] ;  /* 0x00008b0000047ab9 */ /* 0x000fe40000000800 */
[----:B------:R-:W4:Y:S04]  /*4a290*/  LDL.LU R243, [R1+0x5a8] ;  /* 0x0005a80001f37983 */ /* 0x000f280000300800 */
[----:B------:R1:W-:Y:S04]  /*4a2a0*/  @P6 STG.E desc[UR48][R246.64], R249 ;  /* 0x000000f9f6006986 */ /* 0x0003e8000c101930 */
[----:B-1----:R-:W4:Y:S04]  /*4a2b0*/  LDL.LU R251, [R1+0x428] ;  /* 0x0004280001fb7983 */ /* 0x002f280000300800 */
[----:B------:R-:W4:Y:S04]  /*4a2c0*/  LDL.LU R249, [R1+0x338] ;  /* 0x0003380001f97983 */ /* 0x000f280000300800 */
[----:B------:R-:W2:Y:S01]  /*4a2d0*/  LDL.LU R0, [R1+0x598] ;  /* 0x0005980001007983 */ /* 0x000ea20000300800 */
[----:B------:R-:W-:-:S02]  /*4a2e0*/  ISETP.LT.AND P0, PT, R7, UR6, !P1 ;  /* 0x0000000607007c0c */ /* 0x000fc4000cf01270 */
[----:B------:R-:W-:Y:S01]  /*4a2f0*/  ISETP.LT.AND P5, PT, R10, UR8, !P1 ;  /* 0x000000080a007c0c */ /* 0x000fe2000cfa1270 */
[----:B------:R-:W-:Y:S01]  /*4a300*/  IMAD.WIDE R210, R11, 0x4, R208 ;  /* 0x000000040bd27825 */ /* 0x000fe200078e02d0 */
[----:B------:R-:W-:Y:S01]  /*4a310*/  ISETP.LT.AND P6, PT, R9, UR10, !P1 ;  /* 0x0000000a09007c0c */ /* 0x000fe2000cfc1270 */
[----:B------:R-:W-:Y:S01]  /*4a320*/  ULDC UR6, c[0x0][0x228] ;  /* 0x00008a0000067ab9 */ /* 0x000fe20000000800 */
[----:B------:R-:W-:Y:S01]  /*4a330*/  IADD3 R248, R6, 0x1f, RZ ;  /* 0x0000001f06f87810 */ /* 0x000fe20007ffe0ff */
[C---:B------:R-:W-:Y:S01]  /*4a340*/  IMAD.WIDE R244, R11.reuse, 0x4, R4 ;  /* 0x000000040bf47825 */ /* 0x040fe200078e0204 */
[----:B------:R-:W-:Y:S01]  /*4a350*/  ULDC UR8, c[0x0][0x228] ;  /* 0x00008a0000087ab9 */ /* 0x000fe20000000800 */
[----:B------:R-:W-:Y:S02]  /*4a360*/  ULDC UR10, c[0x0][0x228] ;  /* 0x00008a00000a7ab9 */ /* 0x000fe40000000800 */
[----:B------:R-:W-:Y:S01]  /*4a370*/  IMAD.WIDE R246, R11, 0x4, R150 ;  /* 0x000000040bf67825 */ /* 0x000fe200078e0296 */
[----:B---3--:R1:W-:Y:S01]  /*4a380*/  @P3 STG.E desc[UR48][R2.64], R242 ;  /* 0x000000f202003986 */ /* 0x0083e2000c101930 */
[----:B------:R-:W-:Y:S01]  /*4a390*/  ISETP.GE.AND P3, PT, R248, UR4, PT ;  /* 0x00000004f8007c0c */ /* 0x000fe2000bf66270 */
[----:B------:R-:W-:-:S02]  /*4a3a0*/  ULDC UR4, c[0x0][0x228] ;  /* 0x00008a0000047ab9 */ /* 0x000fc40000000800 */
[----:B-1----:R-:W3:Y:S04]  /*4a3b0*/  LDL.LU R242, [R1+0x238] ;  /* 0x0002380001f27983 */ /* 0x002ee80000300800 */
[----:B------:R-:W3:Y:S04]  /*4a3c0*/  LDL.LU R248, [R1+0x138] ;  /* 0x0001380001f87983 */ /* 0x000ee80000300800 */
[----:B--2---:R-:W-:Y:S04]  /*4a3d0*/  @P0 STG.E desc[UR48][R210.64], R0 ;  /* 0x00000000d2000986 */ /* 0x004fe8000c101930 */
[----:B------:R1:W-:Y:S04]  /*4a3e0*/  @P5 STG.E desc[UR48][R244.64], R250 ;  /* 0x000000faf4005986 */ /* 0x0003e8000c101930 */
[----:B----4-:R2:W-:Y:S04]  /*4a3f0*/  @P6 STG.E desc[UR48][R246.64], R243 ;  /* 0x000000f3f6006986 */ /* 0x0105e8000c101930 */
[----:B-1----:R-:W4:Y:S04]  /*4a400*/  LDL.LU R250, [R1+0x38] ;  /* 0x0000380001fa7983 */ /* 0x002f280000300800 */
[----:B--2---:R-:W2:Y:S01]  /*4a410*/  LDL.LU R243, [R1+0x59c] ;  /* 0x00059c0001f37983 */ /* 0x004ea20000300800 */
[----:B------:R-:W-:Y:S01]  /*4a420*/  ISETP.LT.AND P1, PT, R8, UR4, !P1 ;  /* 0x0000000408007c0c */ /* 0x000fe2000cf21270 */
[----:B------:R-:W-:-:S02]  /*4a430*/  ULDC UR4, c[0x0][0x228] ;  /* 0x00008a0000047ab9 */ /* 0x000fc40000000800 */
[----:B------:R-:W-:Y:S02]  /*4a440*/  ISETP.LT.AND P0, PT, R7, UR4, !P4 ;  /* 0x0000000407007c0c */ /* 0x000fe4000e701270 */
        /* <DEDUP_REMOVED lines=20> */
[C---:B------:R-:W-:Y:S01]  /*4a590*/  IMAD.WIDE R210, R0.reuse, 0x4, R150 ;  /* 0x0000000400d27825 */ /* 0x040fe200078e0296 */
[----:B------:R-:W2:Y:S03]  /*4a5a0*/  LDL.LU R249, [R1+0x5ac] ;  /* 0x0005ac0001f97983 */ /* 0x000ea60000300800 */
[----:B------:R-:W-:Y:S01]  /*4a5b0*/  IMAD.WIDE R244, R0, 0x4, R148 ;  /* 0x0000000400f47825 */ /* 0x000fe200078e0294 */
[C---:B------:R-:W-:Y:S01]  /*4a5c0*/  IADD3 R0, R11.reuse, UR26, RZ ;  /* 0x0000001a0b007c10 */ /* 0x040fe2000fffe0ff */
[----:B---3--:R1:W-:Y:S04]  /*4a5d0*/  @P6 STG.E desc[UR48][R2.64], R242 ;  /* 0x000000f202006986 */ /* 0x0083e8000c101930 */
[----:B------:R3:W-:Y:S01]  /*4a5e0*/  @P5 STG.E desc[UR48][R210.64], R248 ;  /* 0x000000f8d2005986 */ /* 0x0007e2000c101930 */
[----:B-1----:R-:W-:-:S03]  /*4a5f0*/  IMAD.WIDE R2, R11, 0x4, R208 ;  /* 0x000000040b027825 */ /* 0x002fc600078e02d0 */
[----:B------:R-:W2:Y:S01]  /*4a600*/  LDL.LU R242, [R1+0x33c] ;  /* 0x00033c0001f27983 */ /* 0x000ea20000300800 */
[----:B---3--:R-:W-:-:S03]  /*4a610*/  IMAD.WIDE R210, R11, 0x4, R150 ;  /* 0x000000040bd27825 */ /* 0x008fc600078e0296 */
[----:B----4-:R1:W-:Y:S04]  /*4a620*/  @P4 STG.E desc[UR48][R244.64], R250 ;  /* 0x000000faf4004986 */ /* 0x0103e8000c101930 */
[----:B--2---:R2:W-:Y:S04]  /*4a630*/  @P0 STG.E desc[UR48][R2.64], R243 ;  /* 0x000000f302000986 */ /* 0x0045e8000c101930 */
[----:B-1----:R-:W3:Y:S01]  /*4a640*/  LDL.LU R250, [R1+0x23c] ;  /* 0x00023c0001fa7983 */ /* 0x002ee20000300800 */
[----:B------:R-:W-:-:S03]  /*4a650*/  IMAD.WIDE R244, R11, 0x4, R148 ;  /* 0x000000040bf47825 */ /* 0x000fc600078e0294 */
[----:B--2---:R-:W2:Y:S01]  /*4a660*/  LDL.LU R243, [R1+0x13c] ;  /* 0x00013c0001f37983 */ /* 0x004ea20000300800 */
[----:B------:R-:W-:-:S03]  /*4a670*/  IMAD.WIDE R2, R11, 0x4, R4 ;  /* 0x000000040b027825 */ /* 0x000fc600078e0204 */
[----:B------:R-:W4:Y:S01]  /*4a680*/  LDL.LU R11, [R1+0x42c] ;  /* 0x00042c00010b7983 */ /* 0x000f220000300800 */
[----:B------:R-:W-:Y:S02]  /*4a690*/  ISETP.LT.AND P4, PT, R10, UR4, !P2 ;  /* 0x000000040a007c0c */ /* 0x000fe4000d781270 */
        /* <DEDUP_REMOVED lines=13> */
[----:B------:R1:W-:Y:S04]  /*4a770*/  @P5 STG.E desc[UR48][R210.64], R249 ;  /* 0x000000f9d2005986 */ /* 0x0003e8000c101930 */
[----:B-1----:R-:W2:Y:S04]  /*4a780*/  LDL.LU R251, [R1+0x5e0] ;  /* 0x0005e00001fb7983 */ /* 0x002ea80000300800 */
[----:B------:R-:W2:Y:S04]  /*4a790*/  LDL.LU R249, [R1+0x5c0] ;  /* 0x0005c00001f97983 */ /* 0x000ea80000300800 */
        /* <DEDUP_REMOVED lines=15> */
[----:B---3--:R1:W-:Y:S01]  /*4a890*/  @P2 STG.E desc[UR48][R2.64], R250 ;  /* 0x000000fa02002986 */ /* 0x0083e2000c101930 */
        /* <DEDUP_REMOVED lines=9> */
[----:B------:R-:W3:Y:S03]  /*4a930*/  LDL.LU R250, [R1+0x140] ;  /* 0x0001400001fa7983 */ /* 0x000ee60000300800 */
[C---:B--2---:R-:W-:Y:S01]  /*4a940*/  IMAD.WIDE R210, R11.reuse, 0x4, R208 ;  /* 0x000000040bd27825 */ /* 0x044fe200078e02d0 */
[----:B------:R1:W-:Y:S01]  /*4a950*/  @P3 STG.E desc[UR48][R2.64], R248 ;  /* 0x000000f802003986 */ /* 0x0003e2000c101930 */
[----:B------:R-:W-:Y:S01]  /*4a960*/  ISETP.LT.AND P1, PT, R8, UR4, !P1 ;  /* 0x0000000408007c0c */ /* 0x000fe2000cf21270 */
[----:B------:R-:W-:Y:S02]  /*4a970*/  ULDC UR4, c[0x0][0x22c] ;  /* 0x00008b0000047ab9 */ /* 0x000fe40000000800 */
[----:B------:R-:W2:Y:S01]  /*4a980*/  LDL.LU R243, [R1+0x40] ;  /* 0x0000400001f37983 */ /* 0x000ea20000300800 */
[----:B------:R-:W-:-:S03]  /*4a990*/  IADD3 R0, R11, UR26, RZ ;  /* 0x0000001a0b007c10 */ /* 0x000fc6000fffe0ff */
[----:B------:R1:W-:Y:S02]  /*4a9a0*/  @P5 STG.E desc[UR48][R210.64], R251 ;  /* 0x000000fbd2005986 */ /* 0x0003e4000c101930 */
[----:B-1----:R-:W-:Y:S01]  /*4a9b0*/  IMAD.WIDE R2, R11, 0x4, R150 ;  /* 0x000000040b027825 */ /* 0x002fe200078e0296 */
[----:B------:R-:W-:Y:S01]  /*4a9c0*/  IADD3 R248, R6, 0x23, RZ ;  /* 0x0000002306f87810 */ /* 0x000fe20007ffe0ff */
[----:B------:R1:W-:Y:S04]  /*4a9d0*/  @P6 STG.E desc[UR48][R244.64], R249 ;  /* 0x000000f9f4006986 */ /* 0x0003e8000c101930 */
[----:B------:R-:W2:Y:S04]  /*4a9e0*/  LDL.LU R251, [R1+0x5e4] ;  /* 0x0005e40001fb7983 */ /* 0x000ea80000300800 */
[----:B-1----:R-:W2:Y:S04]  /*4a9f0*/  LDL.LU R249, [R1+0x5c4] ;  /* 0x0005c40001f97983 */ /* 0x002ea80000300800 */
[----:B----4-:R1:W-:Y:S01]  /*4aa00*/  @P4 STG.E desc[UR48][R2.64], R242 ;  /* 0x000000f202004986 */ /* 0x0103e2000c101930 */
[----:B------:R-:W-:-:S02]  /*4aa10*/  ISETP.GE.AND P4, PT, R248, UR4, PT ;  /* 0x00000004f8007c0c */ /* 0x000fc4000bf86270 */
        /* <DEDUP_REMOVED lines=8> */
[----:B-1----:R-:W4:Y:S01]  /*4aaa0*/  LDL.LU R242, [R1+0x5d4] ;  /* 0x0005d40001f27983 */ /* 0x002f220000300800 */
[----:B------:R-:W-:Y:S01]  /*4aab0*/  ULDC UR10, c[0x0][0x228] ;  /* 0x00008a00000a7ab9 */ /* 0x000fe20000000800 */
[----:B------:R-:W-:-:S02]  /*4aac0*/  IMAD.WIDE R2, R11, 0x4, R148 ;  /* 0x000000040b027825 */ /* 0x000fc400078e0294 */
[----:B------:R-:W3:Y:S04]  /*4aad0*/  LDL.LU R11, [R1+0x340] ;  /* 0x00034000010b7983 */ /* 0x000ee80000300800 */
[----:B------:R-:W2:Y:S01]  /*4aae0*/  LDL.LU R248, [R1+0x430] ;  /* 0x0004300001f87983 */ /* 0x000ea20000300800 */
[----:B------:R-:W-:-:S03]  /*4aaf0*/  IMAD.WIDE R246, R0, 0x4, R150 ;  /* 0x0000000400f67825 */ /* 0x000fc600078e0296 */
[----:B--2---:R1:W-:Y:S04]  /*4ab00*/  @P1 STG.E desc[UR48][R2.64], R248 ;  /* 0x000000f802001986 */ /* 0x0043e8000c101930 */
[----:B---3--:R2:W-:Y:S01]  /*4ab10*/  @P3 STG.E desc[UR48][R210.64], R11 ;  /* 0x0000000bd2003986 */ /* 0x0085e2000c101930 */
        /* <DEDUP_REMOVED lines=81> */
[----:B------:R-:W4:Y:S01]  /*4b030*/  LDL.LU R248, [R1+0x5ec] ;  /* 0x0005ec0001f87983 */ /* 0x000f220000300800 */
[----:B------:R-:W-:Y:S01]  /*4b040*/  ULDC UR8, c[0x0][0x228] ;  /* 0x00008a0000087ab9 */ /* 0x000fe20000000800 */
[----:B------:R-:W-:-:S02]  /*4b050*/  ULDC UR10, c[0x0][0x228] ;  /* 0x00008a00000a7ab9 */ /* 0x000fc40000000800 */
[----:B---3--:R-:W-:Y:S04]  /*4b060*/  @P4 STG.E desc[UR48][R2.64], R11 ;  /* 0x0000000b02004986 */ /* 0x008fe8000c101930 */
[----:B------:R-:W-:Y:S04]  /*4b070*/  @P5 STG.E desc[UR48][R210.64], R251 ;  /* 0x000000fbd2005986 */ /* 0x000fe8000c101930 */
[----:B------:R1:W-:Y:S04]  /*4b080*/  @P1 STG.E desc[UR48][R244.64], R250 ;  /* 0x000000faf4001986 */ /* 0x0003e8000c101930 */
[----:B------:R3:W-:Y:S04]  /*4b090*/  @P6 STG.E desc[UR48][R246.64], R243 ;  /* 0x000000f3f6006986 */ /* 0x0007e8000c101930 */
[----:B-1----:R-:W4:Y:S04]  /*4b0a0*/  LDL.LU R250, [R1+0x5cc] ;  /* 0x0005cc0001fa7983 */ /* 0x002f280000300800 */
[----:B---3--:R-:W3:Y:S04]  /*4b0b0*/  LDL.LU R247, [R1+0x248] ;  /* 0x0002480001f77983 */ /* 0x008ee80000300800 */
[----:B------:R-:W3:Y:S01]  /*4b0c0*/  LDL.LU R243, [R1+0x5dc] ;  /* 0x0005dc0001f37983 */ /* 0x000ee20000300800 */
        /* <DEDUP_REMOVED lines=25> */
[----:B------:R-:W4:Y:S04]  /*4b260*/  LDL.LU R251, [R1+0x14c] ;  /* 0x00014c0001fb7983 */ /* 0x000f280000300800 */
[----:B------:R-:W4:Y:S04]  /*4b270*/  LDL.LU R249, [R1+0x4c] ;  /* 0x00004c0001f97983 */ /* 0x000f280000300800 */
[----:B---3--:R-:W-:Y:S04]  /*4b280*/  @P3 STG.E desc[UR48][R210.64], R247 ;  /* 0x000000f7d2003986 */ /* 0x008fe8000c101930 */
[----:B------:R1:W-:Y:S04]  /*4b290*/  @P5 STG.E desc[UR48][R2.64], R248 ;  /* 0x000000f802005986 */ /* 0x0003e8000c101930 */
[----:B------:R-:W-:Y:S01]  /*4b2a0*/  @P6 STG.E desc[UR48][R244.64], R250 ;  /* 0x000000faf4006986 */ /* 0x000fe2000c101930 */
[----:B-1----:R-:W-:-:S05]  /*4b2b0*/  IMAD.WIDE R2, R11, 0x4, R150 ;  /* 0x000000040b027825 */ /* 0x002fca00078e0296 */
[----:B------:R1:W-:Y:S04]  /*4b2c0*/  @P4 STG.E desc[UR48][R2.64], R243 ;  /* 0x000000f302004986 */ /* 0x0003e8000c101930 */
[----:B-1----:R-:W3:Y:S01]  /*4b2d0*/  LDL.LU R243, [R1+0x24c] ;  /* 0x00024c0001f37983 */ /* 0x002ee20000300800 */
[----:B------:R-:W-:-:S03]  /*4b2e0*/  IMAD.WIDE R2, R11, 0x4, R148 ;  /* 0x000000040b027825 */ /* 0x000fc600078e0294 */
[----:B------:R-:W3:Y:S04]  /*4b2f0*/  LDL.LU R250, [R1+0x600] ;  /* 0x0006000001fa7983 */ /* 0x000ee80000300800 */
[----:B------:R-:W4:Y:S01]  /*4b300*/  LDL.LU R11, [R1+0x34c] ;  /* 0x00034c00010b7983 */ /* 0x000f220000300800 */
        /* <DEDUP_REMOVED lines=17> */
[----:B----4-:R1:W-:Y:S01]  /*4b420*/  @P3 STG.E desc[UR48][R210.64], R11 ;  /* 0x0000000bd2003986 */ /* 0x0103e2000c101930 */
[----:B------:R-:W-:Y:S01]  /*4b430*/  ISETP.LT.AND P3, PT, R8, UR4, !P0 ;  /* 0x0000000408007c0c */ /* 0x000fe2000c761270 */
[----:B------:R-:W-:-:S02]  /*4b440*/  ULDC UR4, c[0x0][0x22c] ;  /* 0x00008b0000047ab9 */ /* 0x000fc40000000800 */
[----:B------:R4:W-:Y:S01]  /*4b450*/  @P5 STG.E desc[UR48][R244.64], R251 ;  /* 0x000000fbf4005986 */ /* 0x0009e2000c101930 */
[----:B------:R-:W-:Y:S01]  /*4b460*/  ISETP.GE.AND P2, PT, R2, UR4, PT ;  /* 0x0000000402007c0c */ /* 0x000fe2000bf46270 */
[C---:B------:R-:W-:Y:S01]  /*4b470*/  IMAD.WIDE R2, R0.reuse, 0x4, R148 ;  /* 0x0000000400027825 */ /* 0x040fe200078e0294 */
[----:B-1----:R-:W-:Y:S01]  /*4b480*/  IADD3 R11, R0, UR26, RZ ;  /* 0x0000001a000b7c10 */ /* 0x002fe2000fffe0ff */
[----:B------:R1:W-:Y:S04]  /*4b490*/  @P6 STG.E desc[UR48][R246.64], R249 ;  /* 0x000000f9f6006986 */ /* 0x0003e8000c101930 */
[----:B----4-:R-:W4:Y:S01]  /*4b4a0*/  LDL.LU R251, [R1+0x440] ;  /* 0x0004400001fb7983 */ /* 0x010f220000300800 */
[----:B------:R-:W-:Y:S02]  /*4b4b0*/  ISETP.LT.AND P0, PT, R7, UR6, !P1 ;  /* 0x0000000607007c0c */ /* 0x000fe4000cf01270 */
[----:B------:R-:W-:Y:S01]  /*4b4c0*/  ISETP.LT.AND P5, PT, R10, UR8, !P1 ;  /* 0x000000080a007c0c */ /* 0x000fe2000cfa1270 */
[----:B------:R-:W-:Y:S01]  /*4b4d0*/  ULDC UR4, c[0x0][0x22c] ;  /* 0x00008b0000047ab9 */ /* 0x000fe20000000800 */
[----:B------:R-:W-:Y:S01]  /*4b4e0*/  ISETP.LT.AND P6, PT, R9, UR10, !P1 ;  /* 0x0000000a09007c0c */ /* 0x000fe2000cfc1270 */
[C---:B------:R-:W-:Y:S01]  /*4b4f0*/  IMAD.WIDE R210, R11.reuse, 0x4, R208 ;  /* 0x000000040bd27825 */ /* 0x040fe200078e02d0 */
[----:B------:R-:W-:Y:S01]  /*4b500*/  IADD3 R248, R6, 0x2b, RZ ;  /* 0x0000002b06f87810 */ /* 0x000fe20007ffe0ff */
[----:B-1----:R-:W4:Y:S01]  /*4b510*/  LDL.LU R249, [R1+0x350] ;  /* 0x0003500001f97983 */ /* 0x002f220000300800 */
[----:B------:R-:W-:Y:S01]  /*4b520*/  ULDC UR6, c[0x0][0x228] ;  /* 0x00008a0000067ab9 */ /* 0x000fe20000000800 */
[C---:B------:R-:W-:Y:S01]  /*4b530*/  IMAD.WIDE R244, R11.reuse, 0x4, R4 ;  /* 0x000000040bf47825 */ /* 0x040fe200078e0204 */
[----:B------:R-:W-:Y:S01]  /*4b540*/  ULDC UR8, c[0x0][0x228] ;  /* 0x00008a0000087ab9 */ /* 0x000fe20000000800 */
[----:B------:R-:W2:Y:S01]  /*4b550*/  LDL.LU R0, [R1+0x610] ;  /* 0x0006100001007983 */ /* 0x000ea20000300800 */
[----:B------:R-:W-:Y:S01]  /*4b560*/  ULDC UR10, c[0x0][0x228] ;  /* 0x00008a00000a7ab9 */ /* 0x000fe20000000800 */
[----:B------:R-:W-:-:S02]  /*4b570*/  IMAD.WIDE R246, R11, 0x4, R150 ;  /* 0x000000040bf67825 */ /* 0x000fc400078e0296 */
[----:B---3--:R1:W-:Y:S01]  /*4b580*/  @P3 STG.E desc[UR48][R2.64], R243 ;  /* 0x000000f302003986 */ /* 0x0083e2000c101930 */
[----:B------:R-:W-:Y:S01]  /*4b590*/  ISETP.GE.AND P3, PT, R248, UR4, PT ;  /* 0x00000004f8007c0c */ /* 0x000fe2000bf66270 */
[----:B------:R-:W-:Y:S02]  /*4b5a0*/  ULDC UR4, c[0x0][0x228] ;  /* 0x00008a0000047ab9 */ /* 0x000fe40000000800 */
[----:B-1----:R-:W3:Y:S04]  /*4b5b0*/  LDL.LU R243, [R1+0x250] ;  /* 0x0002500001f37983 */ /* 0x002ee80000300800 */
[----:B------:R-:W3:Y:S01]  /*4b5c0*/  LDL.LU R248, [R1+0x150] ;  /* 0x0001500001f87983 */ /* 0x000ee20000300800 */
[----:B------:R-:W-:Y:S01]  /*4b5d0*/  ISETP.LT.AND P1, PT, R8, UR4, !P1 ;  /* 0x0000000408007c0c */ /* 0x000fe2000cf21270 */
[----:B------:R-:W-:-:S02]  /*4b5e0*/  ULDC UR4, c[0x0][0x228] ;  /* 0x00008a0000047ab9 */ /* 0x000fc40000000800 */
[----:B--2---:R-:W-:Y:S04]  /*4b5f0*/  @P0 STG.E desc[UR48][R210.64], R0 ;  /* 0x00000000d2000986 */ /* 0x004fe8000c101930 */
[----:B------:R1:W-:Y:S04]  /*4b600*/  @P5 STG.E desc[UR48][R244.64], R250 ;  /* 0x000000faf4005986 */ /* 0x0003e8000c101930 */
[----:B------:R2:W-:Y:S04]  /*4b610*/  @P6 STG.E desc[UR48][R246.64], R242 ;  /* 0x000000f2f6006986 */ /* 0x0005e8000c101930 */
[----:B-1----:R-:W3:Y:S04]  /*4b620*/  LDL.LU R250, [R1+0x50] ;  /* 0x0000500001fa7983 */ /* 0x002ee80000300800 */
        /* <DEDUP_REMOVED lines=11> */
[----:B----4-:R1:W-:Y:S01]  /*4b6e0*/  @P1 STG.E desc[UR48][R2.64], R251 ;  /* 0x000000fb02001986 */ /* 0x0103e2000c101930 */
        /* <DEDUP_REMOVED lines=10> */
[C---:B----4-:R-:W-:Y:S01]  /*4b790*/  IMAD.WIDE R210, R0.reuse, 0x4, R150 ;  /* 0x0000000400d27825 */ /* 0x050fe200078e0296 */
[----:B---3--:R1:W-:Y:S03]  /*4b7a0*/  @P6 STG.E desc[UR48][R2.64], R243 ;  /* 0x000000f302006986 */ /* 0x0083e6000c101930 */
        /* <DEDUP_REMOVED lines=196> */
[----:B------:R-:W2:Y:S01]  /*4c3f0*/  LDL.LU R249, [R1+0x454] ;  /* 0x0004540001f97983 */ /* 0x000ea20000300800 */
[C---:B------:R-:W-:Y:S01]  /*4c400*/  IMAD.WIDE R246, R2.reuse, 0x4, R4 ;  /* 0x0000000402f67825 */ /* 0x040fe200078e0204 */
[----:B------:R-:W-:Y:S02]  /*4c410*/  ULDC UR10, c[0x0][0x228] ;  /* 0x00008a00000a7ab9 */ /* 0x000fe40000000800 */
[----:B------:R-:W4:Y:S04]  /*4c420*/  LDL.LU R248, [R1+0x364] ;  /* 0x0003640001f87983 */ /* 0x000f280000300800 */
[----:B------:R-:W4:Y:S04]  /*4c430*/  LDL.LU R251, [R1+0x264] ;  /* 0x0002640001fb7983 */ /* 0x000f280000300800 */
[----:B-1----:R-:W4:Y:S01]  /*4c440*/  LDL.LU R243, [R1+0x164] ;  /* 0x0001640001f37983 */ /* 0x002f220000300800 */
[----:B------:R-:W-:Y:S01]  /*4c450*/  ISETP.LT.AND P4, PT, R9, UR4, !P2 ;  /* 0x0000000409007c0c */ /* 0x000fe2000d781270 */
[----:B------:R-:W-:Y:S01]  /*4c460*/  IMAD.WIDE R210, R2, 0x4, R208 ;  /* 0x0000000402d27825 */ /* 0x000fe200078e02d0 */
[----:B------:R-:W-:-:S02]  /*4c470*/  ULDC UR4, c[0x0][0x228] ;  /* 0x00008a0000047ab9 */ /* 0x000fc40000000800 */
[----:B------:R-:W-:Y:S01]  /*4c480*/  ISETP.LT.AND P2, PT, R8, UR4, !P2 ;  /* 0x0000000408007c0c */ /* 0x000fe2000d741270 */
[----:B------:R-:W-:Y:S01]  /*4c490*/  ULDC UR4, c[0x0][0x22c] ;  /* 0x00008b0000047ab9 */ /* 0x000fe20000000800 */
[----:B------:R-:W-:Y:S01]  /*4c4a0*/  IADD3 R0, R2, UR26, RZ ;  /* 0x0000001a02007c10 */ /* 0x000fe2000fffe0ff */
[----:B---3--:R-:W-:Y:S01]  /*4c4b0*/  @P3 STG.E desc[UR48][R244.64], R3 ;  /* 0x00000003f4003986 */ /* 0x008fe2000c101930 */
[----:B------:R-:W-:Y:S01]  /*4c4c0*/  ISETP.LT.AND P3, PT, R7, UR6, !P0 ;  /* 0x0000000607007c0c */ /* 0x000fe2000c761270 */
[----:B------:R-:W-:Y:S02]  /*4c4d0*/  ULDC UR6, c[0x0][0x228] ;  /* 0x00008a0000067ab9 */ /* 0x000fe40000000800 */
[----:B------:R1:W-:Y:S01]  /*4c4e0*/  @P5 STG.E desc[UR48][R210.64], R11 ;  /* 0x0000000bd2005986 */ /* 0x0003e2000c101930 */
[----:B------:R-:W-:Y:S01]  /*4c4f0*/  ISETP.LT.AND P5, PT, R10, UR8, !P0 ;  /* 0x000000080a007c0c */ /* 0x000fe2000c7a1270 */
[----:B------:R-:W-:Y:S02]  /*4c500*/  ULDC UR8, c[0x0][0x228] ;  /* 0x00008a0000087ab9 */ /* 0x000fe40000000800 */
        /* <DEDUP_REMOVED lines=31> */
[C---:B------:R-:W-:Y:S01]  /*4c700*/  IMAD.WIDE R210, R11.reuse, 0x4, R208 ;  /* 0x000000040bd27825 */ /* 0x040fe200078e02d0 */
[----:B------:R-:W-:Y:S01]  /*4c710*/  IADD3 R248, R6, 0x37, RZ ;  /* 0x0000003706f87810 */ /* 0x000fe20007ffe0ff */
[----:B------:R-:W-:Y:S02]  /*4c720*/  ULDC UR6, c[0x0][0x228] ;  /* 0x00008a0000067ab9 */ /* 0x000fe40000000800 */
[----:B------:R-:W-:Y:S01]  /*4c730*/  IMAD.WIDE R244, R11, 0x4, R4 ;  /* 0x000000040bf47825 */ /* 0x000fe200078e0204 */
[----:B------:R-:W-:Y:S01]  /*4c740*/  ISETP.LT.AND P6, PT, R9, UR10, !P1 ;  /* 0x0000000a09007c0c */ /* 0x000fe2000cfc1270 */
[----:B------:R-:W-:Y:S01]  /*4c750*/  ULDC UR8, c[0x0][0x228] ;  /* 0x00008a0000087ab9 */ /* 0x000fe20000000800 */
[----:B------:R-:W-:Y:S01]  /*4c760*/  ULDC UR10, c[0x0][0x228] ;  /* 0x00008a00000a7ab9 */ /* 0x000fe20000000800 */
        /* <DEDUP_REMOVED lines=8> */
[----:B-1----:R-:W2:Y:S04]  /*4c7f0*/  LDL.LU R250, [R1+0x68] ;  /* 0x0000680001fa7983 */ /* 0x002ea80000300800 */
[----:B----4-:R1:W-:Y:S04]  /*4c800*/  @P6 STG.E desc[UR48][R246.64], R249 ;  /* 0x000000f9f6006986 */ /* 0x0103e8000c101930 */
[----:B-1----:R-:W4:Y:S01]  /*4c810*/  LDL.LU R249, [R1+0x62c] ;  /* 0x00062c0001f97983 */ /* 0x002f220000300800 */
[----:B------:R-:W-:Y:S01]  /*4c820*/  ISETP.LT.AND P1, PT, R8, UR4, !P1 ;  /* 0x0000000408007c0c */ /* 0x000fe2000cf21270 */
[----:B------:R-:W-:-:S02]  /*4c830*/  ULDC UR4, c[0x0][0x228] ;  /* 0x00008a0000047ab9 */ /* 0x000fc40000000800 */
[----:B------:R-:W-:Y:S01]  /*4c840*/  ISETP.LT.AND P0, PT, R7, UR4, !P4 ;  /* 0x0000000407007c0c */ /* 0x000fe2000e701270 */
[----:B------:R-:W-:Y:S01]  /*4c850*/  ULDC UR4, c[0x0][0x228] ;  /* 0x00008a0000047ab9 */ /* 0x000fe20000000800 */
[C---:B------:R-:W-:Y:S02]  /*4c860*/  IADD3 R0, R11.reuse, UR26, RZ ;  /* 0x0000001a0b007c10 */ /* 0x040fe4000fffe0ff */
[----:B------:R-:W-:Y:S01]  /*4c870*/  ISETP.LT.AND P6, PT, R10, UR6, !P4 ;  /* 0x000000060a007c0c */ /* 0x000fe2000e7c1270 */
[----:B------:R-:W-:Y:S01]  /*4c880*/  IMAD.WIDE R2, R11, 0x4, R148 ;  /* 0x000000040b027825 */ /* 0x000fe200078e0294 */
[----:B------:R-:W-:Y:S01]  /*4c890*/  ISETP.LT.AND P5, PT, R9, UR4, !P4 ;  /* 0x0000000409007c0c */ /* 0x000fe2000e7a1270 */
[----:B------:R-:W-:Y:S01]  /*4c8a0*/  ULDC UR4, c[0x0][0x22c] ;  /* 0x00008b0000047ab9 */ /* 0x000fe20000000800 */
[----:B------:R-:W-:Y:S01]  /*4c8b0*/  ISETP.LT.AND P4, PT, R8, UR8, !P4 ;  /* 0x0000000808007c0c */ /* 0x000fe2000e781270 */
[----:B------:R-:W-:Y:S01]  /*4c8c0*/  IMAD.WIDE R210, R0, 0x4, R208 ;  /* 0x0000000400d27825 */ /* 0x000fe200078e02d0 */
[----:B------:R1:W-:Y:S01]  /*4c8d0*/  @P1 STG.E desc[UR48][R2.64], R251 ;  /* 0x000000fb02001986 */ /* 0x0003e2000c101930 */
[----:B------:R-:W-:Y:S01]  /*4c8e0*/  ULDC UR6, c[0x0][0x228] ;  /* 0x00008a0000067ab9 */ /* 0x000fe20000000800 */
[----:B------:R-:W-:Y:S01]  /*4c8f0*/  ULDC UR8, c[0x0][0x228] ;  /* 0x00008a0000087ab9 */ /* 0x000fe20000000800 */
[----:B------:R-:W-:Y:S01]  /*4c900*/  VIADD R244, R6, 0x38 ;  /* 0x0000003806f47836 */ /* 0x000fe20000000000 */
[----:B------:R1:W-:Y:S04]  /*4c910*/  @P0 STG.E desc[UR48][R210.64], R243 ;  /* 0x000000f3d2000986 */ /* 0x0003e8000c101930 */
[----:B------:R-:W-:Y:S01]  /*4c920*/  ISETP.GE.AND P1, PT, R244, UR4, PT ;  /* 0x00000004f4007c0c */ /* 0x000fe2000bf26270 */
[C---:B------:R-:W-:Y:S01]  /*4c930*/  IMAD.WIDE R244, R0.reuse, 0x4, R148 ;  /* 0x0000000400f47825 */ /* 0x040fe200078e0294 */
[----:B------:R-:W-:Y:S01]  /*4c940*/  ULDC UR4, c[0x0][0x228] ;  /* 0x00008a0000047ab9 */ /* 0x000fe20000000800 */
[----:B-1----:R-:W4:Y:S02]  /*4c950*/  LDL.LU R251, [R1+0x64c] ;  /* 0x00064c0001fb7983 */ /* 0x002f240000300800 */
[----:B------:R-:W-:-:S04]  /*4c960*/  IMAD.WIDE R2, R0, 0x4, R4 ;  /* 0x0000000400027825 */ /* 0x000fc800078e0204 */
[----:B------:R-:W-:Y:S01]  /*4c970*/  IMAD.WIDE R210, R0, 0x4, R150 ;  /* 0x0000000400d27825 */ /* 0x000fe200078e0296 */
[----:B------:R-:W-:Y:S01]  /*4c980*/  ISETP.LT.AND P0, PT, R7, UR4, !P2 ;  /* 0x0000000407007c0c */ /* 0x000fe2000d701270 */
[----:B------:R-:W-:Y:S01]  /*4c990*/  ULDC UR4, c[0x0][0x228] ;  /* 0x00008a0000047ab9 */ /* 0x000fe20000000800 */
[----:B------:R-:W4:Y:S01]  /*4c9a0*/  LDL.LU R243, [R1+0x63c] ;  /* 0x00063c0001f37983 */ /* 0x000f220000300800 */
[----:B------:R-:W-:-:S03]  /*4c9b0*/  VIADD R11, R6, 0x39 ;  /* 0x00000039060b7836 */ /* 0x000fc60000000000 */
[----:B---3--:R1:W-:Y:S04]  /*4c9c0*/  @P6 STG.E desc[UR48][R2.64], R242 ;  /* 0x000000f202006986 */ /* 0x0083e8000c101930 */
[----:B------:R-:W-:Y:S04]  /*4c9d0*/  @P5 STG.E desc[UR48][R210.64], R248 ;  /* 0x000000f8d2005986 */ /* 0x000fe8000c101930 */
[----:B-1----:R-:W3:Y:S04]  /*4c9e0*/  LDL.LU R242, [R1+0x36c] ;  /* 0x00036c0001f27983 */ /* 0x002ee80000300800 */
[----:B--2---:R1:W-:Y:S01]  /*4c9f0*/  @P4 STG.E desc[UR48][R244.64], R250 ;  /* 0x000000faf4004986 */ /* 0x0043e2000c101930 */
[----:B------:R-:W-:Y:S01]  /*4ca00*/  ISETP.LT.AND P4, PT, R10, UR4, !P2 ;  /* 0x000000040a007c0c */ /* 0x000fe2000d781270 */
[----:B------:R-:W-:Y:S01]  /*4ca10*/  ULDC UR4, c[0x0][0x22c] ;  /* 0x00008b0000047ab9 */ /* 0x000fe20000000800 */
[----:B-1----:R-:W-:Y:S01]  /*4ca20*/  IADD3 R244, R0, UR26, RZ ;  /* 0x0000001a00f47c10 */ /* 0x002fe2000fffe0ff */
[----:B------:R-:W2:Y:S04]  /*4ca30*/  LDL.LU R250, [R1+0x26c] ;  /* 0x00026c0001fa7983 */ /* 0x000ea80000300800 */
[----:B------:R-:W-:-:S05]  /*4ca40*/  IMAD.WIDE R2, R244, 0x4, R208 ;  /* 0x00000004f4027825 */ /* 0x000fca00078e02d0 */
[----:B----4-:R1:W-:Y:S01]  /*4ca50*/  @P0 STG.E desc[UR48][R2.64], R249 ;  /* 0x000000f902000986 */ /* 0x0103e2000c101930 */
[----:B------:R-:W-:Y:S02]  /*4ca60*/  ISETP.GE.AND P0, PT, R11, UR4, PT ;  /* 0x000000040b007c0c */ /* 0x000fe4000bf06270 */
[----:B------:R-:W-:Y:S02]  /*4ca70*/  ISETP.LT.AND P5, PT, R9, UR6, !P2 ;  /* 0x0000000609007c0c */ /* 0x000fe4000d7a1270 */
[----:B------:R-:W-:Y:S01]  /*4ca80*/  ISETP.LT.AND P6, PT, R7, UR10, !P3 ;  /* 0x0000000a07007c0c */ /* 0x000fe2000dfc1270 */
[----:B------:R-:W-:Y:S01]  /*4ca90*/  IMAD.WIDE R210, R244, 0x4, R150 ;  /* 0x00000004f4d27825 */ /* 0x000fe200078e0296 */
[----:B-1----:R-:W4:Y:S01]  /*4caa0*/  LDL.LU R249, [R1+0x16c] ;  /* 0x00016c0001f97983 */ /* 0x002f220000300800 */
[----:B------:R-:W-:Y:S02]  /*4cab0*/  ISETP.LT.AND P2, PT, R8, UR8, !P2 ;  /* 0x0000000808007c0c */ /* 0x000fe4000d741270 */
[C---:B------:R-:W-:Y:S01]  /*4cac0*/  IADD3 R0, R244.reuse, UR26, RZ ;  /* 0x0000001af4007c10 */ /* 0x040fe2000fffe0ff */
[----:B------:R-:W3:Y:S01]  /*4cad0*/  LDL.LU R11, [R1+0x45c] ;  /* 0x00045c00010b7983 */ /* 0x000ee20000300800 */
[C---:B------:R-:W-:Y:S01]  /*4cae0*/  IMAD.WIDE R2, R244.reuse, 0x4, R4 ;  /* 0x00000004f4027825 */ /* 0x040fe200078e0204 */
[----:B------:R-:W-:Y:S01]  /*4caf0*/  ULDC UR4, c[0x0][0x228] ;  /* 0x00008a0000047ab9 */ /* 0x000fe20000000800 */
[----:B------:R-:W-:Y:S01]  /*4cb00*/  ULDC UR6, c[0x0][0x228] ;  /* 0x00008a0000067ab9 */ /* 0x000fe20000000800 */
[----:B------:R-:W4:Y:S01]  /*4cb10*/  LDL.LU R248, [R1+0x6c] ;  /* 0x00006c0001f87983 */ /* 0x000f220000300800 */
[----:B------:R-:W-:Y:S01]  /*4cb20*/  IMAD.WIDE R244, R244, 0x4, R148 ;  /* 0x00000004f4f47825 */ /* 0x000fe200078e0294 */
[----:B------:R-:W-:Y:S01]  /*4cb30*/  ULDC UR8, c[0x0][0x228] ;  /* 0x00008a0000087ab9 */ /* 0x000fe20000000800 */
[----:B------:R-:W-:-:S02]  /*4cb40*/  ULDC UR10, c[0x0][0x228] ;  /* 0x00008a00000a7ab9 */ /* 0x000fc40000000800 */
[----:B------:R-:W-:Y:S01]  /*4cb50*/  IMAD.WIDE R246, R0, 0x4, R208 ;  /* 0x0000000400f67825 */ /* 0x000fe200078e02d0 */
[----:B------:R1:W-:Y:S04]  /*4cb60*/  @P4 STG.E desc[UR48][R2.64], R251 ;  /* 0x000000fb02004986 */ /* 0x0003e8000c101930 */
[----:B------:R1:W-:Y:S04]  /*4cb70*/  @P5 STG.E desc[UR48][R210.64], R243 ;  /* 0x000000f3d2005986 */ /* 0x0003e8000c101930 */
[----:B-1----:R-:W4:Y:S04]  /*4cb80*/  LDL.LU R251, [R1+0x670] ;  /* 0x0006700001fb7983 */ /* 0x002f280000300800 */
[----:B------:R-:W4:Y:S04]  /*4cb90*/  LDL.LU R243, [R1+0x650] ;  /* 0x0006500001f37983 */ /* 0x000f280000300800 */
[----:B---3--:R-:W-:Y:S04]  /*4cba0*/  @P2 STG.E desc[UR48][R244.64], R11 ;  /* 0x0000000bf4002986 */ /* 0x008fe8000c101930 */
        /* <DEDUP_REMOVED lines=24> */
[----:B------:R-:W4:Y:S03]  /*4cd30*/  LDL.LU R250, [R1+0x270] ;  /* 0x0002700001fa7983 */ /* 0x000f260000300800 */
[C---:B--2---:R-:W-:Y:S01]  /*4cd40*/  IMAD.WIDE R210, R11.reuse, 0x4, R208 ;  /* 0x000000040bd27825 */ /* 0x044fe200078e02d0 */
[----:B------:R1:W-:Y:S01]  /*4cd50*/  @P3 STG.E desc[UR48][R2.64], R248 ;  /* 0x000000f802003986 */ /* 0x0003e2000c101930 */
[----:B------:R-:W-:Y:S01]  /*4cd60*/  ISETP.LT.AND P1, PT, R8, UR4, !P1 ;  /* 0x0000000408007c0c */ /* 0x000fe2000cf21270 */
[----:B------:R-:W-:Y:S02]  /*4cd70*/  ULDC UR4, c[0x0][0x22c] ;  /* 0x00008b0000047ab9 */ /* 0x000fe40000000800 */
[----:B------:R2:W-:Y:S04]  /*4cd80*/  @P5 STG.E desc[UR48][R210.64], R251 ;  /* 0x000000fbd2005986 */ /* 0x0005e8000c101930 */
[----:B------:R-:W-:Y:S01]  /*4cd90*/  @P6 STG.E desc[UR48][R244.64], R243 ;  /* 0x000000f3f4006986 */ /* 0x000fe2000c101930 */
[----:B-1----:R-:W-:Y:S01]  /*4cda0*/  IMAD.WIDE R2, R11, 0x4, R150 ;  /* 0x000000040b027825 */ /* 0x002fe200078e0296 */
[----:B------:R-:W-:-:S02]  /*4cdb0*/  IADD3 R248, R6, 0x3b, RZ ;  /* 0x0000003b06f87810 */ /* 0x000fc40007ffe0ff */
[----:B------:R-:W4:Y:S01]  /*4cdc0*/  LDL.LU R249, [R1+0x170] ;  /* 0x0001700001f97983 */ /* 0x000f220000300800 */
[----:B------:R-:W-:-:S03]  /*4cdd0*/  IADD3 R0, R11, UR26, RZ ;  /* 0x0000001a0b007c10 */ /* 0x000fc6000fffe0ff */
[----:B---3--:R1:W-:Y:S01]  /*4cde0*/  @P4 STG.E desc[UR48][R2.64], R242 ;  /* 0x000000f202004986 */ /* 0x0083e2000c101930 */
[----:B------:R-:W-:Y:S02]  /*4cdf0*/  ISETP.GE.AND P4, PT, R248, UR4, PT ;  /* 0x00000004f8007c0c */ /* 0x000fe4000bf86270 */
[----:B------:R-:W-:Y:S02]  /*4ce00*/  ISETP.LT.AND P3, PT, R7, UR6, !P0 ;  /* 0x0000000607007c0c */ /* 0x000fe4000c761270 */
[----:B------:R-:W-:Y:S02]  /*4ce10*/  ISETP.LT.AND P5, PT, R10, UR8, !P0 ;  /* 0x000000080a007c0c */ /* 0x000fe4000c7a1270 */
[----:B------:R-:W-:Y:S01]  /*4ce20*/  ISETP.LT.AND P6, PT, R9, UR10, !P0 ;  /* 0x0000000a09007c0c */ /* 0x000fe2000c7c1270 */
[----:B--2---:R-:W-:Y:S01]  /*4ce30*/  IMAD.WIDE R210, R0, 0x4, R208 ;  /* 0x0000000400d27825 */ /* 0x004fe200078e02d0 */
[----:B------:R-:W-:Y:S01]  /*4ce40*/  ULDC UR4, c[0x0][0x228] ;  /* 0x00008a0000047ab9 */ /* 0x000fe20000000800 */
[----:B------:R-:W-:Y:S01]  /*4ce50*/  ULDC UR6, c[0x0][0x228] ;  /* 0x00008a0000067ab9 */ /* 0x000fe20000000800 */
[----:B------:R-:W-:Y:S01]  /*4ce60*/  ULDC UR8, c[0x0][0x228] ;  /* 0x00008a0000087ab9 */ /* 0x000fe20000000800 */
[----:B-1----:R-:W2:Y:S01]  /*4ce70*/  LDL.LU R242, [R1+0x370] ;  /* 0x0003700001f27983 */ /* 0x002ea20000300800 */
[----:B------:R-:W-:Y:S01]  /*4ce80*/  IMAD.WIDE R2, R11, 0x4, R148 ;  /* 0x000000040b027825 */ /* 0x000fe200078e0294 */
[----:B------:R-:W-:-:S02]  /*4ce90*/  ULDC UR10, c[0x0][0x228] ;  /* 0x00008a00000a7ab9 */ /* 0x000fc40000000800 */
[----:B------:R-:W3:Y:S04]  /*4cea0*/  LDL.LU R251, [R1+0x654] ;  /* 0x0006540001fb7983 */ /* 0x000ee80000300800 */
[----:B------:R-:W3:Y:S04]  /*4ceb0*/  LDL.LU R243, [R1+0x664] ;  /* 0x0006640001f37983 */ /* 0x000ee80000300800 */
[----:B------:R-:W4:Y:S04]  /*4cec0*/  LDL.LU R11, [R1+0x460] ;  /* 0x00046000010b7983 */ /* 0x000f280000300800 */
[----:B------:R-:W2:Y:S01]  /*4ced0*/  LDL.LU R248, [R1+0x470] ;  /* 0x0004700001f87983 */ /* 0x000ea20000300800 */
[----:B------:R-:W-:-:S04]  /*4cee0*/  IMAD.WIDE R244, R0, 0x4, R4 ;  /* 0x0000000400f47825 */ /* 0x000fc800078e0204 */
[----:B------:R-:W-:Y:S01]  /*4cef0*/  IMAD.WIDE R246, R0, 0x4, R150 ;  /* 0x0000000400f67825 */ /* 0x000fe200078e0296 */
        /* <DEDUP_REMOVED lines=16> */
[C---:B------:R-:W-:Y:S01]  /*4d000*/  IMAD.WIDE R210, R11.reuse, 0x4, R208 ;  /* 0x000000040bd27825 */ /* 0x040fe200078e02d0 */
[----:B------:R-:W-:Y:S01]  /*4d010*/  IADD3 R248, R6, 0x3d, RZ ;  /* 0x0000003d06f87810 */ /* 0x000fe20007ffe0ff */
[----:B------:R-:W-:Y:S01]  /*4d020*/  ULDC UR6, c[0x0][0x228] ;  /* 0x00008a0000067ab9 */ /* 0x000fe20000000800 */
[----:B------:R-:W3:Y:S01]  /*4d030*/  LDL.LU R0, [R1+0x674] ;  /* 0x0006740001007983 */ /* 0x000ee20000300800 */
[----:B------:R-:W-:Y:S01]  /*4d040*/  IMAD.WIDE R244, R11, 0x4, R4 ;  /* 0x000000040bf47825 */ /* 0x000fe200078e0204 */
[----:B------:R-:W-:Y:S01]  /*4d050*/  ULDC UR8, c[0x0][0x228] ;  /* 0x00008a0000087ab9 */ /* 0x000fe20000000800 */
[----:B------:R-:W-:-:S02]  /*4d060*/  ULDC UR10, c[0x0][0x228] ;  /* 0x00008a00000a7ab9 */ /* 0x000fc40000000800 */
[----:B------:R-:W-:Y:S01]  /*4d070*/  IMAD.WIDE R246, R11, 0x4, R150 ;  /* 0x000000040bf67825 */ /* 0x000fe200078e0296 */
[----:B------:R1:W-:Y:S04]  /*4d080*/  @P3 STG.E desc[UR48][R2.64], R242 ;  /* 0x000000f202003986 */ /* 0x0003e8000c101930 */
[----:B-1----:R-:W4:Y:S01]  /*4d090*/  LDL.LU R242, [R1+0xf7c] ;  /* 0x000f7c0001f27983 */ /* 0x002f220000300800 */
[----:B------:R-:W-:Y:S01]  /*4d0a0*/  ISETP.GE.AND P3, PT, R248, UR4, PT ;  /* 0x00000004f8007c0c */ /* 0x000fe2000bf66270 */
[----:B------:R-:W-:Y:S02]  /*4d0b0*/  ULDC UR4, c[0x0][0x228] ;  /* 0x00008a0000047ab9 */ /* 0x000fe40000000800 */
[----:B---3--:R-:W-:Y:S04]  /*4d0c0*/  @P0 STG.E desc[UR48][R210.64], R0 ;  /* 0x00000000d2000986 */ /* 0x008fe8000c101930 */
[----:B------:R1:W-:Y:S04]  /*4d0d0*/  @P5 STG.E desc[UR48][R244.64], R251 ;  /* 0x000000fbf4005986 */ /* 0x0003e8000c101930 */
[----:B------:R3:W-:Y:S04]  /*4d0e0*/  @P6 STG.E desc[UR48][R246.64], R243 ;  /* 0x000000f3f6006986 */ /* 0x0007e8000c101930 */
[----:B-1----:R-:W4:Y:S04]  /*4d0f0*/  LDL.LU R251, [R1+0x374] ;  /* 0x0003740001fb7983 */ /* 0x002f280000300800 */
[----:B---3--:R-:W3:Y:S04]  /*4d100*/  LDL.LU R246, [R1+0x274] ;  /* 0x0002740001f67983 */ /* 0x008ee80000300800 */
[----:B------:R-:W3:Y:S04]  /*4d110*/  LDL.LU R247, [R1+0x174] ;  /* 0x0001740001f77983 */ /* 0x000ee80000300800 */
[----:B------:R-:W3:Y:S01]  /*4d120*/  LDL.LU R243, [R1+0x678] ;  /* 0x0006780001f37983 */ /* 0x000ee20000300800 */
[----:B------:R-:W-:Y:S01]  /*4d130*/  ISETP.LT.AND P2, PT, R8, UR4, !P2 ;  /* 0x0000000408007c0c */ /* 0x000fe2000d741270 */
[----:B------:R-:W-:-:S02]  /*4d140*/  ULDC UR4, c[0x0][0x228] ;  /* 0x00008a0000047ab9 */ /* 0x000fc40000000800 */
[----:B------:R-:W-:Y:S01]  /*4d150*/  ISETP.LT.AND P0, PT, R7, UR4, !P4 ;  /* 0x0000000407007c0c */ /* 0x000fe2000e701270 */
[----:B------:R-:W-:Y:S01]  /*4d160*/  ULDC UR4, c[0x0][0x228] ;  /* 0x00008a0000047ab9 */ /* 0x000fe20000000800 */
[C---:B------:R-:W-:Y:S01]  /*4d170*/  IADD3 R0, R11.reuse, UR26, RZ ;  /* 0x0000001a0b007c10 */ /* 0x040fe2000fffe0ff */
[----:B------:R-:W-:Y:S01]  /*4d180*/  IMAD.WIDE R2, R11, 0x4, R148 ;  /* 0x000000040b027825 */ /* 0x000fe200078e0294 */
[----:B------:R-:W-:Y:S01]  /*4d190*/  ISETP.LT.AND P6, PT, R10, UR6, !P4 ;  /* 0x000000060a007c0c */ /* 0x000fe2000e7c1270 */
[----:B------:R-:W3:Y:S01]  /*4d1a0*/  LDL.LU R248, [R1+0x668] ;  /* 0x0006680001f87983 */ /* 0x000ee20000300800 */
[----:B------:R-:W-:Y:S01]  /*4d1b0*/  ISETP.LT.AND P5, PT, R9, UR4, !P4 ;  /* 0x0000000409007c0c */ /* 0x000fe2000e7a1270 */
[----:B------:R-:W-:Y:S01]  /*4d1c0*/  IMAD.WIDE R210, R0, 0x4, R208 ;  /* 0x0000000400d27825 */ /* 0x000fe200078e02d0 */
[----:B------:R-:W-:Y:S01]  /*4d1d0*/  ISETP.LT.AND P4, PT, R8, UR8, !P4 ;  /* 0x0000000808007c0c */ /* 0x000fe2000e781270 */
[----:B------:R-:W-:Y:S02]  /*4d1e0*/  ULDC UR4, c[0x0][0x22c] ;  /* 0x00008b0000047ab9 */ /* 0x000fe40000000800 */
[C---:B------:R-:W-:Y:S01]  /*4d1f0*/  VIADD R244, R6.reuse, 0x3e ;  /* 0x0000003e06f47836 */ /* 0x040fe20000000000 */
[----:B--2---:R1:W-:Y:S01]  /*4d200*/  @P2 STG.E desc[UR48][R2.64], R250 ;  /* 0x000000fa02002986 */ /* 0x0043e2000c101930 */
[----:B------:R-:W-:Y:S01]  /*4d210*/  VIADD R11, R6, 0x3f ;  /* 0x0000003f060b7836 */ /* 0x000fe20000000000 */
[----:B------:R-:W-:Y:S01]  /*4d220*/  ULDC UR6, c[0x0][0x228] ;  /* 0x00008a0000067ab9 */ /* 0x000fe20000000800 */
[----:B------:R-:W-:Y:S01]  /*4d230*/  ULDC UR8, c[0x0][0x228] ;  /* 0x00008a0000087ab9 */ /* 0x000fe20000000800 */
[----:B----4-:R2:W-:Y:S01]  /*4d240*/  @P0 STG.E desc[UR48][R210.64], R249 ;  /* 0x000000f9d2000986 */ /* 0x0105e2000c101930 */
[----:B------:R-:W-:Y:S01]  /*4d250*/  ISETP.GE.AND P2, PT, R244, UR4, PT ;  /* 0x00000004f4007c0c */ /* 0x000fe2000bf46270 */
[----:B------:R-:W-:Y:S01]  /*4d260*/  IMAD.WIDE R244, R0, 0x4, R148 ;  /* 0x0000000400f47825 */ /* 0x000fe200078e0294 */
[----:B------:R-:W-:-:S03]  /*4d270*/  ULDC UR4, c[0x0][0x228] ;  /* 0x00008a0000047ab9 */ /* 0x000fc60000000800 */
[C---:B-1----:R-:W-:Y:S01]  /*4d280*/  IMAD.WIDE R2, R0.reuse, 0x4, R4 ;  /* 0x0000000400027825 */ /* 0x042fe200078e0204 */
[----:B------:R-:W4:Y:S03]  /*4d290*/  LDL.LU R250, [R1+0x478] ;  /* 0x0004780001fa7983 */ /* 0x000f260000300800 */
[----:B--2---:R-:W-:Y:S01]  /*4d2a0*/  IMAD.WIDE R210, R0, 0x4, R150 ;  /* 0x0000000400d27825 */ /* 0x004fe200078e0296 */
[----:B------:R-:W-:Y:S01]  /*4d2b0*/  ISETP.LT.AND P0, PT, R7, UR4, !P1 ;  /* 0x0000000407007c0c */ /* 0x000fe2000cf01270 */
[----:B------:R-:W-:Y:S01]  /*4d2c0*/  ULDC UR4, c[0x0][0x228] ;  /* 0x00008a0000047ab9 */ /* 0x000fe20000000800 */
[----:B------:R-:W2:Y:S04]  /*4d2d0*/  LDL.LU R249, [R1+0x468] ;  /* 0x0004680001f97983 */ /* 0x000ea80000300800 */
[----:B---3--:R-:W-:Y:S04]  /*4d2e0*/  @P6 STG.E desc[UR48][R2.64], R246 ;  /* 0x000000f602006986 */ /* 0x008fe8000c101930 */
[----:B------:R-:W-:Y:S04]  /*4d2f0*/  @P5 STG.E desc[UR48][R210.64], R247 ;  /* 0x000000f7d2005986 */ /* 0x000fe8000c101930 */
[----:B------:R1:W-:Y:S01]  /*4d300*/  @P4 STG.E desc[UR48][R244.64], R251 ;  /* 0x000000fbf4004986 */ /* 0x0003e2000c101930 */
[----:B------:R-:W-:Y:S01]  /*4d310*/  ISETP.LT.AND P4, PT, R10, UR4, !P1 ;  /* 0x000000040a007c0c */ /* 0x000fe2000cf81270 */
[----:B------:R-:W-:Y:S01]  /*4d320*/  ULDC UR4, c[0x0][0x22c] ;  /* 0x00008b0000047ab9 */ /* 0x000fe20000000800 */
[----:B-1----:R-:W-:Y:S01]  /*4d330*/  IADD3 R244, R0, UR26, RZ ;  /* 0x0000001a00f47c10 */ /* 0x002fe2000fffe0ff */
[----:B------:R-:W3:Y:S04]  /*4d340*/  LDL.LU R251, [R1+0x278] ;  /* 0x0002780001fb7983 */ /* 0x000ee80000300800 */
[----:B------:R-:W-:-:S05]  /*4d350*/  IMAD.WIDE R2, R244, 0x4, R208 ;  /* 0x00000004f4027825 */ /* 0x000fca00078e02d0 */
[----:B------:R1:W-:Y:S01]  /*4d360*/  @P0 STG.E desc[UR48][R2.64], R243 ;  /* 0x000000f302000986 */ /* 0x0003e2000c101930 */
[----:B------:R-:W-:Y:S02]  /*4d370*/  ISETP.GE.AND P0, PT, R11, UR4, PT ;  /* 0x000000040b007c0c */ /* 0x000fe4000bf06270 */
[----:B------:R-:W-:Y:S01]  /*4d380*/  ISETP.LT.AND P5, PT, R9, UR6, !P1 ;  /* 0x0000000609007c0c */ /* 0x000fe2000cfa1270 */
[C---:B------:R-:W-:Y:S01]  /*4d390*/  IMAD.WIDE R210, R244.reuse, 0x4, R150 ;  /* 0x00000004f4d27825 */ /* 0x040fe200078e0296 */
[----:B-1----:R-:W3:Y:S03]  /*4d3a0*/  LDL.LU R243, [R1+0x178] ;  /* 0x0001780001f37983 */ /* 0x002ee60000300800 */
[C---:B------:R-:W-:Y:S01]  /*4d3b0*/  IMAD.WIDE R2, R244.reuse, 0x4, R4 ;  /* 0x00000004f4027825 */ /* 0x040fe200078e0204 */
[----:B------:R-:W-:Y:S01]  /*4d3c0*/  IADD3 R0, R244, UR26, RZ ;  /* 0x0000001af4007c10 */ /* 0x000fe2000fffe0ff */
[----:B------:R-:W-:Y:S01]  /*4d3d0*/  ULDC UR4, c[0x0][0x228] ;  /* 0x00008a0000047ab9 */ /* 0x000fe20000000800 */
[----:B------:R-:W4:Y:S01]  /*4d3e0*/  LDL.LU R11, [R1+0x658] ;  /* 0x00065800010b7983 */ /* 0x000f220000300800 */
[----:B------:R-:W-:Y:S01]  /*4d3f0*/  ISETP.LT.AND P1, PT, R8, UR8, !P1 ;  /* 0x0000000808007c0c */ /* 0x000fe2000cf21270 */
[----:B------:R-:W-:Y:S01]  /*4d400*/  IMAD.WIDE R244, R244, 0x4, R148 ;  /* 0x00000004f4f47825 */ /* 0x000fe200078e0294 */
[----:B------:R-:W-:Y:S01]  /*4d410*/  ISETP.LT.AND P6, PT, R7, UR10, !P3 ;  /* 0x0000000a07007c0c */ /* 0x000fe2000dfc1270 */
[----:B------:R-:W-:Y:S01]  /*4d420*/  ULDC UR6, c[0x0][0x228] ;  /* 0x00008a0000067ab9 */ /* 0x000fe20000000800 */
[----:B------:R-:W-:Y:S01]  /*4d430*/  ULDC UR8, c[0x0][0x228] ;  /* 0x00008a0000087ab9 */ /* 0x000fe20000000800 */
[----:B------:R-:W-:Y:S01]  /*4d440*/  IMAD.WIDE R246, R0, 0x4, R208 ;  /* 0x0000000400f67825 */ /* 0x000fe200078e02d0 */
[----:B------:R-:W-:Y:S01]  /*4d450*/  ULDC UR10, c[0x0][0x228] ;  /* 0x00008a00000a7ab9 */ /* 0x000fe20000000800 */
[----:B----4-:R1:W-:Y:S04]  /*4d460*/  @P4 STG.E desc[UR48][R2.64], R11 ;  /* 0x0000000b02004986 */ /* 0x0103e8000c101930 */
[----:B------:R-:W-:Y:S04]  /*4d470*/  @P5 STG.E desc[UR48][R210.64], R248 ;  /* 0x000000f8d2005986 */ /* 0x000fe8000c101930 */
[----:B------:R4:W-:Y:S01]  /*4d480*/  @P1 STG.E desc[UR48][R244.64], R250 ;  /* 0x000000faf4001986 */ /* 0x0009e2000c101930 */
[----:B------:R-:W-:Y:S01]  /*4d490*/  ISETP.LT.AND P1, PT, R10, UR4, !P3 ;  /* 0x000000040a007c0c */ /* 0x000fe2000df21270 */
[----:B------:R-:W-:Y:S01]  /*4d4a0*/  ULDC UR4, c[0x0][0x228] ;  /* 0x00008a0000047ab9 */ /* 0x000fe20000000800 */
[----:B-1----:R-:W-:Y:S01]  /*4d4b0*/  IADD3 R3, R6, 0x40, RZ ;  /* 0x0000004006037810 */ /* 0x002fe20007ffe0ff */
[----:B------:R-:W3:Y:S01]  /*4d4c0*/  LDL.LU R11, [R1+0x67c] ;  /* 0x00067c00010b7983 */ /* 0x000ee20000300800 */
[----:B------:R-:W-:Y:S01]  /*4d4d0*/  ISETP.LT.AND P4, PT, R9, UR4, !P3 ;  /* 0x0000000409007c0c */ /* 0x000fe2000df81270 */
[----:B------:R-:W-:Y:S01]  /*4d4e0*/  ULDC UR4, c[0x0][0x22c] ;  /* 0x00008b0000047ab9 */ /* 0x000fe20000000800 */
[C---:B----4-:R-:W-:Y:S01]  /*4d4f0*/  IMAD.WIDE R244, R0.reuse, 0x4, R4 ;  /* 0x0000000400f47825 */ /* 0x050fe200078e0204 */
[----:B--2---:R1:W-:Y:S04]  /*4d500*/  @P6 STG.E desc[UR48][R246.64], R249 ;  /* 0x000000f9f6006986 */ /* 0x0043e8000c101930 */
[----:B------:R-:W2:Y:S04]  /*4d510*/  LDL.LU R250, [R1+0x65c] ;  /* 0x00065c0001fa7983 */ /* 0x000ea80000300800 */
[----:B---3--:R3:W-:Y:S01]  /*4d520*/  @P1 STG.E desc[UR48][R244.64], R251 ;  /* 0x000000fbf4001986 */ /* 0x0087e2000c101930 */
[----:B------:R-:W-:Y:S01]  /*4d530*/  ISETP.GE.AND P1, PT, R3, UR4, PT ;  /* 0x0000000403007c0c */ /* 0x000fe2000bf26270 */
[----:B------:R-:W-:Y:S01]  /*4d540*/  IMAD.WIDE R210, R0, 0x4, R150 ;  /* 0x0000000400d27825 */ /* 0x000fe200078e0296 */
[----:B------:R-:W-:Y:S01]  /*4d550*/  ISETP.LT.AND P3, PT, R8, UR6, !P3 ;  /* 0x0000000608007c0c */ /* 0x000fe2000df61270 */
[----:B-1----:R-:W4:Y:S01]  /*4d560*/  LDL.LU R249, [R1+0x66c] ;  /* 0x00066c0001f97983 */ /* 0x002f220000300800 */
[----:B------:R-:W-:Y:S01]  /*4d570*/  ISETP.LT.AND P5, PT, R7, UR8, !P2 ;  /* 0x0000000807007c0c */ /* 0x000fe2000d7a1270 */
[----:B------:R-:W-:Y:S01]  /*4d580*/  VIADD R2, R0, UR26 ;  /* 0x0000001a00027c36 */ /* 0x000fe20008000000 */
[----:B------:R-:W-:Y:S01]  /*4d590*/  ULDC UR4, c[0x0][0x228] ;  /* 0x00008a0000047ab9 */ /* 0x000fe20000000800 */
[----:B------:R-:W2:Y:S01]  /*4d5a0*/  LDL.LU R3, [R1+0x378] ;  /* 0x0003780001037983 */ /* 0x000ea20000300800 */
[----:B------:R-:W-:-:S03]  /*4d5b0*/  ISETP.LT.AND P6, PT, R10, UR10, !P2 ;  /* 0x0000000a0a007c0c */ /* 0x000fc6000d7c1270 */
[----:B------:R1:W-:Y:S01]  /*4d5c0*/  @P4 STG.E desc[UR48][R210.64], R243 ;  /* 0x000000f3d2004986 */ /* 0x0003e2000c101930 */
[----:B------:R-:W-:Y:S01]  /*4d5d0*/  ISETP.LT.AND P4, PT, R9, UR4, !P2 ;  /* 0x0000000409007c0c */ /* 0x000fe2000d781270 */
[----:B---3--:R-:W-:Y:S01]  /*4d5e0*/  IMAD.WIDE R244, R0, 0x4, R148 ;  /* 0x0000000400f47825 */ /* 0x008fe200078e0294 */
[----:B------:R-:W-:Y:S01]  /*4d5f0*/  ULDC UR4, c[0x0][0x228] ;  /* 0x00008a0000047ab9 */ /* 0x000fe20000000800 */
[----:B------:R-:W-:Y:S01]  /*4d600*/  ULDC UR6, c[0x0][0x228] ;  /* 0x00008a0000067ab9 */ /* 0x000fe20000000800 */
[----:B------:R-:W-:Y:S01]  /*4d610*/  ULDC UR8, c[0x0][0x228] ;  /* 0x00008a0000087ab9 */ /* 0x000fe20000000800 */
[----:B------:R-:W-:Y:S01]  /*4d620*/  IMAD.WIDE R246, R2, 0x4, R4 ;  /* 0x0000000402f67825 */ /* 0x000fe200078e0204 */
[----:B------:R-:W-:-:S03]  /*4d630*/  ULDC UR10, c[0x0][0x228] ;  /* 0x00008a00000a7ab9 */ /* 0x000fc60000000800 */
[----:B-1----:R-:W-:Y:S01]  /*4d640*/  IMAD.WIDE R210, R2, 0x4, R208 ;  /* 0x0000000402d27825 */ /* 0x002fe200078e02d0 */
[----:B------:R-:W3:Y:S01]  /*4d650*/  LDL.LU R243, [R1+0x47c] ;  /* 0x00047c0001f37983 */ /* 0x000ee20000300800 */
[----:B------:R-:W-:Y:S01]  /*4d660*/  ISETP.LT.AND P2, PT, R8, UR4, !P2 ;  /* 0x0000000408007c0c */ /* 0x000fe2000d741270 */
[----:B------:R-:W-:Y:S02]  /*4d670*/  ULDC UR4, c[0x0][0x22c] ;  /* 0x00008b0000047ab9 */ /* 0x000fe40000000800 */
[----:B------:R-:W3:Y:S04]  /*4d680*/  LDL.LU R248, [R1+0x27c] ;  /* 0x00027c0001f87983 */ /* 0x000ee80000300800 */
[----:B------:R-:W3:Y:S04]  /*4d690*/  LDL.LU R251, [R1+0x17c] ;  /* 0x00017c0001fb7983 */ /* 0x000ee80000300800 */
[----:B--2---:R-:W-:Y:S04]  /*4d6a0*/  @P3 STG.E desc[UR48][R244.64], R3 ;  /* 0x00000003f4003986 */ /* 0x004fe8000c101930 */
[----:B------:R1:W-:Y:S04]  /*4d6b0*/  @P5 STG.E desc[UR48][R210.64], R11 ;  /* 0x0000000bd2005986 */ /* 0x0003e8000c101930 */
[----:B------:R-:W-:Y:S01]  /*4d6c0*/  @P6 STG.E desc[UR48][R246.64], R250 ;  /* 0x000000faf6006986 */ /* 0x000fe2000c101930 */
[----:B-1----:R-:W-:Y:S01]  /*4d6d0*/  IMAD.WIDE R210, R2, 0x4, R150 ;  /* 0x0000000402d27825 */ /* 0x002fe200078e0296 */
[----:B------:R-:W-:-:S04]  /*4d6e0*/  IADD3 R11, R6, 0x41, RZ ;  /* 0x00000041060b7810 */ /* 0x000fc80007ffe0ff */
[----:B----4-:R1:W-:Y:S01]  /*4d6f0*/  @P4 STG.E desc[UR48][R210.64], R249 ;  /* 0x000000f9d2004986 */ /* 0x0103e2000c101930 */
[----:B------:R-:W-:Y:S01]  /*4d700*/  ISETP.GE.AND P4, PT, R11, UR4, PT ;  /* 0x000000040b007c0c */ /* 0x000fe2000bf86270 */
[----:B------:R-:W-:Y:S02]  /*4d710*/  ULDC UR4, c[0x0][0x228] ;  /* 0x00008a0000047ab9 */ /* 0x000fe40000000800 */
[----:B-1----:R-:W2:Y:S04]  /*4d720*/  LDL.LU R249, [R1+0x37c] ;  /* 0x00037c0001f97983 */ /* 0x002ea80000300800 */
[----:B------:R-:W4:Y:S04]  /*4d730*/  LDL.LU R250, [R1+0x680] ;  /* 0x0006800001fa7983 */ /* 0x000f280000300800 */
[----:B------:R-:W2:Y:S01]  /*4d740*/  LDL.LU R11, [R1+0x46c] ;  /* 0x00046c00010b7983 */ /* 0x000ea20000300800 */
[----:B------:R-:W-:Y:S01]  /*4d750*/  ISETP.LT.AND P3, PT, R7, UR6, !P0 ;  /* 0x0000000607007c0c */ /* 0x000fe2000c761270 */
[----:B------:R-:W-:Y:S01]  /*4d760*/  ULDC UR6, c[0x0][0x228] ;  /* 0x00008a0000067ab9 */ /* 0x000fe20000000800 */
[C---:B------:R-:W-:Y:S01]  /*4d770*/  IADD3 R0, R2.reuse, UR26, RZ ;  /* 0x0000001a02007c10 */ /* 0x040fe2000fffe0ff */
[----:B------:R-:W-:Y:S01]  /*4d780*/  IMAD.WIDE R2, R2, 0x4, R148 ;  /* 0x0000000402027825 */ /* 0x000fe200078e0294 */
[----:B------:R-:W-:Y:S01]  /*4d790*/  ISETP.LT.AND P5, PT, R10, UR8, !P0 ;  /* 0x000000080a007c0c */ /* 0x000fe2000c7a1270 */
[----:B------:R-:W-:Y:S01]  /*4d7a0*/  ULDC UR8, c[0x0][0x228] ;  /* 0x00008a0000087ab9 */ /* 0x000fe20000000800 */
[----:B------:R-:W-:Y:S01]  /*4d7b0*/  ISETP.LT.AND P6, PT, R9, UR10, !P0 ;  /* 0x0000000a09007c0c */ /* 0x000fe2000c7c1270 */
[----:B------:R-:W-:Y:S01]  /*4d7c0*/  IMAD.WIDE R210, R0, 0x4, R208 ;  /* 0x0000000400d27825 */ /* 0x000fe200078e02d0 */
[----:B---3--:R1:W-:Y:S01]  /*4d7d0*/  @P2 STG.E desc[UR48][R2.64], R243 ;  /* 0x000000f302002986 */ /* 0x0083e2000c101930 */
[----:B------:R-:W-:Y:S01]  /*4d7e0*/  ISETP.LT.AND P2, PT, R8, UR4, !P0 ;  /* 0x0000000408007c0c */ /* 0x000fe2000c741270 */
[----:B------:R-:W-:Y:S01]  /*4d7f0*/  ULDC UR4, c[0x0][0x22c] ;  /* 0x00008b0000047ab9 */ /* 0x000fe20000000800 */
[----:B------:R-:W-:Y:S01]  /*4d800*/  IMAD.WIDE R244, R0, 0x4, R4 ;  /* 0x0000000400f47825 */ /* 0x000fe200078e0204 */
[----:B------:R-:W-:-:S03]  /*4d810*/  ULDC UR10, c[0x0][0x228] ;  /* 0x00008a00000a7ab9 */ /* 0x000fc60000000800 */
[----:B------:R-:W-:-:S04]  /*4d820*/  IMAD.WIDE R246, R0, 0x4, R150 ;  /* 0x0000000400f67825 */ /* 0x000fc800078e0296 */
[----:B-1----:R-:W-:Y:S01]  /*4d830*/  VIADD R2, R6, 0x42 ;  /* 0x0000004206027836 */ /* 0x002fe20000000000 */
[----:B------:R-:W3:Y:S04]  /*4d840*/  LDL.LU R243, [R1+0xf78] ;  /* 0x000f780001f37983 */ /* 0x000ee80000300800 */
[----:B--2---:R1:W-:Y:S01]  /*4d850*/  @P3 STG.E desc[UR48][R210.64], R11 ;  /* 0x0000000bd2003986 */ /* 0x0043e2000c101930 */
[----:B------:R-:W-:Y:S01]  /*4d860*/  ISETP.GE.AND P3, PT, R2, UR4, PT ;  /* 0x0000000402007c0c */ /* 0x000fe2000bf66270 */
[----:B------:R-:W-:Y:S01]  /*4d870*/  IMAD.WIDE R2, R0, 0x4, R148 ;  /* 0x0000000400027825 */ /* 0x000fe200078e0294 */
[----:B------:R-:W-:Y:S01]  /*4d880*/  ISETP.LT.AND P0, PT, R7, UR6, !P1 ;  /* 0x0000000607007c0c */ /* 0x000fe2000cf01270 */
[----:B------:R-:W-:Y:S01]  /*4d890*/  @P5 STG.E desc[UR48][R244.64], R248 ;  /* 0x000000f8f4005986 */ /* 0x000fe2000c101930 */
[----:B------:R-:W-:Y:S01]  /*4d8a0*/  ULDC UR4, c[0x0][0x22c] ;  /* 0x00008b0000047ab9 */ /* 0x000fe20000000800 */
[----:B------:R-:W-:-:S02]  /*4d8b0*/  ULDC UR6, c[0x0][0x228] ;  /* 0x00008a0000067ab9 */ /* 0x000fc40000000800 */
[----:B------:R2:W-:Y:S01]  /*4d8c0*/  @P6 STG.E desc[UR48][R246.64], R251 ;  /* 0x000000fbf6006986 */ /* 0x0005e2000c101930 */
[----:B-1----:R-:W-:-:S03]  /*4d8d0*/  IADD3 R11, R0, UR26, RZ ;  /* 0x0000001a000b7c10 */ /* 0x002fc6000fffe0ff */
[----:B------:R1:W-:Y:S04]  /*4d8e0*/  @P2 STG.E desc[UR48][R2.64], R249 ;  /* 0x000000f902002986 */ /* 0x0003e8000c101930 */
[----:B--2---:R-:W2:Y:S04]  /*4d8f0*/  LDL.LU R251, [R1+0x180] ;  /* 0x0001800001fb7983 */ /* 0x004ea80000300800 */
[----:B------:R-:W4:Y:S04]  /*4d900*/  LDL.LU R0, [R1+0x690] ;  /* 0x0006900001007983 */ /* 0x000f280000300800 */
[----:B-1----:R-:W3:Y:S01]  /*4d910*/  LDL.LU R3, [R1+0x6a0] ;  /* 0x0006a00001037983 */ /* 0x002ee20000300800 */
[----:B------:R-:W-:-:S02]  /*4d920*/  ISETP.LT.AND P5, PT, R10, UR8, !P1 ;  /* 0x000000080a007c0c */ /* 0x000fc4000cfa1270 */
[----:B------:R-:W-:Y:S02]  /*4d930*/  ISETP.LT.AND P6, PT, R9, UR10, !P1 ;  /* 0x0000000a09007c0c */ /* 0x000fe4000cfc1270 */
[----:B------:R-:W-:Y:S01]  /*4d940*/  IADD3 R248, R6, 0x43, RZ ;  /* 0x0000004306f87810 */ /* 0x000fe20007ffe0ff */
[C---:B------:R-:W-:Y:S01]  /*4d950*/  IMAD.WIDE R210, R11.reuse, 0x4, R208 ;  /* 0x000000040bd27825 */ /* 0x040fe200078e02d0 */
[----:B------:R-:W2:Y:S01]  /*4d960*/  LDL.LU R249, [R1+0x78] ;  /* 0x0000780001f97983 */ /* 0x000ea20000300800 */
[----:B------:R-:W-:Y:S01]  /*4d970*/  ULDC UR8, c[0x0][0x228] ;  /* 0x00008a0000087ab9 */ /* 0x000fe20000000800 */
[----:B------:R-:W-:Y:S01]  /*4d980*/  ISETP.GE.AND P2, PT, R248, UR4, PT ;  /* 0x00000004f8007c0c */ /* 0x000fe2000bf46270 */
[C---:B------:R-:W-:Y:S01]  /*4d990*/  IMAD.WIDE R244, R11.reuse, 0x4, R4 ;  /* 0x000000040bf47825 */ /* 0x040fe200078e0204 */
[----:B------:R-:W2:Y:S01]  /*4d9a0*/  LDL.LU R248, [R1+0x280] ;  /* 0x0002800001f87983 */ /* 0x000ea20000300800 */
[----:B------:R-:W-:Y:S01]  /*4d9b0*/  ULDC UR4, c[0x0][0x228] ;  /* 0x00008a0000047ab9 */ /* 0x000fe20000000800 */
[----:B------:R-:W-:Y:S01]  /*4d9c0*/  ULDC UR10, c[0x0][0x228] ;  /* 0x00008a00000a7ab9 */ /* 0x000fe20000000800 */
[----:B------:R-:W-:Y:S01]  /*4d9d0*/  IMAD.WIDE R246, R11, 0x4, R150 ;  /* 0x000000040bf67825 */ /* 0x000fe200078e0296 */
[----:B------:R-:W-:Y:S01]  /*4d9e0*/  ISETP.LT.AND P1, PT, R8, UR4, !P1 ;  /* 0x0000000408007c0c */ /* 0x000fe2000cf21270 */
[----:B------:R-:W-:Y:S01]  /*4d9f0*/  ULDC UR4, c[0x0][0x228] ;  /* 0x00008a0000047ab9 */ /* 0x000fe20000000800 */
[----:B---3--:R-:W-:Y:S04]  /*4da00*/  @P0 STG.E desc[UR48][R210.64], R3 ;  /* 0x00000003d2000986 */ /* 0x008fe8000c101930 */
[----:B----4-:R-:W-:Y:S04]  /*4da10*/  @P5 STG.E desc[UR48][R244.64], R0 ;  /* 0x00000000f4005986 */ /* 0x010fe8000c101930 */
[----:B------:R1:W-:Y:S04]  /*4da20*/  @P6 STG.E desc[UR48][R246.64], R250 ;  /* 0x000000faf6006986 */ /* 0x0003e8000c101930 */
[----:B-1----:R-:W3:Y:S04]  /*4da30*/  LDL.LU R246, [R1+0x80] ;  /* 0x0000800001f67983 */ /* 0x002ee80000300800 */
[----:B------:R-:W4:Y:S04]  /*4da40*/  LDL.LU R247, [R1+0x70] ;  /* 0x0000700001f77983 */ /* 0x000f280000300800 */
[----:B------:R-:W4:Y:S01]  /*4da50*/  LDL.LU R250, [R1+0x6a4] ;  /* 0x0006a40001fa7983 */ /* 0x000f220000300800 */
[----:B------:R-:W-:Y:S01]  /*4da60*/  ISETP.LT.AND P0, PT, R7, UR4, !P4 ;  /* 0x0000000407007c0c */ /* 0x000fe2000e701270 */
[----:B------:R-:W-:Y:S01]  /*4da70*/  ULDC UR4, c[0x0][0x228] ;  /* 0x00008a0000047ab9 */ /* 0x000fe20000000800 */
[----:B------:R-:W-:-:S02]  /*4da80*/  IADD3 R0, R11, UR26, RZ ;  /* 0x0000001a0b007c10 */ /* 0x000fc4000fffe0ff */
[----:B------:R-:W-:Y:S01]  /*4da90*/  ISETP.LT.AND P6, PT, R10, UR6, !P4 ;  /* 0x000000060a007c0c */ /* 0x000fe2000e7c1270 */
[----:B------:R-:W-:Y:S01]  /*4daa0*/  IMAD.WIDE R2, R11, 0x4, R148 ;  /* 0x000000040b027825 */ /* 0x000fe200078e0294 */
[----:B------:R-:W-:Y:S01]  /*4dab0*/  ISETP.LT.AND P5, PT, R9, UR4, !P4 ;  /* 0x0000000409007c0c */ /* 0x000fe2000e7a1270 */
[----:B------:R-:W-:Y:S01]  /*4dac0*/  ULDC UR4, c[0x0][0x22c] ;  /* 0x00008b0000047ab9 */ /* 0x000fe20000000800 */
[----:B------:R-:W-:Y:S01]  /*4dad0*/  ISETP.LT.AND P4, PT, R8, UR8, !P4 ;  /* 0x0000000808007c0c */ /* 0x000fe2000e781270 */
[----:B------:R-:W-:Y:S01]  /*4dae0*/  IMAD.WIDE R210, R0, 0x4, R208 ;  /* 0x0000000400d27825 */ /* 0x000fe200078e02d0 */
[----:B--2---:R1:W-:Y:S01]  /*4daf0*/  @P1 STG.E desc[UR48][R2.64], R248 ;  /* 0x000000f802001986 */ /* 0x0043e2000c101930 */
        /* <DEDUP_REMOVED lines=9> */
[----:B--2---:R-:W-:Y:S01]  /*4db90*/  IMAD.WIDE R210, R0, 0x4, R150 ;  /* 0x0000000400d27825 */ /* 0x004fe200078e0296 */
[----:B------:R-:W-:Y:S01]  /*4dba0*/  ISETP.LT.AND P0, PT, R7, UR4, !P3 ;  /* 0x0000000407007c0c */ /* 0x000fe2000df01270 */
[----:B------:R-:W-:Y:S01]  /*4dbb0*/  ULDC UR4, c[0x0][0x228] ;  /* 0x00008a0000047ab9 */ /* 0x000fe20000000800 */
[----:B------:R-:W2:Y:S01]  /*4dbc0*/  LDL.LU R251, [R1+0x184] ;  /* 0x0001840001fb7983 */ /* 0x000ea20000300800 */
[----:B------:R-:W-:-:S03]  /*4dbd0*/  VIADD R11, R6, 0x45 ;  /* 0x00000045060b7836 */ /* 0x000fc60000000000 */
[----:B---3--:R-:W-:Y:S04]  /*4dbe0*/  @P6 STG.E desc[UR48][R2.64], R246 ;  /* 0x000000f602006986 */ /* 0x008fe8000c101930 */
[----:B----4-:R-:W-:Y:S04]  /*4dbf0*/  @P5 STG.E desc[UR48][R210.64], R247 ;  /* 0x000000f7d2005986 */ /* 0x010fe8000c101930 */
        /* <DEDUP_REMOVED lines=10> */
[----:B-1----:R-:W4:Y:S03]  /*4dca0*/  LDL.LU R250, [R1+0x84] ;  /* 0x0000840001fa7983 */ /* 0x002f260000300800 */
[C---:B------:R-:W-:Y:S01]  /*4dcb0*/  IMAD.WIDE R2, R244.reuse, 0x4, R4 ;  /* 0x00000004f4027825 */ /* 0x040fe200078e0204 */
[----:B------:R-:W-:Y:S01]  /*4dcc0*/  IADD3 R0, R244, UR26, RZ ;  /* 0x0000001af4007c10 */ /* 0x000fe2000fffe0ff */
[----:B------:R-:W-:Y:S01]  /*4dcd0*/  ULDC UR4, c[0x0][0x228] ;  /* 0x00008a0000047ab9 */ /* 0x000fe20000000800 */
[----:B------:R-:W2:Y:S01]  /*4dce0*/  LDL.LU R11, [R1+0x694] ;  /* 0x00069400010b7983 */ /* 0x000ea20000300800 */
[----:B------:R-:W-:Y:S01]  /*4dcf0*/  ISETP.LT.AND P3, PT, R8, UR8, !P3 ;  /* 0x0000000808007c0c */ /* 0x000fe2000df61270 */
[----:B------:R-:W-:Y:S01]  /*4dd00*/  IMAD.WIDE R244, R244, 0x4, R148 ;  /* 0x00000004f4f47825 */ /* 0x000fe200078e0294 */
[----:B------:R-:W-:Y:S01]  /*4dd10*/  ISETP.LT.AND P6, PT, R7, UR10, !P2 ;  /* 0x0000000a07007c0c */ /* 0x000fe2000d7c1270 */
[----:B------:R-:W-:Y:S01]  /*4dd20*/  ULDC UR6, c[0x0][0x228] ;  /* 0x00008a0000067ab9 */ /* 0x000fe20000000800 */
[----:B------:R-:W-:Y:S01]  /*4dd30*/  ULDC UR8, c[0x0][0x228] ;  /* 0x00008a0000087ab9 */ /* 0x000fe20000000800 */
[----:B------:R-:W-:Y:S01]  /*4dd40*/  IMAD.WIDE R246, R0, 0x4, R208 ;  /* 0x0000000400f67825 */ /* 0x000fe200078e02d0 */
[----:B------:R-:W-:Y:S01]  /*4dd50*/  ULDC UR10, c[0x0][0x228] ;  /* 0x00008a00000a7ab9 */ /* 0x000fe20000000800 */
[----:B--2---:R1:W-:Y:S04]  /*4dd60*/  @P4 STG.E desc[UR48][R2.64], R11 ;  /* 0x0000000b02004986 */ /* 0x0043e8000c101930 */
[----:B---3--:R2:W-:Y:S04]  /*4dd70*/  @P5 STG.E desc[UR48][R210.64], R240 ;  /* 0x000000f0d2005986 */ /* 0x0085e8000c101930 */
[----:B------:R3:W-:Y:S01]  /*4dd80*/  @P3 STG.E desc[UR48][R244.64], R248 ;  /* 0x000000f8f4003986 */ /* 0x0007e2000c101930 */
[----:B------:R-:W-:Y:S01]  /*4dd90*/  ISETP.LT.AND P3, PT, R10, UR4, !P2 ;  /* 0x000000040a007c0c */ /* 0x000fe2000d761270 */
[----:B------:R-:W-:Y:S01]  /*4dda0*/  ULDC UR4, c[0x0][0x228] ;  /* 0x00008a0000047ab9 */ /* 0x000fe20000000800 */
[----:B-1----:R-:W-:Y:S01]  /*4ddb0*/  IMAD.WIDE R2, R0, 0x4, R4 ;  /* 0x0000000400027825 */ /* 0x002fe200078e0204 */
[----:B------:R1:W-:Y:S01]  /*4ddc0*/  @P6 STG.E desc[UR48][R246.64], R251 ;  /* 0x000000fbf6006986 */ /* 0x0003e2000c101930 */
[----:B------:R-:W-:Y:S01]  /*4ddd0*/  ISETP.LT.AND P4, PT, R9, UR4, !P2 ;  /* 0x0000000409007c0c */ /* 0x000fe2000d781270 */
[----:B------:R-:W-:Y:S01]  /*4dde0*/  ULDC UR4, c[0x0][0x22c] ;  /* 0x00008b0000047ab9 */ /* 0x000fe20000000800 */
[----:B--2---:R-:W-:Y:S01]  /*4ddf0*/  IADD3 R240, R6, 0x46, RZ ;  /* 0x0000004606f07810 */ /* 0x004fe20007ffe0ff */
[----:B---3--:R-:W2:Y:S04]  /*4de00*/  LDL.LU R245, [R1+0x74] ;  /* 0x0000740001f57983 */ /* 0x008ea80000300800 */
[----:B-1----:R-:W3:Y:S04]  /*4de10*/  LDL.LU R246, [R1+0x698] ;  /* 0x0006980001f67983 */ /* 0x002ee80000300800 */
[----:B------:R-:W3:Y:S04]  /*4de20*/  LDL.LU R247, [R1+0x688] ;  /* 0x0006880001f77983 */ /* 0x000ee80000300800 */
[----:B------:R-:W3:Y:S04]  /*4de30*/  LDL.LU R248, [R1+0x288] ;  /* 0x0002880001f87983 */ /* 0x000ee80000300800 */
[----:B----4-:R1:W-:Y:S01]  /*4de40*/  @P3 STG.E desc[UR48][R2.64], R250 ;  /* 0x000000fa02003986 */ /* 0x0103e2000c101930 */
[----:B------:R-:W-:Y:S01]  /*4de50*/  ISETP.GE.AND P3, PT, R240, UR4, PT ;  /* 0x00000004f0007c0c */ /* 0x000fe2000bf66270 */
[----:B------:R-:W-:Y:S01]  /*4de60*/  IMAD.WIDE R210, R0, 0x4, R150 ;  /* 0x0000000400d27825 */ /* 0x000fe200078e0296 */
[----:B------:R-:W-:Y:S01]  /*4de70*/  ISETP.LT.AND P2, PT, R8, UR6, !P2 ;  /* 0x0000000608007c0c */ /* 0x000fe2000d741270 */
[----:B------:R-:W4:Y:S01]  /*4de80*/  LDL.LU R251, [R1+0x188] ;  /* 0x0001880001fb7983 */ /* 0x000f220000300800 */
[----:B------:R-:W-:Y:S01]  /*4de90*/  ISETP.LT.AND P5, PT, R7, UR8, !P1 ;  /* 0x0000000807007c0c */ /* 0x000fe2000cfa1270 */
[----:B------:R-:W-:Y:S01]  /*4dea0*/  ULDC UR4, c[0x0][0x228] ;  /* 0x00008a0000047ab9 */ /* 0x000fe20000000800 */
[----:B------:R-:W-:Y:S01]  /*4deb0*/  ISETP.LT.AND P6, PT, R10, UR10, !P1 ;  /* 0x0000000a0a007c0c */ /* 0x000fe2000cfc1270 */
[C---:B------:R-:W-:Y:S01]  /*4dec0*/  VIADD R11, R0.reuse, UR26 ;  /* 0x0000001a000b7c36 */ /* 0x040fe20008000000 */
[----:B------:R-:W-:Y:S01]  /*4ded0*/  ULDC UR6, c[0x0][0x228] ;  /* 0x00008a0000067ab9 */ /* 0x000fe20000000800 */
[----:B------:R-:W-:Y:S01]  /*4dee0*/  ULDC UR8, c[0x0][0x228] ;  /* 0x00008a0000087ab9 */ /* 0x000fe20000000800 */
[----:B------:R-:W-:Y:S01]  /*4def0*/  ULDC UR10, c[0x0][0x228] ;  /* 0x00008a00000a7ab9 */ /* 0x000fe20000000800 */
[----:B-1----:R-:W4:Y:S04]  /*4df00*/  LDL.LU R250, [R1+0x88] ;  /* 0x0000880001fa7983 */ /* 0x002f280000300800 */
[----:B------:R-:W3:Y:S01]  /*4df10*/  LDL.LU R240, [R1+0x6a8] ;  /* 0x0006a80001f07983 */ /* 0x000ee20000300800 */
[----:B------:R-:W-:Y:S01]  /*4df20*/  IMAD.WIDE R2, R0, 0x4, R148 ;  /* 0x0000000400027825 */ /* 0x000fe200078e0294 */
[----:B------:R-:W-:-:S02]  /*4df30*/  IADD3 R0, R11, UR26, RZ ;  /* 0x0000001a0b007c10 */ /* 0x000fc4000fffe0ff */
[----:B--2---:R1:W-:Y:S04]  /*4df40*/  @P4 STG.E desc[UR48][R210.64], R245 ;  /* 0x000000f5d2004986 */ /* 0x0043e8000c101930 */
[----:B------:R2:W-:Y:S01]  /*4df50*/  @P2 STG.E desc[UR48][R2.64], R241 ;  /* 0x000000f102002986 */ /* 0x0005e2000c101930 */
[----:B------:R-:W-:Y:S01]  /*4df60*/  ISETP.LT.AND P2, PT, R9, UR4, !P1 ;  /* 0x0000000409007c0c */ /* 0x000fe2000cf41270 */
[----:B------:R-:W-:Y:S01]  /*4df70*/  ULDC UR4, c[0x0][0x228] ;  /* 0x00008a0000047ab9 */ /* 0x000fe20000000800 */
[----:B-1----:R-:W-:-:S04]  /*4df80*/  IMAD.WIDE R210, R11, 0x4, R208 ;  /* 0x000000040bd27825 */ /* 0x002fc800078e02d0 */
[C---:B------:R-:W-:Y:S01]  /*4df90*/  IMAD.WIDE R244, R11.reuse, 0x4, R4 ;  /* 0x000000040bf47825 */ /* 0x040fe200078e0204 */
[----:B------:R-:W-:Y:S01]  /*4dfa0*/  ISETP.LT.AND P1, PT, R8, UR4, !P1 ;  /* 0x0000000408007c0c */ /* 0x000fe2000cf21270 */
[----:B------:R-:W-:Y:S02]  /*4dfb0*/  ULDC UR4, c[0x0][0x22c] ;  /* 0x00008b0000047ab9 */ /* 0x000fe40000000800 */
[----:B--2---:R-:W-:Y:S01]  /*4dfc0*/  IMAD.WIDE R2, R11, 0x4, R150 ;  /* 0x000000040b027825 */ /* 0x004fe200078e0296 */
[----:B------:R-:W-:Y:S01]  /*4dfd0*/  ISETP.LT.AND P4, PT, R9, UR10, !P0 ;  /* 0x0000000a09007c0c */ /* 0x000fe2000c781270 */
[----:B------:R-:W-:Y:S01]  /*4dfe0*/  ULDC UR10, c[0x0][0x228] ;  /* 0x00008a00000a7ab9 */ /* 0x000fe20000000800 */
[----:B---3--:R-:W-:Y:S04]  /*4dff0*/  @P5 STG.E desc[UR48][R210.64], R240 ;  /* 0x000000f0d2005986 */ /* 0x008fe8000c101930 */
[----:B------:R1:W-:Y:S01]  /*4e000*/  @P6 STG.E desc[UR48][R244.64], R246 ;  /* 0x000000f6f4006986 */ /* 0x0003e2000c101930 */
[----:B------:R-:W-:Y:S01]  /*4e010*/  ISETP.LT.AND P6, PT, R7, UR6, !P0 ;  /* 0x0000000607007c0c */ /* 0x000fe2000c7c1270 */
[----:B------:R-:W-:Y:S01]  /*4e020*/  ULDC UR6, c[0x0][0x228] ;  /* 0x00008a0000067ab9 */ /* 0x000fe20000000800 */
[----:B------:R-:W-:Y:S01]  /*4e030*/  ISETP.LT.AND P5, PT, R10, UR8, !P0 ;  /* 0x000000080a007c0c */ /* 0x000fe2000c7a1270 */
[----:B------:R2:W-:Y:S01]  /*4e040*/  @P2 STG.E desc[UR48][R2.64], R247 ;  /* 0x000000f702002986 */ /* 0x0005e2000c101930 */
[----:B------:R-:W-:Y:S01]  /*4e050*/  ULDC UR8, c[0x0][0x228] ;  /* 0x00008a0000087ab9 */ /* 0x000fe20000000800 */
[----:B-1----:R-:W-:-:S04]  /*4e060*/  IADD3 R246, R6, 0x47, RZ ;  /* 0x0000004706f67810 */ /* 0x002fc80007ffe0ff */
[----:B------:R-:W-:Y:S01]  /*4e070*/  ISETP.GE.AND P2, PT, R246, UR4, PT ;  /* 0x00000004f6007c0c */ /* 0x000fe2000bf46270 */
[----:B------:R-:W-:Y:S01]  /*4e080*/  ULDC UR4, c[0x0][0x228] ;  /* 0x00008a0000047ab9 */ /* 0x000fe20000000800 */
[----:B------:R-:W-:Y:S01]  /*4e090*/  IMAD.WIDE R210, R0, 0x4, R208 ;  /* 0x0000000400d27825 */ /* 0x000fe200078e02d0 */
[----:B------:R-:W-:Y:S01]  /*4e0a0*/  ISETP.LT.AND P0, PT, R8, UR4, !P0 ;  /* 0x0000000408007c0c */ /* 0x000fe2000c701270 */
[----:B--2---:R-:W2:Y:S01]  /*4e0b0*/  LDL.LU R247, [R1+0x68c] ;  /* 0x00068c0001f77983 */ /* 0x004ea20000300800 */
[----:B------:R-:W-:Y:S01]  /*4e0c0*/  ULDC UR4, c[0x0][0x22c] ;  /* 0x00008b0000047ab9 */ /* 0x000fe20000000800 */
[----:B------:R-:W-:-:S04]  /*4e0d0*/  IMAD.WIDE R2, R11, 0x4, R148 ;  /* 0x000000040b027825 */ /* 0x000fc800078e0294 */
[C---:B------:R-:W-:Y:S01]  /*4e0e0*/  IMAD.WIDE R240, R0.reuse, 0x4, R4 ;  /* 0x0000000400f07825 */ /* 0x040fe200078e0204 */
[----:B------:R1:W-:Y:S03]  /*4e0f0*/  @P1 STG.E desc[UR48][R2.64], R248 ;  /* 0x000000f802001986 */ /* 0x0003e6000c101930 */
[C---:B------:R-:W-:Y:S01]  /*4e100*/  IMAD.WIDE R244, R0.reuse, 0x4, R150 ;  /* 0x0000000400f47825 */ /* 0x040fe200078e0296 */
[----:B----4-:R3:W-:Y:S01]  /*4e110*/  @P6 STG.E desc[UR48][R210.64], R251 ;  /* 0x000000fbd2006986 */ /* 0x0107e2000c101930 */
[----:B------:R-:W-:-:S03]  /*4e120*/  IADD3 R11, R0, UR26, RZ ;  /* 0x0000001a000b7c10 */ /* 0x000fc6000fffe0ff */
[----:B------:R4:W-:Y:S01]  /*4e130*/  @P5 STG.E desc[UR48][R240.64], R250 ;  /* 0x000000faf0005986 */ /* 0x0009e2000c101930 */
[----:B-1----:R-:W-:-:S03]  /*4e140*/  IMAD.WIDE R2, R0, 0x4, R148 ;  /* 0x0000000400027825 */ /* 0x002fc600078e0294 */
[----:B------:R-:W2:Y:S04]  /*4e150*/  LDL.LU R248, [R1+0x28c] ;  /* 0x00028c0001f87983 */ /* 0x000ea80000300800 */
[----:B---3--:R-:W3:Y:S04]  /*4e160*/  LDL.LU R251, [R1+0x18c] ;  /* 0x00018c0001fb7983 */ /* 0x008ee80000300800 */
[----:B------:R1:W-:Y:S04]  /*4e170*/  @P4 STG.E desc[UR48][R244.64], R249 ;  /* 0x000000f9f4004986 */ /* 0x0003e8000c101930 */
[----:B----4-:R-:W4:Y:S04]  /*4e180*/  LDL.LU R250, [R1+0x8c] ;  /* 0x00008c0001fa7983 */ /* 0x010f280000300800 */
[----:B------:R1:W-:Y:S04]  /*4e190*/  @P0 STG.E desc[UR48][R2.64], R242 ;  /* 0x000000f202000986 */ /* 0x0003e8000c101930 */
[----:B-1----:R-:W4:Y:S04]  /*4e1a0*/  LDL.LU R249, [R1+0x7c] ;  /* 0x00007c0001f97983 */ /* 0x002f280000300800 */
[----:B------:R-:W2:Y:S04]  /*4e1b0*/  LDL.LU R0, [R1+0x69c] ;  /* 0x00069c0001007983 */ /* 0x000ea80000300800 */
[----:B------:R-:W3:Y:S01]  /*4e1c0*/  LDL.LU R3, [R1+0x6ac] ;  /* 0x0006ac0001037983 */ /* 0x000ee20000300800 */
[----:B------:R-:W-:Y:S01]  /*4e1d0*/  VIADD R246, R6, 0x48 ;  /* 0x0000004806f67836 */ /* 0x000fe20000000000 */
[----:B------:R-:W-:-:S02]  /*4e1e0*/  ISETP.LT.AND P4, PT, R7, UR6, !P3 ;  /* 0x0000000607007c0c */ /* 0x000fc4000df81270 */
[----:B------:R-:W-:Y:S02]  /*4e1f0*/  ISETP.LT.AND P5, PT, R10, UR8, !P3 ;  /* 0x000000080a007c0c */ /* 0x000fe4000dfa1270 */
[----:B------:R-:W-:Y:S01]  /*4e200*/  ISETP.LT.AND P6, PT, R9, UR10, !P3 ;  /* 0x0000000a09007c0c */ /* 0x000fe2000dfc1270 */
[C---:B------:R-:W-:Y:S01]  /*4e210*/  IMAD.WIDE R210, R11.reuse, 0x4, R208 ;  /* 0x000000040bd27825 */ /* 0x040fe200078e02d0 */
[----:B------:R-:W-:Y:S01]  /*4e220*/  ISETP.GE.AND P1, PT, R246, UR4, PT ;  /* 0x00000004f6007c0c */ /* 0x000fe2000bf26270 */
[----:B------:R-:W-:Y:S01]  /*4e230*/  ULDC UR4, c[0x0][0x22c] ;  /* 0x00008b0000047ab9 */ /* 0x000fe20000000800 */
[----:B------:R-:W-:Y:S01]  /*4e240*/  IADD3 R246, R6, 0x49, RZ ;  /* 0x0000004906f67810 */ /* 0x000fe20007ffe0ff */
[C---:B------:R-:W-:Y:S01]  /*4e250*/  IMAD.WIDE R240, R11.reuse, 0x4, R4 ;  /* 0x000000040bf07825 */ /* 0x040fe200078e0204 */
[----:B------:R-:W-:Y:S01]  /*4e260*/  ULDC UR6, c[0x0][0x228] ;  /* 0x00008a0000067ab9 */ /* 0x000fe20000000800 */
[----:B------:R-:W-:Y:S01]  /*4e270*/  ULDC UR8, c[0x0][0x228] ;  /* 0x00008a0000087ab9 */ /* 0x000fe20000000800 */
[----:B------:R-:W-:Y:S01]  /*4e280*/  ISETP.GE.AND P0, PT, R246, UR4, PT ;  /* 0x00000004f6007c0c */ /* 0x000fe2000bf06270 */
[----:B------:R-:W-:Y:S01]  /*4e290*/  ULDC UR4, c[0x0][0x228] ;  /* 0x00008a0000047ab9 */ /* 0x000fe20000000800 */
[----:B------:R-:W-:Y:S01]  /*4e2a0*/  IMAD.WIDE R244, R11, 0x4, R150 ;  /* 0x000000040bf47825 */ /* 0x000fe200078e0296 */
[----:B------:R-:W-:Y:S01]  /*4e2b0*/  ISETP.LT.AND P3, PT, R8, UR4, !P3 ;  /* 0x0000000408007c0c */ /* 0x000fe2000df61270 */
[----:B------:R-:W-:Y:S01]  /*4e2c0*/  ULDC UR4, c[0x0][0x228] ;  /* 0x00008a0000047ab9 */ /* 0x000fe20000000800 */
[----:B------:R-:W-:Y:S01]  /*4e2d0*/  ULDC UR10, c[0x0][0x228] ;  /* 0x00008a00000a7ab9 */ /* 0x000fe20000000800 */
[----:B---3--:R1:W-:Y:S01]  /*4e2e0*/  @P4 STG.E desc[UR48][R210.64], R3 ;  /* 0x00000003d2004986 */ /* 0x0083e2000c101930 */
[----:B------:R-:W-:Y:S01]  /*4e2f0*/  ISETP.LT.AND P4, PT, R7, UR4, !P2 ;  /* 0x0000000407007c0c */ /* 0x000fe2000d781270 */
[----:B------:R-:W-:-:S02]  /*4e300*/  ULDC UR4, c[0x0][0x228] ;  /* 0x00008a0000047ab9 */ /* 0x000fc40000000800 */
[----:B--2---:R-:W-:Y:S04]  /*4e310*/  @P5 STG.E desc[UR48][R240.64], R0 ;  /* 0x00000000f0005986 */ /* 0x004fe8000c101930 */
[----:B------:R2:W-:Y:S01]  /*4e320*/  @P6 STG.E desc[UR48][R244.64], R247 ;  /* 0x000000f7f4006986 */ /* 0x0005e2000c101930 */
[----:B------:R-:W-:Y:S01]  /*4e330*/  ISETP.LT.AND P6, PT, R10, UR6, !P2 ;  /* 0x000000060a007c0c */ /* 0x000fe2000d7c1270 */
[----:B------:R-:W-:Y:S01]  /*4e340*/  ULDC UR6, c[0x0][0x228] ;  /* 0x00008a0000067ab9 */ /* 0x000fe20000000800 */
[----:B------:R-:W-:Y:S01]  /*4e350*/  ISETP.LT.AND P5, PT, R9, UR4, !P2 ;  /* 0x0000000409007c0c */ /* 0x000fe2000d7a1270 */
[C---:B-1----:R-:W-:Y:S01]  /*4e360*/  IMAD.WIDE R2, R11.reuse, 0x4, R148 ;  /* 0x000000040b027825 */ /* 0x042fe200078e0294 */
[----:B------:R-:W-:Y:S01]  /*4e370*/  ISETP.LT.AND P2, PT, R8, UR8, !P2 ;  /* 0x0000000808007c0c */ /* 0x000fe2000d741270 */
[----:B------:R-:W-:Y:S01]  /*4e380*/  ULDC UR4, c[0x0][0x22c] ;  /* 0x00008b0000047ab9 */ /* 0x000fe20000000800 */
[----:B------:R-:W-:Y:S01]  /*4e390*/  ULDC UR8, c[0x0][0x228] ;  /* 0x00008a0000087ab9 */ /* 0x000fe20000000800 */
[----:B--2---:R-:W-:Y:S01]  /*4e3a0*/  IADD3 R247, R11, UR26, RZ ;  /* 0x0000001a0bf77c10 */ /* 0x004fe2000fffe0ff */
[----:B------:R-:W-:-:S04]  /*4e3b0*/  VIADD R0, R6, 0x4a ;  /* 0x0000004a06007836 */ /* 0x000fc80000000000 */
[C---:B------:R-:W-:Y:S01]  /*4e3c0*/  IMAD.WIDE R210, R247.reuse, 0x4, R208 ;  /* 0x00000004f7d27825 */ /* 0x040fe200078e02d0 */
[----:B------:R1:W-:Y:S01]  /*4e3d0*/  @P3 STG.E desc[UR48][R2.64], R248 ;  /* 0x000000f802003986 */ /* 0x0003e2000c101930 */
[----:B------:R-:W-:Y:S01]  /*4e3e0*/  ISETP.GE.AND P3, PT, R0, UR4, PT ;  /* 0x0000000400007c0c */ /* 0x000fe2000bf66270 */
[----:B------:R-:W-:Y:S02]  /*4e3f0*/  ULDC UR4, c[0x0][0x228] ;  /* 0x00008a0000047ab9 */ /* 0x000fe40000000800 */
[----:B------:R2:W-:Y:S01]  /*4e400*/  @P4 STG.E desc[UR48][R210.64], R251 ;  /* 0x000000fbd2004986 */ /* 0x0005e2000c101930 */
[----:B------:R-:W-:Y:S01]  /*4e410*/  IMAD.WIDE R240, R247, 0x4, R148 ;  /* 0x00000004f7f07825 */ /* 0x000fe200078e0294 */
[----:B------:R-:W-:Y:S01]  /*4e420*/  ISETP.LT.AND P4, PT, R7, UR4, !P1 ;  /* 0x0000000407007c0c */ /* 0x000fe2000cf81270 */
[----:B------:R-:W-:Y:S02]  /*4e430*/  ULDC UR4, c[0x0][0x228] ;  /* 0x00008a0000047ab9 */ /* 0x000fe40000000800 */
[----:B-1----:R-:W-:-:S04]  /*4e440*/  IMAD.WIDE R2, R247, 0x4, R4 ;  /* 0x00000004f7027825 */ /* 0x002fc800078e0204 */
[C---:B--2---:R-:W-:Y:S01]  /*4e450*/  IMAD.WIDE R210, R247.reuse, 0x4, R150 ;  /* 0x00000004f7d27825 */ /* 0x044fe200078e0296 */
[----:B----4-:R1:W-:Y:S01]  /*4e460*/  @P6 STG.E desc[UR48][R2.64], R250 ;  /* 0x000000fa02006986 */ /* 0x0103e2000c101930 */
[----:B------:R-:W-:-:S03]  /*4e470*/  IADD3 R247, R247, UR26, RZ ;  /* 0x0000001af7f77c10 */ /* 0x000fc6000fffe0ff */
[----:B------:R2:W-:Y:S01]  /*4e480*/  @P5 STG.E desc[UR48][R210.64], R249 ;  /* 0x000000f9d2005986 */ /* 0x0005e2000c101930 */
[----:B------:R-:W-:Y:S01]  /*4e490*/  ISETP.LT.AND P5, PT, R9, UR6, !P1 ;  /* 0x0000000609007c0c */ /* 0x000fe2000cfa1270 */
[----:B------:R-:W-:Y:S01]  /*4e4a0*/  IMAD.WIDE R244, R247, 0x4, R208 ;  /* 0x00000004f7f47825 */ /* 0x000fe200078e02d0 */
[----:B------:R-:W-:Y:S01]  /*4e4b0*/  ISETP.LT.AND P6, PT, R7, UR10, !P0 ;  /* 0x0000000a07007c0c */ /* 0x000fe2000c7c1270 */
[----:B------:R3:W-:Y:S01]  /*4e4c0*/  @P2 STG.E desc[UR48][R240.64], R243 ;  /* 0x000000f3f0002986 */ /* 0x0007e2000c101930 */
[----:B------:R-:W-:Y:S01]  /*4e4d0*/  ISETP.LT.AND P2, PT, R10, UR4, !P1 ;  /* 0x000000040a007c0c */ /* 0x000fe2000cf41270 */
[----:B------:R-:W-:Y:S01]  /*4e4e0*/  VIADD R0, R6, 0x4b ;  /* 0x0000004b06007836 */ /* 0x000fe20000000000 */
[----:B------:R-:W-:Y:S01]  /*4e4f0*/  ISETP.LT.AND P1, PT, R8, UR8, !P1 ;  /* 0x0000000808007c0c */ /* 0x000fe2000cf21270 */
[C---:B-1----:R-:W-:Y:S01]  /*4e500*/  IMAD.WIDE R2, R247.reuse, 0x4, R4 ;  /* 0x00000004f7027825 */ /* 0x042fe200078e0204 */
[----:B------:R-:W-:Y:S01]  /*4e510*/  ULDC UR4, c[0x0][0x22c] ;  /* 0x00008b0000047ab9 */ /* 0x000fe20000000800 */
[----:B------:R-:W-:Y:S01]  /*4e520*/  @P4 STG.E desc[UR48][R244.64], R236 ;  /* 0x000000ecf4004986 */ /* 0x000fe2000c101930 */
[C---:B------:R-:W-:Y:S01]  /*4e530*/  IADD3 R11, R247.reuse, UR26, RZ ;  /* 0x0000001af70b7c10 */ /* 0x040fe2000fffe0ff */
[C---:B--2---:R-:W-:Y:S01]  /*4e540*/  IMAD.WIDE R210, R247.reuse, 0x4, R150 ;  /* 0x00000004f7d27825 */ /* 0x044fe200078e0296 */
[----:B------:R-:W-:Y:S01]  /*4e550*/  ISETP.GE.AND P4, PT, R0, UR4, PT ;  /* 0x0000000400007c0c */ /* 0x000fe2000bf86270 */
[----:B------:R-:W-:Y:S01]  /*4e560*/  ULDC UR4, c[0x0][0x228] ;  /* 0x00008a0000047ab9 */ /* 0x000fe20000000800 */
[----:B------:R-:W-:Y:S01]  /*4e570*/  ULDC UR6, c[0x0][0x228] ;  /* 0x00008a0000067ab9 */ /* 0x000fe20000000800 */
[----:B---3--:R-:W-:Y:S01]  /*4e580*/  IMAD.WIDE R240, R247, 0x4, R148 ;  /* 0x00000004f7f07825 */ /* 0x008fe200078e0294 */
[----:B------:R-:W-:Y:S01]  /*4e590*/  ULDC UR8, c[0x0][0x228] ;  /* 0x00008a0000087ab9 */ /* 0x000fe20000000800 */
[----:B------:R1:W-:Y:S01]  /*4e5a0*/  @P2 STG.E desc[UR48][R2.64], R232 ;  /* 0x000000e802002986 */ /* 0x0003e2000c101930 */
[----:B------:R-:W-:Y:S01]  /*4e5b0*/  ISETP.LT.AND P2, PT, R10, UR4, !P0 ;  /* 0x000000040a007c0c */ /* 0x000fe2000c741270 */
[----:B------:R-:W-:Y:S01]  /*4e5c0*/  ULDC UR4, c[0x0][0x228] ;  /* 0x00008a0000047ab9 */ /* 0x000fe20000000800 */
[----:B------:R-:W-:Y:S01]  /*4e5d0*/  IMAD.WIDE R242, R11, 0x4, R208 ;  /* 0x000000040bf27825 */ /* 0x000fe200078e02d0 */
[----:B------:R2:W-:Y:S01]  /*4e5e0*/  @P5 STG.E desc[UR48][R210.64], R224 ;  /* 0x000000e0d2005986 */ /* 0x0005e2000c101930 */
[----:B------:R-:W-:-:S03]  /*4e5f0*/  ULDC UR10, c[0x0][0x228] ;  /* 0x00008a00000a7ab9 */ /* 0x000fc60000000800 */
[----:B------:R3:W-:Y:S01]  /*4e600*/  @P1 STG.E desc[UR48][R240.64], R216 ;  /* 0x000000d8f0001986 */ /* 0x0007e2000c101930 */
[----:B------:R-:W-:Y:S01]  /*4e610*/  ISETP.LT.AND P1, PT, R9, UR4, !P0 ;  /* 0x0000000409007c0c */ /* 0x000fe2000c721270 */
[----:B------:R-:W-:Y:S01]  /*4e620*/  VIADD R247, R11, UR26 ;  /* 0x0000001a0bf77c36 */ /* 0x000fe20008000000 */
[----:B------:R-:W-:Y:S01]  /*4e630*/  ISETP.LT.AND P0, PT, R8, UR6, !P0 ;  /* 0x0000000608007c0c */ /* 0x000fe2000c701270 */
[----:B------:R4:W-:Y:S01]  /*4e640*/  @P6 STG.E desc[UR48][R242.64], R12 ;  /* 0x0000000cf2006986 */ /* 0x0009e2000c101930 */
[----:B------:R-:W-:Y:S01]  /*4e650*/  ISETP.LT.AND P5, PT, R7, UR8, !P3 ;  /* 0x0000000807007c0c */ /* 0x000fe2000dfa1270 */
[C---:B-1----:R-:W-:Y:S01]  /*4e660*/  IMAD.WIDE R2, R11.reuse, 0x4, R150 ;  /* 0x000000040b027825 */ /* 0x042fe200078e0296 */
[----:B------:R-:W-:Y:S01]  /*4e670*/  ISETP.LT.AND P6, PT, R10, UR10, !P3 ;  /* 0x0000000a0a007c0c */ /* 0x000fe2000dfc1270 */
[----:B------:R-:W-:Y:S01]  /*4e680*/  ULDC UR4, c[0x0][0x22c] ;  /* 0x00008b0000047ab9 */ /* 0x000fe20000000800 */
[----:B------:R-:W-:Y:S01]  /*4e690*/  IADD3 R0, R6, 0x4c, RZ ;  /* 0x0000004c06007810 */ /* 0x000fe20007ffe0ff */
[C---:B--2---:R-:W-:Y:S01]  /*4e6a0*/  IMAD.WIDE R210, R11.reuse, 0x4, R4 ;  /* 0x000000040bd27825 */ /* 0x044fe200078e0204 */
[----:B------:R-:W-:Y:S01]  /*4e6b0*/  ULDC UR6, c[0x0][0x228] ;  /* 0x00008a0000067ab9 */ /* 0x000fe20000000800 */
[----:B------:R-:W-:Y:S01]  /*4e6c0*/  ULDC UR8, c[0x0][0x228] ;  /* 0x00008a0000087ab9 */ /* 0x000fe20000000800 */
[----:B------:R-:W-:Y:S01]  /*4e6d0*/  ULDC UR10, c[0x0][0x228] ;  /* 0x00008a00000a7ab9 */ /* 0x000fe20000000800 */
[----:B---3--:R-:W-:Y:S01]  /*4e6e0*/  IMAD.WIDE R240, R11, 0x4, R148 ;  /* 0x000000040bf07825 */ /* 0x008fe200078e0294 */
[----:B------:R-:W-:Y:S01]  /*4e6f0*/  @P2 STG.E desc[UR48][R210.64], R28 ;  /* 0x0000001cd2002986 */ /* 0x000fe2000c101930 */
[----:B------:R-:W-:Y:S01]  /*4e700*/  ISETP.GE.AND P2, PT, R0, UR4, PT ;  /* 0x0000000400007c0c */ /* 0x000fe2000bf46270 */
[----:B------:R-:W-:Y:S01]  /*4e710*/  ULDC UR4, c[0x0][0x228] ;  /* 0x00008a0000047ab9 */ /* 0x000fe20000000800 */
[C---:B----4-:R-:W-:Y:S01]  /*4e720*/  IMAD.WIDE R242, R247.reuse, 0x4, R208 ;  /* 0x00000004f7f27825 */ /* 0x050fe200078e02d0 */
[----:B------:R1:W-:Y:S03]  /*4e730*/  @P1 STG.E desc[UR48][R2.64], R36 ;  /* 0x0000002402001986 */ /* 0x0003e6000c101930 */
[----:B------:R-:W-:Y:S01]  /*4e740*/  IMAD.WIDE R244, R247, 0x4, R4 ;  /* 0x00000004f7f47825 */ /* 0x000fe200078e0204 */
[----:B------:R-:W-:Y:S01]  /*4e750*/  @P0 STG.E desc[UR48][R240.64], R32 ;  /* 0x00000020f0000986 */ /* 0x000fe2000c101930 */
[----:B------:R-:W-:Y:S01]  /*4e760*/  ISETP.LT.AND P0, PT, R9, UR4, !P3 ;  /* 0x0000000409007c0c */ /* 0x000fe2000df01270 */
[----:B------:R-:W-:-:S02]  /*4e770*/  ULDC UR4, c[0x0][0x228] ;  /* 0x00008a0000047ab9 */ /* 0x000fc40000000800 */
[----:B------:R2:W-:Y:S01]  /*4e780*/  @P5 STG.E desc[UR48][R242.64], R237 ;  /* 0x000000edf2005986 */ /* 0x0005e2000c101930 */
[----:B------:R-:W-:Y:S02]  /*4e790*/  ISETP.LT.AND P3, PT, R8, UR4, !P3 ;  /* 0x0000000408007c0c */ /* 0x000fe4000df61270 */
[----:B------:R-:W-:Y:S01]  /*4e7a0*/  IADD3 R11, R247, UR26, RZ ;  /* 0x0000001af70b7c10 */ /* 0x000fe2000fffe0ff */
[----:B------:R3:W-:Y:S01]  /*4e7b0*/  @P6 STG.E desc[UR48][R244.64], R233 ;  /* 0x000000e9f4006986 */ /* 0x0007e2000c101930 */
[----:B------:R-:W-:Y:S01]  /*4e7c0*/  ISETP.LT.AND P6, PT, R7, UR6, !P4 ;  /* 0x0000000607007c0c */ /* 0x000fe2000e7c1270 */
[----:B-1----:R-:W-:Y:S01]  /*4e7d0*/  IMAD.WIDE R2, R247, 0x4, R150 ;  /* 0x00000004f7027825 */ /* 0x002fe200078e0296 */
[----:B------:R-:W-:Y:S01]  /*4e7e0*/  ISETP.LT.AND P5, PT, R10, UR8, !P4 ;  /* 0x000000080a007c0c */ /* 0x000fe2000e7a1270 */
[----:B------:R-:W-:Y:S01]  /*4e7f0*/  ULDC UR4, c[0x0][0x22c] ;  /* 0x00008b0000047ab9 */ /* 0x000fe20000000800 */
[----:B------:R-:W-:Y:S01]  /*4e800*/  ISETP.LT.AND P1, PT, R9, UR10, !P4 ;  /* 0x0000000a09007c0c */ /* 0x000fe2000e721270 */
[----:B------:R-:W-:Y:S01]  /*4e810*/  IMAD.WIDE R210, R247, 0x4, R148 ;  /* 0x00000004f7d27825 */ /* 0x000fe200078e0294 */
[----:B------:R-:W-:Y:S01]  /*4e820*/  IADD3 R0, R6, 0x4d, RZ ;  /* 0x0000004d06007810 */ /* 0x000fe20007ffe0ff */
[----:B------:R1:W-:Y:S01]  /*4e830*/  @P0 STG.E desc[UR48][R2.64], R225 ;  /* 0x000000e102000986 */ /* 0x0003e2000c101930 */
[----:B------:R-:W-:Y:S01]  /*4e840*/  ULDC UR6, c[0x0][0x228] ;  /* 0x00008a0000067ab9 */ /* 0x000fe20000000800 */
[----:B--2---:R-:W-:-:S04]  /*4e850*/  IMAD.WIDE R236, R11, 0x4, R4 ;  /* 0x000000040bec7825 */ /* 0x004fc800078e0204 */
[C---:B---3--:R-:W-:Y:S01]  /*4e860*/  IMAD.WIDE R232, R11.reuse, 0x4, R208 ;  /* 0x000000040be87825 */ /* 0x048fe200078e02d0 */
[----:B------:R2:W-:Y:S03]  /*4e870*/  @P3 STG.E desc[UR48][R210.64], R217 ;  /* 0x000000d9d2003986 */ /* 0x0005e6000c101930 */
[----:B------:R-:W-:Y:S01]  /*4e880*/  IMAD.WIDE R240, R11, 0x4, R150 ;  /* 0x000000040bf07825 */ /* 0x000fe200078e0296 */
[----:B------:R-:W-:Y:S01]  /*4e890*/  ISETP.GE.AND P0, PT, R0, UR4, PT ;  /* 0x0000000400007c0c */ /* 0x000fe2000bf06270 */
[----:B------:R3:W-:Y:S01]  /*4e8a0*/  @P6 STG.E desc[UR48][R232.64], R13 ;  /* 0x0000000de8006986 */ /* 0x0007e2000c101930 */
[----:B------:R-:W-:Y:S01]  /*4e8b0*/  ULDC UR4, c[0x0][0x228] ;  /* 0x00008a0000047ab9 */ /* 0x000fe20000000800 */
[----:B------:R-:W-:Y:S01]  /*4e8c0*/  ULDC UR8, c[0x0][0x228] ;  /* 0x00008a0000087ab9 */ /* 0x000fe20000000800 */
[----:B------:R-:W-:Y:S01]  /*4e8d0*/  ULDC UR10, c[0x0][0x228] ;  /* 0x00008a00000a7ab9 */ /* 0x000fe20000000800 */
[----:B------:R4:W-:Y:S04]  /*4e8e0*/  @P5 STG.E desc[UR48][R236.64], R29 ;  /* 0x0000001dec005986 */ /* 0x0009e8000c101930 */
[----:B------:R4:W-:Y:S01]  /*4e8f0*/  @P1 STG.E desc[UR48][R240.64], R37 ;  /* 0x00000025f0001986 */ /* 0x0009e2000c101930 */
[----:B------:R-:W-:Y:S01]  /*4e900*/  ISETP.LT.AND P1, PT, R8, UR4, !P4 ;  /* 0x0000000408007c0c */ /* 0x000fe2000e721270 */
[----:B------:R-:W-:Y:S01]  /*4e910*/  VIADD R0, R6, 0x4e ;  /* 0x0000004e06007836 */ /* 0x000fe20000000000 */
[----:B------:R-:W-:Y:S01]  /*4e920*/  ISETP.LT.AND P4, PT, R7, UR6, !P2 ;  /* 0x0000000607007c0c */ /* 0x000fe2000d781270 */
[----:B------:R-:W-:Y:S01]  /*4e930*/  ULDC UR4, c[0x0][0x22c] ;  /* 0x00008b0000047ab9 */ /* 0x000fe20000000800 */
[----:B------:R-:W-:Y:S01]  /*4e940*/  ISETP.LT.AND P5, PT, R10, UR8, !P2 ;  /* 0x000000080a007c0c */ /* 0x000fe2000d7a1270 */
[----:B-1----:R-:W-:Y:S01]  /*4e950*/  IMAD.WIDE R2, R11, 0x4, R148 ;  /* 0x000000040b027825 */ /* 0x002fe200078e0294 */
[----:B------:R-:W-:Y:S01]  /*4e960*/  ISETP.LT.AND P6, PT, R9, UR10, !P2 ;  /* 0x0000000a09007c0c */ /* 0x000fe2000d7c1270 */
[----:B------:R-:W-:Y:S01]  /*4e970*/  ULDC UR6, c[0x0][0x228] ;  /* 0x00008a0000067ab9 */ /* 0x000fe20000000800 */
[----:B--2---:R-:W-:Y:S01]  /*4e980*/  IADD3 R211, R11, UR26, RZ ;  /* 0x0000001a0bd37c10 */ /* 0x004fe2000fffe0ff */
[----:B------:R-:W-:Y:S01]  /*4e990*/  ULDC UR8, c[0x0][0x228] ;  /* 0x00008a0000087ab9 */ /* 0x000fe20000000800 */
[----:B------:R-:W-:Y:S01]  /*4e9a0*/  ISETP.GE.AND P3, PT, R0, UR4, PT ;  /* 0x0000000400007c0c */ /* 0x000fe2000bf66270 */
[----:B------:R-:W-:Y:S01]  /*4e9b0*/  ULDC UR4, c[0x0][0x22c] ;  /* 0x00008b0000047ab9 */ /* 0x000fe20000000800 */
[----:B------:R-:W-:Y:S01]  /*4e9c0*/  IADD3 R0, R6, 0x4f, RZ ;  /* 0x0000004f06007810 */ /* 0x000fe20007ffe0ff */
[----:B------:R1:W-:Y:S01]  /*4e9d0*/  @P1 STG.E desc[UR48][R2.64], R33 ;  /* 0x0000002102001986 */ /* 0x0003e2000c101930 */
[C---:B---3--:R-:W-:Y:S01]  /*4e9e0*/  IMAD.WIDE R12, R211.reuse, 0x4, R208 ;  /* 0x00000004d30c7825 */ /* 0x048fe200078e02d0 */
[----:B------:R-:W-:Y:S01]  /*4e9f0*/  ULDC UR10, c[0x0][0x228] ;  /* 0x00008a00000a7ab9 */ /* 0x000fe20000000800 */
[----:B------:R-:W-:Y:S01]  /*4ea00*/  ISETP.GE.AND P1, PT, R0, UR4, PT ;  /* 0x0000000400007c0c */ /* 0x000fe2000bf26270 */
[----:B------:R-:W-:Y:S01]  /*4ea10*/  ULDC UR4, c[0x0][0x228] ;  /* 0x00008a0000047ab9 */ /* 0x000fe20000000800 */
[----:B----4-:R-:W-:Y:S01]  /*4ea20*/  IMAD.WIDE R28, R211, 0x4, R4 ;  /* 0x00000004d31c7825 */ /* 0x010fe200078e0204 */
[----:B------:R-:W-:Y:S01]  /*4ea30*/  ISETP.LT.AND P2, PT, R8, UR4, !P2 ;  /* 0x0000000408007c0c */ /* 0x000fe2000d741270 */
[----:B------:R-:W-:-:S02]  /*4ea40*/  ULDC UR4, c[0x0][0x228] ;  /* 0x00008a0000047ab9 */ /* 0x000fc40000000800 */
[----:B------:R-:W-:Y:S01]  /*4ea50*/  IMAD.WIDE R36, R211, 0x4, R150 ;  /* 0x00000004d3247825 */ /* 0x000fe200078e0296 */
[----:B------:R2:W-:Y:S01]  /*4ea60*/  @P4 STG.E desc[UR48][R12.64], R238 ;  /* 0x000000ee0c004986 */ /* 0x0005e2000c101930 */
[----:B------:R-:W-:Y:S01]  /*4ea70*/  ISETP.LT.AND P4, PT, R7, UR4, !P0 ;  /* 0x0000000407007c0c */ /* 0x000fe2000c781270 */
[----:B------:R-:W-:Y:S02]  /*4ea80*/  ULDC UR4, c[0x0][0x228] ;  /* 0x00008a0000047ab9 */ /* 0x000fe40000000800 */
[----:B------:R3:W-:Y:S01]  /*4ea90*/  @P5 STG.E desc[UR48][R28.64], R234 ;  /* 0x000000ea1c005986 */ /* 0x0007e2000c101930 */
[----:B------:R-:W-:Y:S02]  /*4eaa0*/  ISETP.LT.AND P5, PT, R9, UR4, !P0 ;  /* 0x0000000409007c0c */ /* 0x000fe4000c7a1270 */
[C---:B------:R-:W-:Y:S01]  /*4eab0*/  IADD3 R11, R211.reuse, UR26, RZ ;  /* 0x0000001ad30b7c10 */ /* 0x040fe2000fffe0ff */
[----:B------:R4:W-:Y:S01]  /*4eac0*/  @P6 STG.E desc[UR48][R36.64], R226 ;  /* 0x000000e224006986 */ /* 0x0009e2000c101930 */
[----:B------:R-:W-:Y:S01]  /*4ead0*/  ISETP.LT.AND P6, PT, R10, UR6, !P0 ;  /* 0x000000060a007c0c */ /* 0x000fe2000c7c1270 */
[----:B-1----:R-:W-:Y:S01]  /*4eae0*/  IMAD.WIDE R2, R211, 0x4, R148 ;  /* 0x00000004d3027825 */ /* 0x002fe200078e0294 */
[----:B------:R-:W-:Y:S01]  /*4eaf0*/  ISETP.LT.AND P0, PT, R8, UR8, !P0 ;  /* 0x0000000808007c0c */ /* 0x000fe2000c701270 */
[----:B------:R-:W-:Y:S01]  /*4eb00*/  ULDC UR4, c[0x0][0x22c] ;  /* 0x00008b0000047ab9 */ /* 0x000fe20000000800 */
[----:B------:R-:W-:Y:S01]  /*4eb10*/  ULDC UR6, c[0x0][0x228] ;  /* 0x00008a0000067ab9 */ /* 0x000fe20000000800 */
[----:B------:R-:W-:-:S02]  /*4eb20*/  VIADD R0, R6, 0x50 ;  /* 0x0000005006007836 */ /* 0x000fc40000000000 */
[C---:B--2---:R-:W-:Y:S01]  /*4eb30*/  IMAD.WIDE R12, R11.reuse, 0x4, R208 ;  /* 0x000000040b0c7825 */ /* 0x044fe200078e02d0 */
[----:B------:R1:W-:Y:S01]  /*4eb40*/  @P2 STG.E desc[UR48][R2.64], R218 ;  /* 0x000000da02002986 */ /* 0x0003e2000c101930 */
[----:B------:R-:W-:Y:S02]  /*4eb50*/  ULDC UR8, c[0x0][0x228] ;  /* 0x00008a0000087ab9 */ /* 0x000fe40000000800 */
[C---:B---3--:R-:W-:Y:S01]  /*4eb60*/  IMAD.WIDE R28, R11.reuse, 0x4, R4 ;  /* 0x000000040b1c7825 */ /* 0x048fe200078e0204 */
[----:B------:R-:W-:Y:S01]  /*4eb70*/  ISETP.GE.AND P2, PT, R0, UR4, PT ;  /* 0x0000000400007c0c */ /* 0x000fe2000bf46270 */
[----:B------:R-:W-:Y:S02]  /*4eb80*/  ULDC UR4, c[0x0][0x228] ;  /* 0x00008a0000047ab9 */ /* 0x000fe40000000800 */
[C---:B------:R-:W-:Y:S01]  /*4eb90*/  IMAD.WIDE R32, R11.reuse, 0x4, R150 ;  /* 0x000000040b207825 */ /* 0x040fe200078e0296 */
[----:B------:R2:W-:Y:S03]  /*4eba0*/  @P4 STG.E desc[UR48][R12.64], R14 ;  /* 0x0000000e0c004986 */ /* 0x0005e6000c101930 */
[----:B----4-:R-:W-:Y:S01]  /*4ebb0*/  IMAD.WIDE R36, R11, 0x4, R148 ;  /* 0x000000040b247825 */ /* 0x010fe200078e0294 */
[----:B------:R3:W-:Y:S01]  /*4ebc0*/  @P6 STG.E desc[UR48][R28.64], R30 ;  /* 0x0000001e1c006986 */ /* 0x0007e2000c101930 */
[----:B------:R-:W-:Y:S01]  /*4ebd0*/  ISETP.LT.AND P4, PT, R7, UR4, !P3 ;  /* 0x0000000407007c0c */ /* 0x000fe2000df81270 */
[----:B------:R-:W-:-:S02]  /*4ebe0*/  ULDC UR4, c[0x0][0x228] ;  /* 0x00008a0000047ab9 */ /* 0x000fc40000000800 */
[----:B------:R4:W-:Y:S01]  /*4ebf0*/  @P5 STG.E desc[UR48][R32.64], R38 ;  /* 0x0000002620005986 */ /* 0x0009e2000c101930 */
[----:B------:R-:W-:Y:S01]  /*4ec00*/  ISETP.LT.AND P5, PT, R9, UR6, !P3 ;  /* 0x0000000609007c0c */ /* 0x000fe2000dfa1270 */
[----:B------:R-:W-:Y:S01]  /*4ec10*/  VIADD R0, R6, 0x51 ;  /* 0x0000005106007836 */ /* 0x000fe20000000000 */
[----:B------:R-:W-:Y:S01]  /*4ec20*/  IADD3 R11, R11, UR26, RZ ;  /* 0x0000001a0b0b7c10 */ /* 0x000fe2000fffe0ff */
[----:B------:R4:W-:Y:S01]  /*4ec30*/  @P0 STG.E desc[UR48][R36.64], R34 ;  /* 0x0000002224000986 */ /* 0x0009e2000c101930 */
[----:B------:R-:W-:Y:S01]  /*4ec40*/  ISETP.LT.AND P0, PT, R10, UR4, !P3 ;  /* 0x000000040a007c0c */ /* 0x000fe2000df01270 */
[----:B------:R-:W-:Y:S01]  /*4ec50*/  ULDC UR4, c[0x0][0x22c] ;  /* 0x00008b0000047ab9 */ /* 0x000fe20000000800 */
[----:B------:R-:W-:Y:S01]  /*4ec60*/  ISETP.LT.AND P3, PT, R8, UR8, !P3 ;  /* 0x0000000808007c0c */ /* 0x000fe2000df61270 */
[----:B-1----:R-:W-:Y:S01]  /*4ec70*/  IMAD.WIDE R2, R11, 0x4, R208 ;  /* 0x000000040b027825 */ /* 0x002fe200078e02d0 */
[----:B------:R-:W-:Y:S01]  /*4ec80*/  ISETP.LT.AND P6, PT, R7, UR10, !P1 ;  /* 0x0000000a07007c0c */ /* 0x000fe2000cfc1270 */
[----:B------:R-:W-:-:S02]  /*4ec90*/  ULDC UR6, c[0x0][0x228] ;  /* 0x00008a0000067ab9 */ /* 0x000fc40000000800 */
[C---:B--2---:R-:W-:Y:S01]  /*4eca0*/  IMAD.WIDE R12, R11.reuse, 0x4, R4 ;  /* 0x000000040b0c7825 */ /* 0x044fe200078e0204 */
[----:B------:R1:W-:Y:S03]  /*4ecb0*/  @P4 STG.E desc[UR48][R2.64], R239 ;  /* 0x000000ef02004986 */ /* 0x0003e6000c101930 */
[C---:B---3--:R-:W-:Y:S01]  /*4ecc0*/  IMAD.WIDE R28, R11.reuse, 0x4, R150 ;  /* 0x000000040b1c7825 */ /* 0x048fe200078e0296 */
[----:B------:R-:W-:-:S03]  /*4ecd0*/  IADD3 R211, R11, UR26, RZ ;  /* 0x0000001a0bd37c10 */ /* 0x000fc6000fffe0ff */
[----:B----4-:R-:W-:Y:S01]  /*4ece0*/  IMAD.WIDE R32, R11, 0x4, R148 ;  /* 0x000000040b207825 */ /* 0x010fe200078e0294 */
[----:B------:R-:W-:Y:S01]  /*4ecf0*/  ISETP.GE.AND P4, PT, R0, UR4, PT ;  /* 0x0000000400007c0c */ /* 0x000fe2000bf86270 */
[----:B------:R2:W-:Y:S01]  /*4ed00*/  @P0 STG.E desc[UR48][R12.64], R235 ;  /* 0x000000eb0c000986 */ /* 0x0005e2000c101930 */
[----:B------:R-:W-:Y:S01]  /*4ed10*/  ULDC UR4, c[0x0][0x228] ;  /* 0x00008a0000047ab9 */ /* 0x000fe20000000800 */
[----:B------:R-:W-:Y:S01]  /*4ed20*/  ULDC UR8, c[0x0][0x228] ;  /* 0x00008a0000087ab9 */ /* 0x000fe20000000800 */
[----:B------:R-:W-:Y:S01]  /*4ed30*/  ULDC UR10, c[0x0][0x228] ;  /* 0x00008a00000a7ab9 */ /* 0x000fe20000000800 */
[----:B------:R-:W-:Y:S01]  /*4ed40*/  @P5 STG.E desc[UR48][R28.64], R227 ;  /* 0x000000e31c005986 */ /* 0x000fe2000c101930 */
[----:B------:R-:W-:-:S03]  /*4ed50*/  IMAD.WIDE R36, R211, 0x4, R208 ;  /* 0x00000004d3247825 */ /* 0x000fc600078e02d0 */
[----:B------:R-:W-:Y:S01]  /*4ed60*/  @P3 STG.E desc[UR48][R32.64], R219 ;  /* 0x000000db20003986 */ /* 0x000fe2000c101930 */
[----:B------:R-:W-:Y:S01]  /*4ed70*/  ISETP.LT.AND P3, PT, R10, UR4, !P1 ;  /* 0x000000040a007c0c */ /* 0x000fe2000cf61270 */
[----:B------:R-:W-:Y:S02]  /*4ed80*/  ULDC UR4, c[0x0][0x228] ;  /* 0x00008a0000047ab9 */ /* 0x000fe40000000800 */
[----:B------:R-:W-:Y:S01]  /*4ed90*/  ISETP.LT.AND P0, PT, R9, UR4, !P1 ;  /* 0x0000000409007c0c */ /* 0x000fe2000cf01270 */
[----:B------:R3:W-:Y:S01]  /*4eda0*/  @P6 STG.E desc[UR48][R36.64], R15 ;  /* 0x0000000f24006986 */ /* 0x0007e2000c101930 */
[----:B------:R-:W-:Y:S01]  /*4edb0*/  ISETP.LT.AND P1, PT, R8, UR6, !P1 ;  /* 0x0000000608007c0c */ /* 0x000fe2000cf21270 */
[----:B-1----:R-:W-:Y:S01]  /*4edc0*/  IMAD.WIDE R2, R211, 0x4, R4 ;  /* 0x00000004d3027825 */ /* 0x002fe200078e0204 */
[----:B------:R-:W-:Y:S01]  /*4edd0*/  ISETP.LT.AND P5, PT, R7, UR8, !P2 ;  /* 0x0000000807007c0c */ /* 0x000fe2000d7a1270 */
[----:B------:R-:W-:Y:S01]  /*4ede0*/  ULDC UR4, c[0x0][0x22c] ;  /* 0x00008b0000047ab9 */ /* 0x000fe20000000800 */
[----:B------:R-:W-:Y:S01]  /*4edf0*/  ISETP.LT.AND P6, PT, R10, UR10, !P2 ;  /* 0x0000000a0a007c0c */ /* 0x000fe2000d7c1270 */
[C---:B------:R-:W-:Y:S01]  /*4ee00*/  VIADD R11, R211.reuse, UR26 ;  /* 0x0000001ad30b7c36 */ /* 0x040fe20008000000 */
[----:B------:R-:W-:Y:S01]  /*4ee10*/  IADD3 R0, R6, 0x52, RZ ;  /* 0x0000005206007810 */ /* 0x000fe20007ffe0ff */
[C---:B--2---:R-:W-:Y:S01]  /*4ee20*/  IMAD.WIDE R12, R211.reuse, 0x4, R150 ;  /* 0x00000004d30c7825 */ /* 0x044fe200078e0296 */
[----:B------:R1:W-:Y:S01]  /*4ee30*/  @P3 STG.E desc[UR48][R2.64], R31 ;  /* 0x0000001f02003986 */ /* 0x0003e2000c101930 */
[----:B------:R-:W-:Y:S01]  /*4ee40*/  ULDC UR6, c[0x0][0x228] ;  /* 0x00008a0000067ab9 */ /* 0x000fe20000000800 */
[----:B------:R-:W-:Y:S01]  /*4ee50*/  ISETP.GE.AND P3, PT, R0, UR4, PT ;  /* 0x0000000400007c0c */ /* 0x000fe2000bf66270 */
[----:B---3--:R-:W-:Y:S01]  /*4ee60*/  IMAD.WIDE R14, R211, 0x4, R148 ;  /* 0x00000004d30e7825 */ /* 0x008fe200078e0294 */
[----:B------:R-:W-:Y:S01]  /*4ee70*/  ULDC UR4, c[0x0][0x228] ;  /* 0x00008a0000047ab9 */ /* 0x000fe20000000800 */
[----:B------:R2:W-:Y:S01]  /*4ee80*/  @P0 STG.E desc[UR48][R12.64], R39 ;  /* 0x000000270c000986 */ /* 0x0005e2000c101930 */
[----:B------:R-:W-:Y:S01]  /*4ee90*/  ULDC UR8, c[0x0][0x228] ;  /* 0x00008a0000087ab9 */ /* 0x000fe20000000800 */
[----:B------:R-:W-:Y:S01]  /*4eea0*/  IMAD.WIDE R28, R11, 0x4, R208 ;  /* 0x000000040b1c7825 */ /* 0x000fe200078e02d0 */
[----:B------:R-:W-:Y:S01]  /*4eeb0*/  ISETP.LT.AND P0, PT, R9, UR4, !P2 ;  /* 0x0000000409007c0c */ /* 0x000fe2000d701270 */
[----:B------:R-:W-:-:S02]  /*4eec0*/  ULDC UR10, c[0x0][0x228] ;  /* 0x00008a00000a7ab9 */ /* 0x000fc40000000800 */
[C---:B------:R-:W-:Y:S01]  /*4eed0*/  IMAD.WIDE R32, R11.reuse, 0x4, R4 ;  /* 0x000000040b207825 */ /* 0x040fe200078e0204 */
[----:B------:R3:W-:Y:S01]  /*4eee0*/  @P1 STG.E desc[UR48][R14.64], R35 ;  /* 0x000000230e001986 */ /* 0x0007e2000c101930 */
[----:B------:R-:W-:Y:S02]  /*4eef0*/  ULDC UR4, c[0x0][0x228] ;  /* 0x00008a0000047ab9 */ /* 0x000fe40000000800 */
[----:B------:R-:W-:Y:S01]  /*4ef00*/  ISETP.LT.AND P2, PT, R8, UR4, !P2 ;  /* 0x0000000408007c0c */ /* 0x000fe2000d741270 */
[----:B------:R4:W-:Y:S01]  /*4ef10*/  @P5 STG.E desc[UR48][R28.64], R24 ;  /* 0x000000181c005986 */ /* 0x0009e2000c101930 */
[----:B------:R-:W-:Y:S01]  /*4ef20*/  ISETP.LT.AND P5, PT, R10, UR8, !P4 ;  /* 0x000000080a007c0c */ /* 0x000fe2000e7a1270 */
[----:B-1----:R-:W-:Y:S01]  /*4ef30*/  IMAD.WIDE R2, R11, 0x4, R150 ;  /* 0x000000040b027825 */ /* 0x002fe200078e0296 */
[----:B------:R-:W-:Y:S01]  /*4ef40*/  ISETP.LT.AND P1, PT, R9, UR10, !P4 ;  /* 0x0000000a09007c0c */ /* 0x000fe2000e721270 */
[----:B------:R-:W-:Y:S01]  /*4ef50*/  @P6 STG.E desc[UR48][R32.64], R20 ;  /* 0x0000001420006986 */ /* 0x000fe2000c101930 */
[----:B------:R-:W-:Y:S01]  /*4ef60*/  ISETP.LT.AND P6, PT, R7, UR6, !P4 ;  /* 0x0000000607007c0c */ /* 0x000fe2000e7c1270 */
[----:B--2---:R-:W-:Y:S01]  /*4ef70*/  IMAD.WIDE R12, R11, 0x4, R148 ;  /* 0x000000040b0c7825 */ /* 0x004fe200078e0294 */
[----:B------:R-:W-:-:S02]  /*4ef80*/  IADD3 R0, R6, 0x53, RZ ;  /* 0x0000005306007810 */ /* 0x000fc40007ffe0ff */
[----:B---3--:R-:W-:Y:S01]  /*4ef90*/  IADD3 R35, R11, UR26, RZ ;  /* 0x0000001a0b237c10 */ /* 0x008fe2000fffe0ff */
[----:B------:R1:W-:Y:S01]  /*4efa0*/  @P0 STG.E desc[UR48][R2.64], R16 ;  /* 0x0000001002000986 */ /* 0x0003e2000c101930 */
[----:B------:R-:W-:Y:S01]  /*4efb0*/  ULDC UR4, c[0x0][0x22c] ;  /* 0x00008b0000047ab9 */ /* 0x000fe20000000800 */
[----:B------:R-:W-:Y:S01]  /*4efc0*/  ULDC UR6, c[0x0][0x228] ;  /* 0x00008a0000067ab9 */ /* 0x000fe20000000800 */
[----:B------:R-:W-:Y:S01]  /*4efd0*/  ULDC UR8, c[0x0][0x228] ;  /* 0x00008a0000087ab9 */ /* 0x000fe20000000800 */
[C---:B------:R-:W-:Y:S01]  /*4efe0*/  IMAD.WIDE R14, R35.reuse, 0x4, R208 ;  /* 0x00000004230e7825 */ /* 0x040fe200078e02d0 */
[----:B------:R2:W-:Y:S01]  /*4eff0*/  @P2 STG.E desc[UR48][R12.64], R44 ;  /* 0x0000002c0c002986 */ /* 0x0005e2000c101930 */
[----:B------:R-:W-:Y:S02]  /*4f000*/  ULDC UR10, c[0x0][0x228] ;  /* 0x00008a00000a7ab9 */ /* 0x000fe40000000800 */
[----:B----4-:R-:W-:Y:S01]  /*4f010*/  IMAD.WIDE R28, R35, 0x4, R4 ;  /* 0x00000004231c7825 */ /* 0x010fe200078e0204 */
[----:B------:R-:W-:-:S03]  /*4f020*/  ISETP.GE.AND P0, PT, R0, UR4, PT ;  /* 0x0000000400007c0c */ /* 0x000fc6000bf06270 */
[----:B------:R-:W-:Y:S01]  /*4f030*/  IMAD.WIDE R30, R35, 0x4, R150 ;  /* 0x00000004231e7825 */ /* 0x000fe200078e0296 */
[----:B------:R3:W-:Y:S01]  /*4f040*/  @P6 STG.E desc[UR48][R14.64], R40 ;  /* 0x000000280e006986 */ /* 0x0007e2000c101930 */
[----:B------:R-:W-:-:S03]  /*4f050*/  ULDC UR4, c[0x0][0x228] ;  /* 0x00008a0000047ab9 */ /* 0x000fc60000000800 */
[----:B------:R4:W-:Y:S04]  /*4f060*/  @P5 STG.E desc[UR48][R28.64], R88 ;  /* 0x000000581c005986 */ /* 0x0009e8000c101930 */
[----:B------:R-:W-:Y:S01]  /*4f070*/  @P1 STG.E desc[UR48][R30.64], R64 ;  /* 0x000000401e001986 */ /* 0x000fe2000c101930 */
        /* <DEDUP_REMOVED lines=8> */
[----:B------:R-:W-:Y:S01]  /*4f100*/  IADD3 R11, R35, UR26, RZ ;  /* 0x0000001a230b7c10 */ /* 0x000fe2000fffe0ff */
[----:B------:R-:W-:Y:S01]  /*4f110*/  ULDC UR8, c[0x0][0x228] ;  /* 0x00008a0000087ab9 */ /* 0x000fe20000000800 */
[----:B------:R-:W-:Y:S01]  /*4f120*/  ISETP.GE.AND P2, PT, R0, UR4, PT ;  /* 0x0000000400007c0c */ /* 0x000fe2000bf46270 */
[----:B------:R-:W-:Y:S01]  /*4f130*/  ULDC UR4, c[0x0][0x22c] ;  /* 0x00008b0000047ab9 */ /* 0x000fe20000000800 */
[----:B------:R-:W-:Y:S01]  /*4f140*/  IADD3 R0, R6, 0x55, RZ ;  /* 0x0000005506007810 */ /* 0x000fe20007ffe0ff */
[----:B------:R1:W-:Y:S01]  /*4f150*/  @P1 STG.E desc[UR48][R2.64], R60 ;  /* 0x0000003c02001986 */ /* 0x0003e2000c101930 */
[C---:B--2---:R-:W-:Y:S01]  /*4f160*/  IMAD.WIDE R12, R11.reuse, 0x4, R208 ;  /* 0x000000040b0c7825 */ /* 0x044fe200078e02d0 */
[----:B------:R-:W-:Y:S01]  /*4f170*/  ULDC UR10, c[0x0][0x228] ;  /* 0x00008a00000a7ab9 */ /* 0x000fe20000000800 */
[----:B------:R-:W-:Y:S01]  /*4f180*/  ISETP.GE.AND P1, PT, R0, UR4, PT ;  /* 0x0000000400007c0c */ /* 0x000fe2000bf26270 */
[----:B------:R-:W-:Y:S01]  /*4f190*/  ULDC UR4, c[0x0][0x228] ;  /* 0x00008a0000047ab9 */ /* 0x000fe20000000800 */
[----:B---3--:R-:W-:Y:S01]  /*4f1a0*/  IMAD.WIDE R14, R11, 0x4, R4 ;  /* 0x000000040b0e7825 */ /* 0x008fe200078e0204 */
[----:B------:R-:W-:Y:S01]  /*4f1b0*/  ISETP.LT.AND P3, PT, R8, UR4, !P3 ;  /* 0x0000000408007c0c */ /* 0x000fe2000df61270 */
[----:B------:R-:W-:-:S02]  /*4f1c0*/  ULDC UR4, c[0x0][0x228] ;  /* 0x00008a0000047ab9 */ /* 0x000fc40000000800 */
[----:B----4-:R-:W-:Y:S01]  /*4f1d0*/  IMAD.WIDE R28, R11, 0x4, R150 ;  /* 0x000000040b1c7825 */ /* 0x010fe200078e0296 */
[----:B------:R2:W-:Y:S01]  /*4f1e0*/  @P4 STG.E desc[UR48][R12.64], R25 ;  /* 0x000000190c004986 */ /* 0x0005e2000c101930 */
[----:B------:R-:W-:Y:S01]  /*4f1f0*/  ISETP.LT.AND P4, PT, R7, UR4, !P0 ;  /* 0x0000000407007c0c */ /* 0x000fe2000c781270 */
[----:B------:R-:W-:Y:S02]  /*4f200*/  ULDC UR4, c[0x0][0x228] ;  /* 0x00008a0000047ab9 */ /* 0x000fe40000000800 */
[----:B------:R3:W-:Y:S01]  /*4f210*/  @P5 STG.E desc[UR48][R14.64], R21 ;  /* 0x000000150e005986 */ /* 0x0007e2000c101930 */
[----:B------:R-:W-:Y:S01]  /*4f220*/  ISETP.LT.AND P5, PT, R9, UR4, !P0 ;  /* 0x0000000409007c0c */ /* 0x000fe2000c7a1270 */
[----:B-1----:R-:W-:Y:S01]  /*4f230*/  IMAD.WIDE R2, R11, 0x4, R148 ;  /* 0x000000040b027825 */ /* 0x002fe200078e0294 */
[----:B------:R-:W-:Y:S01]  /*4f240*/  ULDC UR4, c[0x0][0x22c] ;  /* 0x00008b0000047ab9 */ /* 0x000fe20000000800 */
[----:B------:R1:W-:Y:S01]  /*4f250*/  @P6 STG.E desc[UR48][R28.64], R17 ;  /* 0x000000111c006986 */ /* 0x0003e2000c101930 */
[----:B------:R-:W-:Y:S01]  /*4f260*/  ISETP.LT.AND P6, PT, R10, UR6, !P0 ;  /* 0x000000060a007c0c */ /* 0x000fe2000c7c1270 */
[----:B------:R-:W-:Y:S01]  /*4f270*/  VIADD R0, R6, 0x56 ;  /* 0x0000005606007836 */ /* 0x000fe20000000000 */
[----:B------:R-:W-:-:S02]  /*4f280*/  ISETP.LT.AND P0, PT, R8, UR8, !P0 ;  /* 0x0000000808007c0c */ /* 0x000fc4000c701270 */
[----:B--2---:R-:W-:Y:S01]  /*4f290*/  IADD3 R25, R11, UR26, RZ ;  /* 0x0000001a0b197c10 */ /* 0x004fe2000fffe0ff */
[----:B------:R2:W-:Y:S01]  /*4f2a0*/  @P3 STG.E desc[UR48][R2.64], R45 ;  /* 0x0000002d02003986 */ /* 0x0005e2000c101930 */
[----:B------:R-:W-:Y:S01]  /*4f2b0*/  ISETP.GE.AND P3, PT, R0, UR4, PT ;  /* 0x0000000400007c0c */ /* 0x000fe2000bf66270 */
[----:B------:R-:W-:Y:S01]  /*4f2c0*/  ULDC UR4, c[0x0][0x228] ;  /* 0x00008a0000047ab9 */ /* 0x000fe20000000800 */
[----:B------:R-:W-:Y:S01]  /*4f2d0*/  ULDC UR6, c[0x0][0x228] ;  /* 0x00008a0000067ab9 */ /* 0x000fe20000000800 */
[----:B------:R-:W-:Y:S01]  /*4f2e0*/  IMAD.WIDE R12, R25, 0x4, R208 ;  /* 0x00000004190c7825 */ /* 0x000fe200078e02d0 */
[----:B------:R-:W-:-:S03]  /*4f2f0*/  ULDC UR8, c[0x0][0x228] ;  /* 0x00008a0000087ab9 */ /* 0x000fc60000000800 */
[C---:B---3--:R-:W-:Y:S01]  /*4f300*/  IMAD.WIDE R14, R25.reuse, 0x4, R4 ;  /* 0x00000004190e7825 */ /* 0x048fe200078e0204 */
[----:B------:R3:W-:Y:S03]  /*4f310*/  @P4 STG.E desc[UR48][R12.64], R41 ;  /* 0x000000290c004986 */ /* 0x0007e6000c101930 */
[C---:B-1----:R-:W-:Y:S01]  /*4f320*/  IMAD.WIDE R16, R25.reuse, 0x4, R150 ;  /* 0x0000000419107825 */ /* 0x042fe200078e0296 */
[----:B------:R1:W-:Y:S03]  /*4f330*/  @P6 STG.E desc[UR48][R14.64], R89 ;  /* 0x000000590e006986 */ /* 0x0003e6000c101930 */
[----:B------:R-:W-:Y:S01]  /*4f340*/  IMAD.WIDE R20, R25, 0x4, R148 ;  /* 0x0000000419147825 */ /* 0x000fe200078e0294 */
[----:B------:R-:W-:Y:S01]  /*4f350*/  ISETP.LT.AND P4, PT, R7, UR4, !P2 ;  /* 0x0000000407007c0c */ /* 0x000fe2000d781270 */
[----:B------:R4:W-:Y:S01]  /*4f360*/  @P5 STG.E desc[UR48][R16.64], R65 ;  /* 0x0000004110005986 */ /* 0x0009e2000c101930 */
[----:B------:R-:W-:Y:S01]  /*4f370*/  ULDC UR4, c[0x0][0x228] ;  /* 0x00008a0000047ab9 */ /* 0x000fe20000000800 */
[----:B------:R-:W-:Y:S01]  /*4f380*/  ISETP.LT.AND P5, PT, R9, UR6, !P2 ;  /* 0x0000000609007c0c */ /* 0x000fe2000d7a1270 */
[----:B------:R-:W-:Y:S01]  /*4f390*/  VIADD R0, R6, 0x57 ;  /* 0x0000005706007836 */ /* 0x000fe20000000000 */
[----:B------:R4:W-:Y:S01]  /*4f3a0*/  @P0 STG.E desc[UR48][R20.64], R61 ;  /* 0x0000003d14000986 */ /* 0x0009e2000c101930 */
[----:B------:R-:W-:Y:S01]  /*4f3b0*/  ISETP.LT.AND P0, PT, R10, UR4, !P2 ;  /* 0x000000040a007c0c */ /* 0x000fe2000d701270 */
[----:B------:R-:W-:Y:S01]  /*4f3c0*/  ULDC UR4, c[0x0][0x22c] ;  /* 0x00008b0000047ab9 */ /* 0x000fe20000000800 */
[----:B------:R-:W-:Y:S01]  /*4f3d0*/  IADD3 R25, R25, UR26, RZ ;  /* 0x0000001a19197c10 */ /* 0x000fe2000fffe0ff */
[----:B------:R-:W-:Y:S01]  /*4f3e0*/  ULDC UR6, c[0x0][0x228] ;  /* 0x00008a0000067ab9 */ /* 0x000fe20000000800 */
[----:B------:R-:W-:Y:S01]  /*4f3f0*/  ISETP.LT.AND P2, PT, R8, UR8, !P2 ;  /* 0x0000000808007c0c */ /* 0x000fe2000d741270 */
[----:B------:R-:W-:-:S02]  /*4f400*/  ULDC UR8, c[0x0][0x228] ;  /* 0x00008a0000087ab9 */ /* 0x000fc40000000800 */
[----:B--2---:R-:W-:Y:S01]  /*4f410*/  IMAD.WIDE R2, R25, 0x4, R208 ;  /* 0x0000000419027825 */ /* 0x004fe200078e02d0 */
[----:B------:R-:W-:Y:S01]  /*4f420*/  ISETP.LT.AND P6, PT, R7, UR10, !P1 ;  /* 0x0000000a07007c0c */ /* 0x000fe2000cfc1270 */
[----:B------:R-:W-:Y:S02]  /*4f430*/  ULDC UR10, c[0x0][0x228] ;  /* 0x00008a00000a7ab9 */ /* 0x000fe40000000800 */
[C---:B---3--:R-:W-:Y:S01]  /*4f440*/  IMAD.WIDE R12, R25.reuse, 0x4, R4 ;  /* 0x00000004190c7825 */ /* 0x048fe200078e0204 */
[----:B------:R2:W-:Y:S03]  /*4f450*/  @P4 STG.E desc[UR48][R2.64], R26 ;  /* 0x0000001a02004986 */ /* 0x0005e6000c101930 */
[C---:B-1----:R-:W-:Y:S01]  /*4f460*/  IMAD.WIDE R14, R25.reuse, 0x4, R150 ;  /* 0x00000004190e7825 */ /* 0x042fe200078e0296 */
[----:B------:R-:W-:-:S03]  /*4f470*/  IADD3 R11, R25, UR26, RZ ;  /* 0x0000001a190b7c10 */ /* 0x000fc6000fffe0ff */
[----:B----4-:R-:W-:Y:S01]  /*4f480*/  IMAD.WIDE R16, R25, 0x4, R148 ;  /* 0x0000000419107825 */ /* 0x010fe200078e0294 */
[----:B------:R-:W-:Y:S01]  /*4f490*/  ISETP.GE.AND P4, PT, R0, UR4, PT ;  /* 0x0000000400007c0c */ /* 0x000fe2000bf86270 */
[----:B------:R1:W-:Y:S01]  /*4f4a0*/  @P0 STG.E desc[UR48][R12.64], R22 ;  /* 0x000000160c000986 */ /* 0x0003e2000c101930 */
[----:B------:R-:W-:-:S03]  /*4f4b0*/  ULDC UR4, c[0x0][0x228] ;  /* 0x00008a0000047ab9 */ /* 0x000fc60000000800 */
[----:B------:R3:W-:Y:S01]  /*4f4c0*/  @P5 STG.E desc[UR48][R14.64], R18 ;  /* 0x000000120e005986 */ /* 0x0007e2000c101930 */
[----:B------:R-:W-:-:S03]  /*4f4d0*/  IMAD.WIDE R20, R11, 0x4, R208 ;  /* 0x000000040b147825 */ /* 0x000fc600078e02d0 */
[----:B------:R4:W-:Y:S01]  /*4f4e0*/  @P2 STG.E desc[UR48][R16.64], R46 ;  /* 0x0000002e10002986 */ /* 0x0009e2000c101930 */
[----:B------:R-:W-:Y:S01]  /*4f4f0*/  ISETP.LT.AND P2, PT, R10, UR4, !P1 ;  /* 0x000000040a007c0c */ /* 0x000fe2000cf41270 */
[----:B------:R-:W-:Y:S02]  /*4f500*/  ULDC UR4, c[0x0][0x228] ;  /* 0x00008a0000047ab9 */ /* 0x000fe40000000800 */
[----:B------:R-:W-:Y:S01]  /*4f510*/  ISETP.LT.AND P0, PT, R9, UR4, !P1 ;  /* 0x0000000409007c0c */ /* 0x000fe2000cf01270 */
[----:B------:R4:W-:Y:S01]  /*4f520*/  @P6 STG.E desc[UR48][R20.64], R42 ;  /* 0x0000002a14006986 */ /* 0x0009e2000c101930 */
[----:B------:R-:W-:Y:S01]  /*4f530*/  ISETP.LT.AND P1, PT, R8, UR6, !P1 ;  /* 0x0000000608007c0c */ /* 0x000fe2000cf21270 */
[----:B--2---:R-:W-:Y:S01]  /*4f540*/  IMAD.WIDE R2, R11, 0x4, R4 ;  /* 0x000000040b027825 */ /* 0x004fe200078e0204 */
[----:B------:R-:W-:Y:S01]  /*4f550*/  ISETP.LT.AND P5, PT, R7, UR8, !P3 ;  /* 0x0000000807007c0c */ /* 0x000fe2000dfa1270 */
[----:B------:R-:W-:Y:S01]  /*4f560*/  ULDC UR4, c[0x0][0x22c] ;  /* 0x00008b0000047ab9 */ /* 0x000fe20000000800 */
[----:B------:R-:W-:Y:S01]  /*4f570*/  ISETP.LT.AND P6, PT, R10, UR10, !P3 ;  /* 0x0000000a0a007c0c */ /* 0x000fe2000dfc1270 */
[C---:B------:R-:W-:Y:S01]  /*4f580*/  VIADD R25, R11.reuse, UR26 ;  /* 0x0000001a0b197c36 */ /* 0x040fe20008000000 */
[----:B------:R-:W-:Y:S01]  /*4f590*/  IADD3 R0, R6, 0x58, RZ ;  /* 0x0000005806007810 */ /* 0x000fe20007ffe0ff */
[C---:B-1----:R-:W-:Y:S01]  /*4f5a0*/  IMAD.WIDE R12, R11.reuse, 0x4, R150 ;  /* 0x000000040b0c7825 */ /* 0x042fe200078e0296 */
[----:B------:R1:W-:Y:S01]  /*4f5b0*/  @P2 STG.E desc[UR48][R2.64], R90 ;  /* 0x0000005a02002986 */ /* 0x0003e2000c101930 */
[----:B------:R-:W-:Y:S01]  /*4f5c0*/  ULDC UR6, c[0x0][0x228] ;  /* 0x00008a0000067ab9 */ /* 0x000fe20000000800 */
[----:B------:R-:W-:Y:S01]  /*4f5d0*/  ISETP.GE.AND P2, PT, R0, UR4, PT ;  /* 0x0000000400007c0c */ /* 0x000fe2000bf46270 */
[----:B---3--:R-:W-:Y:S01]  /*4f5e0*/  IMAD.WIDE R14, R11, 0x4, R148 ;  /* 0x000000040b0e7825 */ /* 0x008fe200078e0294 */
[----:B------:R-:W-:Y:S01]  /*4f5f0*/  ULDC UR4, c[0x0][0x228] ;  /* 0x00008a0000047ab9 */ /* 0x000fe20000000800 */
[----:B------:R2:W-:Y:S01]  /*4f600*/  @P0 STG.E desc[UR48][R12.64], R66 ;  /* 0x000000420c000986 */ /* 0x0005e2000c101930 */
[----:B------:R-:W-:Y:S01]  /*4f610*/  ULDC UR8, c[0x0][0x228] ;  /* 0x00008a0000087ab9 */ /* 0x000fe20000000800 */
[----:B----4-:R-:W-:Y:S01]  /*4f620*/  IMAD.WIDE R16, R25, 0x4, R208 ;  /* 0x0000000419107825 */ /* 0x010fe200078e02d0 */
[----:B------:R-:W-:Y:S01]  /*4f630*/  ISETP.LT.AND P0, PT, R9, UR4, !P3 ;  /* 0x0000000409007c0c */ /* 0x000fe2000df01270 */
[----:B------:R-:W-:-:S02]  /*4f640*/  ULDC UR10, c[0x0][0x228] ;  /* 0x00008a00000a7ab9 */ /* 0x000fc40000000800 */
[C---:B------:R-:W-:Y:S01]  /*4f650*/  IMAD.WIDE R20, R25.reuse, 0x4, R4 ;  /* 0x0000000419147825 */ /* 0x040fe200078e0204 */
[----:B------:R3:W-:Y:S01]  /*4f660*/  @P1 STG.E desc[UR48][R14.64], R62 ;  /* 0x0000003e0e001986 */ /* 0x0007e2000c101930 */
[----:B------:R-:W-:Y:S02]  /*4f670*/  ULDC UR4, c[0x0][0x228] ;  /* 0x00008a0000047ab9 */ /* 0x000fe40000000800 */
[----:B------:R-:W-:Y:S01]  /*4f680*/  ISETP.LT.AND P3, PT, R8, UR4, !P3 ;  /* 0x0000000408007c0c */ /* 0x000fe2000df61270 */
        /* <DEDUP_REMOVED lines=8> */
[----:B------:R-:W-:Y:S01]  /*4f710*/  IADD3 R0, R6, 0x59, RZ ;  /* 0x0000005906007810 */ /* 0x000fe20007ffe0ff */
[----:B--2---:R-:W-:Y:S01]  /*4f720*/  IMAD.WIDE R12, R25, 0x4, R148 ;  /* 0x00000004190c7825 */ /* 0x004fe200078e0294 */
[----:B------:R1:W-:Y:S01]  /*4f730*/  @P0 STG.E desc[UR48][R2.64], R19 ;  /* 0x0000001302000986 */ /* 0x0003e2000c101930 */
[----:B------:R-:W-:Y:S01]  /*4f740*/  ULDC UR6, c[0x0][0x228] ;  /* 0x00008a0000067ab9 */ /* 0x000fe20000000800 */
[----:B------:R-:W-:Y:S01]  /*4f750*/  ULDC UR8, c[0x0][0x228] ;  /* 0x00008a0000087ab9 */ /* 0x000fe20000000800 */
[C---:B---3--:R-:W-:Y:S01]  /*4f760*/  IMAD.WIDE R14, R11.reuse, 0x4, R208 ;  /* 0x000000040b0e7825 */ /* 0x048fe200078e02d0 */
[----:B------:R2:W-:Y:S03]  /*4f770*/  @P3 STG.E desc[UR48][R12.64], R47 ;  /* 0x0000002f0c003986 */ /* 0x0005e6000c101930 */
[----:B----4-:R-:W-:Y:S01]  /*4f780*/  IMAD.WIDE R16, R11, 0x4, R4 ;  /* 0x000000040b107825 */ /* 0x010fe200078e0204 */
[----:B------:R-:W-:-:S03]  /*4f790*/  ISETP.GE.AND P0, PT, R0, UR4, PT ;  /* 0x0000000400007c0c */ /* 0x000fc6000bf06270 */
[----:B------:R-:W-:Y:S01]  /*4f7a0*/  IMAD.WIDE R20, R11, 0x4, R150 ;  /* 0x000000040b147825 */ /* 0x000fe200078e0296 */
[----:B------:R3:W-:Y:S01]  /*4f7b0*/  @P6 STG.E desc[UR48][R14.64], R43 ;  /* 0x0000002b0e006986 */ /* 0x0007e2000c101930 */
[----:B------:R-:W-:Y:S01]  /*4f7c0*/  ULDC UR4, c[0x0][0x228] ;  /* 0x00008a0000047ab9 */ /* 0x000fe20000000800 */
[----:B------:R-:W-:Y:S02]  /*4f7d0*/  ULDC UR10, c[0x0][0x228] ;  /* 0x00008a00000a7ab9 */ /* 0x000fe40000000800 */
        /* <DEDUP_REMOVED lines=43> */
[C---:B----4-:R-:W-:Y:S01]  /*4fa90*/  IMAD.WIDE R16, R11.reuse, 0x4, R150 ;  /* 0x000000040b107825 */ /* 0x050fe200078e0296 */
[----:B------:R2:W-:Y:S03]  /*4faa0*/  @P4 STG.E desc[UR48][R12.64], R92 ;  /* 0x0000005c0c004986 */ /* 0x0005e6000c101930 */
[----:B------:R-:W-:Y:S01]  /*4fab0*/  IMAD.WIDE R18, R11, 0x4, R148 ;  /* 0x000000040b127825 */ /* 0x000fe200078e0294 */
        /* <DEDUP_REMOVED lines=187> */
[----:B------:R-:W-:Y:S03]  /*50670*/  @P3 STG.E desc[UR48][R12.64], R125 ;  /* 0x0000007d0c003986 */ /* 0x000fe6000c101930 */
[----:B----4-:R-:W-:Y:S01]  /*50680*/  IMAD.WIDE R16, R11, 0x4, R4 ;  /* 0x000000040b107825 */ /* 0x010fe200078e0204 */
[----:B------:R-:W-:-:S03]  /*50690*/  ISETP.GE.AND P0, PT, R0, UR4, PT ;  /* 0x0000000400007c0c */ /* 0x000fc6000bf06270 */
[----:B------:R-:W-:Y:S01]  /*506a0*/  IMAD.WIDE R18, R11, 0x4, R150 ;  /* 0x000000040b127825 */ /* 0x000fe200078e0296 */
[----:B------:R-:W-:Y:S01]  /*506b0*/  @P6 STG.E desc[UR48][R14.64], R121 ;  /* 0x000000790e006986 */ /* 0x000fe2000c101930 */
[----:B------:R-:W-:Y:S01]  /*506c0*/  ULDC UR4, c[0x0][0x228] ;  /* 0x00008a0000047ab9 */ /* 0x000fe20000000800 */
[----:B------:R-:W-:Y:S02]  /*506d0*/  ULDC UR10, c[0x0][0x228] ;  /* 0x00008a00000a7ab9 */ /* 0x000fe40000000800 */
[----:B------:R-:W-:Y:S04]  /*506e0*/  @P5 STG.E desc[UR48][R16.64], R129 ;  /* 0x0000008110005986 */ /* 0x000fe8000c101930 */
        /* <DEDUP_REMOVED lines=9> */
[----:B------:R-:W-:Y:S01]  /*50780*/  ISETP.GE.AND P3, PT, R0, UR4, PT ;  /* 0x0000000400007c0c */ /* 0x000fe2000bf66270 */
[----:B------:R-:W-:Y:S01]  /*50790*/  ULDC UR4, c[0x0][0x22c] ;  /* 0x00008b0000047ab9 */ /* 0x000fe20000000800 */
[----:B------:R-:W-:Y:S01]  /*507a0*/  IADD3 R0, R6, 0x67, RZ ;  /* 0x0000006706007810 */ /* 0x000fe20007ffe0ff */
[----:B------:R-:W-:Y:S01]  /*507b0*/  ULDC UR8, c[0x0][0x228] ;  /* 0x00008a0000087ab9 */ /* 0x000fe20000000800 */
[----:B--2---:R-:W-:Y:S01]  /*507c0*/  IADD3 R19, R11, UR26, RZ ;  /* 0x0000001a0b137c10 */ /* 0x004fe2000fffe0ff */
[----:B------:R1:W-:Y:S01]  /*507d0*/  @P1 STG.E desc[UR48][R2.64], R133 ;  /* 0x0000008502001986 */ /* 0x0003e2000c101930 */
[----:B------:R-:W-:Y:S01]  /*507e0*/  ISETP.GE.AND P1, PT, R0, UR4, PT ;  /* 0x0000000400007c0c */ /* 0x000fe2000bf26270 */
[----:B------:R-:W-:Y:S01]  /*507f0*/  ULDC UR4, c[0x0][0x228] ;  /* 0x00008a0000047ab9 */ /* 0x000fe20000000800 */
[----:B------:R-:W-:Y:S01]  /*50800*/  ULDC UR10, c[0x0][0x228] ;  /* 0x00008a00000a7ab9 */ /* 0x000fe20000000800 */
[----:B------:R-:W-:Y:S01]  /*50810*/  IMAD.WIDE R12, R19, 0x4, R208 ;  /* 0x00000004130c7825 */ /* 0x000fe200078e02d0 */
[----:B------:R-:W-:Y:S01]  /*50820*/  ISETP.LT.AND P2, PT, R8, UR4, !P2 ;  /* 0x0000000408007c0c */ /* 0x000fe2000d741270 */
[----:B------:R-:W-:-:S02]  /*50830*/  ULDC UR4, c[0x0][0x228] ;  /* 0x00008a0000047ab9 */ /* 0x000fc40000000800 */
[C---:B------:R-:W-:Y:S01]  /*50840*/  IMAD.WIDE R14, R19.reuse, 0x4, R4 ;  /* 0x00000004130e7825 */ /* 0x040fe200078e0204 */
[----:B------:R2:W-:Y:S03]  /*50850*/  @P4 STG.E desc[UR48][R12.64], R70 ;  /* 0x000000460c004986 */ /* 0x0005e6000c101930 */
[----:B------:R-:W-:Y:S01]  /*50860*/  IMAD.WIDE R16, R19, 0x4, R150 ;  /* 0x0000000413107825 */ /* 0x000fe200078e0296 */
[----:B------:R3:W-:Y:S01]  /*50870*/  @P5 STG.E desc[UR48][R14.64], R106 ;  /* 0x0000006a0e005986 */ /* 0x0007e2000c101930 */
[----:B------:R-:W-:Y:S01]  /*50880*/  ISETP.LT.AND P4, PT, R7, UR4, !P0 ;  /* 0x0000000407007c0c */ /* 0x000fe2000c781270 */
[----:B------:R-:W-:Y:S02]  /*50890*/  ULDC UR4, c[0x0][0x228] ;  /* 0x00008a0000047ab9 */ /* 0x000fe40000000800 */
[----:B------:R4:W-:Y:S01]  /*508a0*/  @P6 STG.E desc[UR48][R16.64], R102 ;  /* 0x0000006610006986 */ /* 0x0009e2000c101930 */
[----:B------:R-:W-:-:S02]  /*508b0*/  ISETP.LT.AND P6, PT, R10, UR6, !P0 ;  /* 0x000000060a007c0c */ /* 0x000fc4000c7c1270 */
[C---:B------:R-:W-:Y:S01]  /*508c0*/  IADD3 R11, R19.reuse, UR26, RZ ;  /* 0x0000001a130b7c10 */ /* 0x040fe2000fffe0ff */
[----:B-1----:R-:W-:Y:S01]  /*508d0*/  IMAD.WIDE R2, R19, 0x4, R148 ;  /* 0x0000000413027825 */ /* 0x002fe200078e0294 */
[----:B------:R-:W-:Y:S01]  /*508e0*/  ISETP.LT.AND P5, PT, R9, UR4, !P0 ;  /* 0x0000000409007c0c */ /* 0x000fe2000c7a1270 */
[----:B------:R-:W-:Y:S01]  /*508f0*/  ULDC UR4, c[0x0][0x22c] ;  /* 0x00008b0000047ab9 */ /* 0x000fe20000000800 */
[----:B------:R-:W-:Y:S01]  /*50900*/  ISETP.LT.AND P0, PT, R8, UR8, !P0 ;  /* 0x0000000808007c0c */ /* 0x000fe2000c701270 */
[----:B------:R-:W-:Y:S01]  /*50910*/  VIADD R0, R6, 0x68 ;  /* 0x0000006806007836 */ /* 0x000fe20000000000 */
[----:B------:R-:W-:Y:S01]  /*50920*/  ULDC UR6, c[0x0][0x228] ;  /* 0x00008a0000067ab9 */ /* 0x000fe20000000800 */
[C---:B--2---:R-:W-:Y:S01]  /*50930*/  IMAD.WIDE R12, R11.reuse, 0x4, R208 ;  /* 0x000000040b0c7825 */ /* 0x044fe200078e02d0 */
[----:B------:R1:W-:Y:S01]  /*50940*/  @P2 STG.E desc[UR48][R2.64], R126 ;  /* 0x0000007e02002986 */ /* 0x0003e2000c101930 */
[----:B------:R-:W-:Y:S02]  /*50950*/  ULDC UR8, c[0x0][0x228] ;  /* 0x00008a0000087ab9 */ /* 0x000fe40000000800 */
[----:B---3--:R-:W-:Y:S01]  /*50960*/  IMAD.WIDE R14, R11, 0x4, R4 ;  /* 0x000000040b0e7825 */ /* 0x008fe200078e0204 */
[----:B------:R-:W-:Y:S01]  /*50970*/  ISETP.GE.AND P2, PT, R0, UR4, PT ;  /* 0x0000000400007c0c */ /* 0x000fe2000bf46270 */
[----:B------:R-:W-:-:S02]  /*50980*/  ULDC UR4, c[0x0][0x228] ;  /* 0x00008a0000047ab9 */ /* 0x000fc40000000800 */
[C---:B----4-:R-:W-:Y:S01]  /*50990*/  IMAD.WIDE R16, R11.reuse, 0x4, R150 ;  /* 0x000000040b107825 */ /* 0x050fe200078e0296 */
[----:B------:R2:W-:Y:S03]  /*509a0*/  @P4 STG.E desc[UR48][R12.64], R122 ;  /* 0x0000007a0c004986 */ /* 0x0005e6000c101930 */
[----:B------:R-:W-:Y:S01]  /*509b0*/  IMAD.WIDE R18, R11, 0x4, R148 ;  /* 0x000000040b127825 */ /* 0x000fe200078e0294 */
[----:B------:R3:W-:Y:S01]  /*509c0*/  @P6 STG.E desc[UR48][R14.64], R130 ;  /* 0x000000820e006986 */ /* 0x0007e2000c101930 */
[----:B------:R-:W-:Y:S01]  /*509d0*/  ISETP.LT.AND P4, PT, R7, UR4, !P3 ;  /* 0x0000000407007c0c */ /* 0x000fe2000df81270 */
[----:B------:R-:W-:Y:S02]  /*509e0*/  ULDC UR4, c[0x0][0x228] ;  /* 0x00008a0000047ab9 */ /* 0x000fe40000000800 */
        /* <DEDUP_REMOVED lines=91> */
[C---:B---3--:R-:W-:Y:S01]  /*50fa0*/  IMAD.WIDE R14, R21.reuse, 0x4, R4 ;  /* 0x00000004150e7825 */ /* 0x048fe200078e0204 */
[----:B------:R-:W-:Y:S01]  /*50fb0*/  ISETP.LT.AND P3, PT, R8, UR4, !P3 ;  /* 0x0000000408007c0c */ /* 0x000fe2000df61270 */
[----:B------:R2:W-:Y:S01]  /*50fc0*/  @P6 STG.E desc[UR48][R12.64], R73 ;  /* 0x000000490c006986 */ /* 0x0005e2000c101930 */
[----:B------:R-:W-:Y:S01]  /*50fd0*/  ULDC UR4, c[0x0][0x228] ;  /* 0x00008a0000047ab9 */ /* 0x000fe20000000800 */
[----:B----4-:R-:W-:-:S02]  /*50fe0*/  IMAD.WIDE R16, R21, 0x4, R150 ;  /* 0x0000000415107825 */ /* 0x010fc400078e0296 */
[----:B------:R3:W-:Y:S01]  /*50ff0*/  @P4 STG.E desc[UR48][R14.64], R157 ;  /* 0x0000009d0e004986 */ /* 0x0007e2000c101930 */
[----:B------:R-:W-:Y:S01]  /*51000*/  ISETP.LT.AND P4, PT, R7, UR4, !P0 ;  /* 0x0000000407007c0c */ /* 0x000fe2000c781270 */
[----:B-1----:R-:W-:Y:S01]  /*51010*/  IMAD.WIDE R2, R21, 0x4, R148 ;  /* 0x0000000415027825 */ /* 0x002fe200078e0294 */
[----:B------:R-:W-:Y:S01]  /*51020*/  ISETP.LT.AND P6, PT, R10, UR6, !P0 ;  /* 0x000000060a007c0c */ /* 0x000fe2000c7c1270 */
[----:B------:R1:W-:Y:S01]  /*51030*/  @P5 STG.E desc[UR48][R16.64], R161 ;  /* 0x000000a110005986 */ /* 0x0003e2000c101930 */
[----:B------:R-:W-:Y:S01]  /*51040*/  ISETP.LT.AND P5, PT, R9, UR8, !P0 ;  /* 0x0000000809007c0c */ /* 0x000fe2000c7a1270 */
[----:B------:R-:W-:Y:S01]  /*51050*/  VIADD R21, R21, UR26 ;  /* 0x0000001a15157c36 */ /* 0x000fe20008000000 */
[----:B------:R-:W-:Y:S01]  /*51060*/  ISETP.LT.AND P0, PT, R8, UR10, !P0 ;  /* 0x0000000a08007c0c */ /* 0x000fe2000c701270 */
[----:B------:R-:W-:Y:S01]  /*51070*/  ULDC UR4, c[0x0][0x22c] ;  /* 0x00008b0000047ab9 */ /* 0x000fe20000000800 */
[----:B------:R-:W-:Y:S01]  /*51080*/  IADD3 R0, R6, 0x6e, RZ ;  /* 0x0000006e06007810 */ /* 0x000fe20007ffe0ff */
[C---:B--2---:R-:W-:Y:S01]  /*51090*/  IMAD.WIDE R12, R21.reuse, 0x4, R208 ;  /* 0x00000004150c7825 */ /* 0x044fe200078e02d0 */
[----:B------:R2:W-:Y:S01]  /*510a0*/  @P3 STG.E desc[UR48][R2.64], R169 ;  /* 0x000000a902003986 */ /* 0x0005e2000c101930 */
[----:B------:R-:W-:Y:S01]  /*510b0*/  ULDC UR6, c[0x0][0x228] ;  /* 0x00008a0000067ab9 */ /* 0x000fe20000000800 */
[----:B------:R-:W-:Y:S01]  /*510c0*/  ULDC UR8, c[0x0][0x228] ;  /* 0x00008a0000087ab9 */ /* 0x000fe20000000800 */
[----:B---3--:R-:W-:Y:S01]  /*510d0*/  IMAD.WIDE R14, R21, 0x4, R4 ;  /* 0x00000004150e7825 */ /* 0x008fe200078e0204 */
[----:B------:R-:W-:-:S03]  /*510e0*/  ISETP.GE.AND P3, PT, R0, UR4, PT ;  /* 0x0000000400007c0c */ /* 0x000fc6000bf66270 */
[C---:B-1----:R-:W-:Y:S01]  /*510f0*/  IMAD.WIDE R16, R21.reuse, 0x4, R150 ;  /* 0x0000000415107825 */ /* 0x042fe200078e0296 */
[----:B------:R1:W-:Y:S01]  /*51100*/  @P4 STG.E desc[UR48][R12.64], R153 ;  /* 0x000000990c004986 */ /* 0x0003e2000c101930 */
[----:B------:R-:W-:Y:S01]  /*51110*/  ULDC UR4, c[0x0][0x228] ;  /* 0x00008a0000047ab9 */ /* 0x000fe20000000800 */
[----:B------:R-:W-:Y:S01]  /*51120*/  ULDC UR10, c[0x0][0x228] ;  /* 0x00008a00000a7ab9 */ /* 0x000fe20000000800 */
[----:B------:R-:W-:Y:S01]  /*51130*/  IMAD.WIDE R18, R21, 0x4, R148 ;  /* 0x0000000415127825 */ /* 0x000fe200078e0294 */
[----:B------:R3:W-:Y:S04]  /*51140*/  @P6 STG.E desc[UR48][R14.64], R177 ;  /* 0x000000b10e006986 */ /* 0x0007e8000c101930 */
[----:B------:R4:W-:Y:S01]  /*51150*/  @P5 STG.E desc[UR48][R16.64], R173 ;  /* 0x000000ad10005986 */ /* 0x0009e2000c101930 */
[----:B------:R-:W-:Y:S01]  /*51160*/  ISETP.LT.AND P5, PT, R7, UR4, !P2 ;  /* 0x0000000407007c0c */ /* 0x000fe2000d7a1270 */
[----:B------:R-:W-:-:S02]  /*51170*/  ULDC UR4, c[0x0][0x228] ;  /* 0x00008a0000047ab9 */ /* 0x000fc40000000800 */
[----:B------:R4:W-:Y:S01]  /*51180*/  @P0 STG.E desc[UR48][R18.64], R165 ;  /* 0x000000a512000986 */ /* 0x0009e2000c101930 */
[----:B------:R-:W-:Y:S01]  /*51190*/  ISETP.LT.AND P0, PT, R10, UR4, !P2 ;  /* 0x000000040a007c0c */ /* 0x000fe2000d701270 */
[----:B------:R-:W-:Y:S01]  /*511a0*/  VIADD R21, R21, UR26 ;  /* 0x0000001a15157c36 */ /* 0x000fe20008000000 */
[----:B------:R-:W-:Y:S01]  /*511b0*/  ISETP.LT.AND P4, PT, R9, UR6, !P2 ;  /* 0x0000000609007c0c */ /* 0x000fe2000d781270 */
[----:B------:R-:W-:Y:S01]  /*511c0*/  ULDC UR4, c[0x0][0x22c] ;  /* 0x00008b0000047ab9 */ /* 0x000fe20000000800 */
[----:B------:R-:W-:Y:S01]  /*511d0*/  ISETP.LT.AND P2, PT, R8, UR8, !P2 ;  /* 0x0000000808007c0c */ /* 0x000fe2000d741270 */
[----:B--2---:R-:W-:Y:S01]  /*511e0*/  IMAD.WIDE R2, R21, 0x4, R208 ;  /* 0x0000000415027825 */ /* 0x004fe200078e02d0 */
[----:B------:R-:W-:Y:S01]  /*511f0*/  IADD3 R0, R6, 0x6f, RZ ;  /* 0x0000006f06007810 */ /* 0x000fe20007ffe0ff */
[----:B------:R-:W-:Y:S01]  /*51200*/  ULDC UR6, c[0x0][0x228] ;  /* 0x00008a0000067ab9 */ /* 0x000fe20000000800 */
[----:B------:R-:W-:Y:S01]  /*51210*/  ISETP.LT.AND P6, PT, R7, UR10, !P1 ;  /* 0x0000000a07007c0c */ /* 0x000fe2000cfc1270 */
[C---:B-1----:R-:W-:Y:S01]  /*51220*/  IMAD.WIDE R12, R21.reuse, 0x4, R4 ;  /* 0x00000004150c7825 */ /* 0x042fe200078e0204 */
[----:B------:R1:W-:Y:S01]  /*51230*/  @P5 STG.E desc[UR48][R2.64], R74 ;  /* 0x0000004a02005986 */ /* 0x0003e2000c101930 */
[C---:B------:R-:W-:Y:S01]  /*51240*/  IADD3 R11, R21.reuse, UR26, RZ ;  /* 0x0000001a150b7c10 */ /* 0x040fe2000fffe0ff */
[----:B------:R-:W-:Y:S01]  /*51250*/  ULDC UR8, c[0x0][0x228] ;  /* 0x00008a0000087ab9 */ /* 0x000fe20000000800 */
[----:B---3--:R-:W-:Y:S01]  /*51260*/  IMAD.WIDE R14, R21, 0x4, R150 ;  /* 0x00000004150e7825 */ /* 0x008fe200078e0296 */
[----:B------:R-:W-:Y:S01]  /*51270*/  ISETP.GE.AND P5, PT, R0, UR4, PT ;  /* 0x0000000400007c0c */ /* 0x000fe2000bfa6270 */
[----:B------:R-:W-:-:S02]  /*51280*/  ULDC UR4, c[0x0][0x228] ;  /* 0x00008a0000047ab9 */ /* 0x000fc40000000800 */
[----:B----4-:R-:W-:Y:S01]  /*51290*/  IMAD.WIDE R16, R21, 0x4, R148 ;  /* 0x0000000415107825 */ /* 0x010fe200078e0294 */
        /* <DEDUP_REMOVED lines=8> */
[----:B-1----:R-:W-:Y:S01]  /*51320*/  IMAD.WIDE R2, R11, 0x4, R4 ;  /* 0x000000040b027825 */ /* 0x002fe200078e0204 */
[----:B------:R-:W-:Y:S01]  /*51330*/  ISETP.LT.AND P1, PT, R8, UR6, !P1 ;  /* 0x0000000608007c0c */ /* 0x000fe2000cf21270 */
[----:B------:R1:W-:Y:S01]  /*51340*/  @P6 STG.E desc[UR48][R18.64], R154 ;  /* 0x0000009a12006986 */ /* 0x0003e2000c101930 */
[----:B------:R-:W-:Y:S01]  /*51350*/  ISETP.LT.AND P6, PT, R7, UR8, !P3 ;  /* 0x0000000807007c0c */ /* 0x000fe2000dfc1270 */
[----:B------:R-:W-:Y:S01]  /*51360*/  VIADD R0, R6, 0x70 ;  /* 0x0000007006007836 */ /* 0x000fe20000000000 */
[----:B------:R-:W-:Y:S01]  /*51370*/  ISETP.LT.AND P4, PT, R10, UR10, !P3 ;  /* 0x0000000a0a007c0c */ /* 0x000fe2000df81270 */
[C---:B--2---:R-:W-:Y:S01]  /*51380*/  IMAD.WIDE R12, R11.reuse, 0x4, R150 ;  /* 0x000000040b0c7825 */ /* 0x044fe200078e0296 */
[----:B------:R-:W-:Y:S01]  /*51390*/  IADD3 R21, R11, UR26, RZ ;  /* 0x0000001a0b157c10 */ /* 0x000fe2000fffe0ff */
[----:B------:R-:W-:-:S02]  /*513a0*/  ULDC UR4, c[0x0][0x22c] ;  /* 0x00008b0000047ab9 */ /* 0x000fc40000000800 */
[----:B---3--:R-:W-:Y:S01]  /*513b0*/  IMAD.WIDE R14, R11, 0x4, R148 ;  /* 0x000000040b0e7825 */ /* 0x008fe200078e0294 */
[----:B------:R2:W-:Y:S01]  /*513c0*/  @P0 STG.E desc[UR48][R2.64], R178 ;  /* 0x000000b202000986 */ /* 0x0005e2000c101930 */
[----:B------:R-:W-:Y:S01]  /*513d0*/  ISETP.GE.AND P0, PT, R0, UR4, PT ;  /* 0x0000000400007c0c */ /* 0x000fe2000bf06270 */
[----:B------:R-:W-:Y:S01]  /*513e0*/  ULDC UR4, c[0x0][0x228] ;  /* 0x00008a0000047ab9 */ /* 0x000fe20000000800 */
[C---:B----4-:R-:W-:Y:S01]  /*513f0*/  IMAD.WIDE R16, R21.reuse, 0x4, R208 ;  /* 0x0000000415107825 */ /* 0x050fe200078e02d0 */
[----:B------:R3:W-:Y:S01]  /*51400*/  @P2 STG.E desc[UR48][R12.64], R174 ;  /* 0x000000ae0c002986 */ /* 0x0007e2000c101930 */
[----:B------:R-:W-:Y:S01]  /*51410*/  ULDC UR6, c[0x0][0x228] ;  /* 0x00008a0000067ab9 */ /* 0x000fe20000000800 */
[----:B------:R-:W-:Y:S01]  /*51420*/  ULDC UR8, c[0x0][0x228] ;  /* 0x00008a0000087ab9 */ /* 0x000fe20000000800 */
[----:B-1----:R-:W-:Y:S01]  /*51430*/  IMAD.WIDE R18, R21, 0x4, R4 ;  /* 0x0000000415127825 */ /* 0x002fe200078e0204 */
[----:B------:R1:W-:Y:S01]  /*51440*/  @P1 STG.E desc[UR48][R14.64], R166 ;  /* 0x000000a60e001986 */ /* 0x0003e2000c101930 */
[----:B------:R-:W-:Y:S01]  /*51450*/  ISETP.LT.AND P1, PT, R9, UR4, !P3 ;  /* 0x0000000409007c0c */ /* 0x000fe2000df21270 */
[----:B------:R-:W-:Y:S01]  /*51460*/  ULDC UR4, c[0x0][0x228] ;  /* 0x00008a0000047ab9 */ /* 0x000fe20000000800 */
[----:B------:R-:W-:Y:S01]  /*51470*/  ISETP.LT.AND P3, PT, R8, UR6, !P3 ;  /* 0x0000000608007c0c */ /* 0x000fe2000df61270 */
[----:B------:R4:W-:Y:S01]  /*51480*/  @P6 STG.E desc[UR48][R16.64], R75 ;  /* 0x0000004b10006986 */ /* 0x0009e2000c101930 */
[----:B------:R-:W-:Y:S01]  /*51490*/  ULDC UR10, c[0x0][0x228] ;  /* 0x00008a00000a7ab9 */ /* 0x000fe20000000800 */
[----:B------:R-:W-:-:S02]  /*514a0*/  ISETP.LT.AND P6, PT, R7, UR4, !P5 ;  /* 0x0000000407007c0c */ /* 0x000fc4000efc1270 */
[C---:B------:R-:W-:Y:S01]  /*514b0*/  IADD3 R11, R21.reuse, UR26, RZ ;  /* 0x0000001a150b7c10 */ /* 0x040fe2000fffe0ff */
[----:B------:R4:W-:Y:S01]  /*514c0*/  @P4 STG.E desc[UR48][R18.64], R159 ;  /* 0x0000009f12004986 */ /* 0x0009e2000c101930 */
[----:B------:R-:W-:Y:S01]  /*514d0*/  ISETP.LT.AND P4, PT, R10, UR8, !P5 ;  /* 0x000000080a007c0c */ /* 0x000fe2000ef81270 */
[----:B--2---:R-:W-:Y:S01]  /*514e0*/  IMAD.WIDE R2, R21, 0x4, R150 ;  /* 0x0000000415027825 */ /* 0x004fe200078e0296 */
[----:B------:R-:W-:Y:S01]  /*514f0*/  ISETP.LT.AND P2, PT, R9, UR10, !P5 ;  /* 0x0000000a09007c0c */ /* 0x000fe2000ef41270 */
[----:B------:R-:W-:Y:S01]  /*51500*/  ULDC UR4, c[0x0][0x22c] ;  /* 0x00008b0000047ab9 */ /* 0x000fe20000000800 */
[----:B------:R-:W-:Y:S01]  /*51510*/  ISETP.LT.AND P5, PT, R8, UR12, !P5 ;  /* 0x0000000c08007c0c */ /* 0x000fe2000efa1270 */
[----:B---3--:R-:W-:Y:S01]  /*51520*/  IMAD.WIDE R12, R21, 0x4, R148 ;  /* 0x00000004150c7825 */ /* 0x008fe200078e0294 */
[----:B------:R-:W-:Y:S01]  /*51530*/  IADD3 R0, R6, 0x71, RZ ;  /* 0x0000007106007810 */ /* 0x000fe20007ffe0ff */
[----:B------:R-:W-:Y:S02]  /*51540*/  ULDC UR6, c[0x0][0x228] ;  /* 0x00008a0000067ab9 */ /* 0x000fe40000000800 */
[C---:B-1----:R-:W-:Y:S01]  /*51550*/  IMAD.WIDE R14, R11.reuse, 0x4, R208 ;  /* 0x000000040b0e7825 */ /* 0x042fe200078e02d0 */
[----:B------:R1:W-:Y:S03]  /*51560*/  @P1 STG.E desc[UR48][R2.64], R163 ;  /* 0x000000a302001986 */ /* 0x0003e6000c101930 */
[C---:B----4-:R-:W-:Y:S01]  /*51570*/  IMAD.WIDE R16, R11.reuse, 0x4, R4 ;  /* 0x000000040b107825 */ /* 0x050fe200078e0204 */
[----:B------:R2:W-:Y:S03]  /*51580*/  @P3 STG.E desc[UR48][R12.64], R171 ;  /* 0x000000ab0c003986 */ /* 0x0005e6000c101930 */
[C---:B------:R-:W-:Y:S01]  /*51590*/  IMAD.WIDE R18, R11.reuse, 0x4, R150 ;  /* 0x000000040b127825 */ /* 0x040fe200078e0296 */
[----:B------:R-:W-:Y:S01]  /*515a0*/  ISETP.GE.AND P1, PT, R0, UR4, PT ;  /* 0x0000000400007c0c */ /* 0x000fe2000bf26270 */
[----:B------:R3:W-:Y:S01]  /*515b0*/  @P6 STG.E desc[UR48][R14.64], R155 ;  /* 0x0000009b0e006986 */ /* 0x0007e2000c101930 */
[----:B------:R-:W-:Y:S01]  /*515c0*/  ULDC UR4, c[0x0][0x228] ;  /* 0x00008a0000047ab9 */ /* 0x000fe20000000800 */
[----:B------:R-:W-:Y:S01]  /*515d0*/  IMAD.WIDE R20, R11, 0x4, R148 ;  /* 0x000000040b147825 */ /* 0x000fe200078e0294 */
[----:B------:R-:W-:Y:S01]  /*515e0*/  ULDC UR8, c[0x0][0x228] ;  /* 0x00008a0000087ab9 */ /* 0x000fe20000000800 */
[----:B------:R-:W-:Y:S01]  /*515f0*/  @P4 STG.E desc[UR48][R16.64], R179 ;  /* 0x000000b310004986 */ /* 0x000fe2000c101930 */
[----:B------:R-:W-:Y:S01]  /*51600*/  ISETP.LT.AND P3, PT, R7, UR4, !P0 ;  /* 0x0000000407007c0c */ /* 0x000fe2000c761270 */
[----:B------:R-:W-:Y:S01]  /*51610*/  ULDC UR10, c[0x0][0x228] ;  /* 0x00008a00000a7ab9 */ /* 0x000fe20000000800 */
[----:B------:R-:W-:Y:S01]  /*51620*/  ISETP.LT.AND P4, PT, R9, UR8, !P0 ;  /* 0x0000000809007c0c */ /* 0x000fe2000c781270 */
[----:B------:R-:W-:Y:S01]  /*51630*/  @P2 STG.E desc[UR48][R18.64], R175 ;  /* 0x000000af12002986 */ /* 0x000fe2000c101930 */
[----:B------:R-:W-:Y:S01]  /*51640*/  IADD3 R11, R11, UR26, RZ ;  /* 0x0000001a0b0b7c10 */ /* 0x000fe2000fffe0ff */
[----:B------:R-:W-:Y:S01]  /*51650*/  VIADD R0, R6, 0x72 ;  /* 0x0000007206007836 */ /* 0x000fe20000000000 */
[----:B------:R-:W-:Y:S01]  /*51660*/  ULDC UR12, c[0x0][0x228] ;  /* 0x00008a00000c7ab9 */ /* 0x000fe20000000800 */
[----:B------:R4:W-:Y:S01]  /*51670*/  @P5 STG.E desc[UR48][R20.64], R167 ;  /* 0x000000a714005986 */ /* 0x0009e2000c101930 */
[----:B------:R-:W-:Y:S01]  /*51680*/  ISETP.LT.AND P5, PT, R10, UR6, !P0 ;  /* 0x000000060a007c0c */ /* 0x000fe2000c7a1270 */
[----:B-1----:R-:W-:Y:S01]  /*51690*/  IMAD.WIDE R2, R11, 0x4, R208 ;  /* 0x000000040b027825 */ /* 0x002fe200078e02d0 */
[----:B------:R-:W-:Y:S01]  /*516a0*/  ISETP.LT.AND P0, PT, R8, UR10, !P0 ;  /* 0x0000000a08007c0c */ /* 0x000fe2000c701270 */
[----:B------:R-:W-:Y:S01]  /*516b0*/  ULDC UR4, c[0x0][0x22c] ;  /* 0x00008b0000047ab9 */ /* 0x000fe20000000800 */
[----:B------:R-:W-:Y:S01]  /*516c0*/  ISETP.LT.AND P6, PT, R7, UR12, !P1 ;  /* 0x0000000c07007c0c */ /* 0x000fe2000cfc1270 */
[----:B--2---:R-:W-:Y:S01]  /*516d0*/  IMAD.WIDE R12, R11, 0x4, R4 ;  /* 0x000000040b0c7825 */ /* 0x004fe200078e0204 */
[----:B------:R-:W-:Y:S01]  /*516e0*/  ISETP.GE.AND P2, PT, R0, UR4, PT ;  /* 0x0000000400007c0c */ /* 0x000fe2000bf46270 */
[----:B------:R-:W-:-:S02]  /*516f0*/  ULDC UR8, c[0x0][0x228] ;  /* 0x00008a0000087ab9 */ /* 0x000fc40000000800 */
[C---:B---3--:R-:W-:Y:S01]  /*51700*/  IMAD.WIDE R14, R11.reuse, 0x4, R150 ;  /* 0x000000040b0e7825 */ /* 0x048fe200078e0296 */
[----:B------:R1:W-:Y:S01]  /*51710*/  @P3 STG.E desc[UR48][R2.64], R140 ;  /* 0x0000008c02003986 */ /* 0x0003e2000c101930 */
[C---:B----4-:R-:W-:Y:S01]  /*51720*/  IADD3 R21, R11.reuse, UR26, RZ ;  /* 0x0000001a0b157c10 */ /* 0x050fe2000fffe0ff */
[----:B------:R-:W-:Y:S01]  /*51730*/  ULDC UR4, c[0x0][0x228] ;  /* 0x00008a0000047ab9 */ /* 0x000fe20000000800 */
[----:B------:R-:W-:Y:S01]  /*51740*/  IMAD.WIDE R16, R11, 0x4, R148 ;  /* 0x000000040b107825 */ /* 0x000fe200078e0294 */
[----:B------:R2:W-:Y:S01]  /*51750*/  @P5 STG.E desc[UR48][R12.64], R76 ;  /* 0x0000004c0c005986 */ /* 0x0005e2000c101930 */
[----:B------:R-:W-:Y:S01]  /*51760*/  ULDC UR6, c[0x0][0x228] ;  /* 0x00008a0000067ab9 */ /* 0x000fe20000000800 */
[----:B------:R-:W-:Y:S01]  /*51770*/  ISETP.LT.AND P3, PT, R10, UR4, !P1 ;  /* 0x000000040a007c0c */ /* 0x000fe2000cf61270 */
[----:B------:R-:W-:Y:S01]  /*51780*/  IMAD.WIDE R18, R21, 0x4, R208 ;  /* 0x0000000415127825 */ /* 0x000fe200078e02d0 */
[----:B------:R3:W-:Y:S01]  /*51790*/  @P4 STG.E desc[UR48][R14.64], R184 ;  /* 0x000000b80e004986 */ /* 0x0007e2000c101930 */
[----:B------:R-:W-:Y:S01]  /*517a0*/  ISETP.LT.AND P4, PT, R9, UR6, !P1 ;  /* 0x0000000609007c0c */ /* 0x000fe2000cf81270 */
[----:B------:R-:W-:Y:S01]  /*517b0*/  ULDC UR10, c[0x0][0x228] ;  /* 0x00008a00000a7ab9 */ /* 0x000fe20000000800 */
[----:B------:R-:W-:Y:S01]  /*517c0*/  ULDC UR12, c[0x0][0x228] ;  /* 0x00008a00000c7ab9 */ /* 0x000fe20000000800 */
[----:B------:R4:W-:Y:S01]  /*517d0*/  @P0 STG.E desc[UR48][R16.64], R192 ;  /* 0x000000c010000986 */ /* 0x0009e2000c101930 */
[----:B------:R-:W-:Y:S01]  /*517e0*/  ISETP.LT.AND P0, PT, R8, UR8, !P1 ;  /* 0x0000000808007c0c */ /* 0x000fe2000cf01270 */
[----:B------:R-:W-:Y:S01]  /*517f0*/  VIADD R0, R6, 0x73 ;  /* 0x0000007306007836 */ /* 0x000fe20000000000 */
[----:B------:R-:W-:Y:S01]  /*51800*/  ISETP.LT.AND P5, PT, R7, UR10, !P2 ;  /* 0x0000000a07007c0c */ /* 0x000fe2000d7a1270 */
[----:B------:R4:W-:Y:S01]  /*51810*/  @P6 STG.E desc[UR48][R18.64], R180 ;  /* 0x000000b412006986 */ /* 0x0009e2000c101930 */
[----:B------:R-:W-:Y:S01]  /*51820*/  ISETP.LT.AND P6, PT, R10, UR12, !P2 ;  /* 0x0000000c0a007c0c */ /* 0x000fe2000d7c1270 */
[C---:B-1----:R-:W-:Y:S01]  /*51830*/  IMAD.WIDE R2, R21.reuse, 0x4, R4 ;  /* 0x0000000415027825 */ /* 0x042fe200078e0204 */
[C---:B------:R-:W-:Y:S01]  /*51840*/  IADD3 R11, R21.reuse, UR26, RZ ;  /* 0x0000001a150b7c10 */ /* 0x040fe2000fffe0ff */
[----:B------:R-:W-:Y:S01]  /*51850*/  ULDC UR4, c[0x0][0x22c] ;  /* 0x00008b0000047ab9 */ /* 0x000fe20000000800 */
[----:B------:R-:W-:Y:S01]  /*51860*/  ULDC UR6, c[0x0][0x228] ;  /* 0x00008a0000067ab9 */ /* 0x000fe20000000800 */
[----:B--2---:R-:W-:Y:S01]  /*51870*/  IMAD.WIDE R12, R21, 0x4, R150 ;  /* 0x00000004150c7825 */ /* 0x004fe200078e0296 */
[----:B------:R-:W-:-:S03]  /*51880*/  ISETP.GE.AND P1, PT, R0, UR4, PT ;  /* 0x0000000400007c0c */ /* 0x000fc6000bf26270 */
[----:B---3--:R-:W-:Y:S01]  /*51890*/  IMAD.WIDE R14, R21, 0x4, R148 ;  /* 0x00000004150e7825 */ /* 0x008fe200078e0294 */
[----:B------:R1:W-:Y:S01]  /*518a0*/  @P3 STG.E desc[UR48][R2.64], R204 ;  /* 0x000000cc02003986 */ /* 0x0003e2000c101930 */
[----:B------:R-:W-:Y:S01]  /*518b0*/  ULDC UR4, c[0x0][0x228] ;  /* 0x00008a0000047ab9 */ /* 0x000fe20000000800 */
[----:B------:R-:W-:Y:S01]  /*518c0*/  ULDC UR8, c[0x0][0x228] ;  /* 0x00008a0000087ab9 */ /* 0x000fe20000000800 */
[C---:B----4-:R-:W-:Y:S01]  /*518d0*/  IMAD.WIDE R16, R11.reuse, 0x4, R208 ;  /* 0x000000040b107825 */ /* 0x050fe200078e02d0 */
[----:B------:R2:W-:Y:S01]  /*518e0*/  @P4 STG.E desc[UR48][R12.64], R196 ;  /* 0x000000c40c004986 */ /* 0x0005e2000c101930 */
[----:B------:R-:W-:Y:S01]  /*518f0*/  ULDC UR10, c[0x0][0x228] ;  /* 0x00008a00000a7ab9 */ /* 0x000fe20000000800 */
[----:B------:R-:W-:Y:S01]  /*51900*/  ULDC UR12, c[0x0][0x228] ;  /* 0x00008a00000c7ab9 */ /* 0x000fe20000000800 */
[----:B------:R-:W-:Y:S01]  /*51910*/  IMAD.WIDE R18, R11, 0x4, R4 ;  /* 0x000000040b127825 */ /* 0x000fe200078e0204 */
[----:B------:R3:W-:Y:S01]  /*51920*/  @P0 STG.E desc[UR48][R14.64], R200 ;  /* 0x000000c80e000986 */ /* 0x0007e2000c101930 */
[----:B------:R-:W-:Y:S01]  /*51930*/  ISETP.LT.AND P0, PT, R9, UR4, !P2 ;  /* 0x0000000409007c0c */ /* 0x000fe2000d701270 */
[----:B------:R-:W-:Y:S01]  /*51940*/  ULDC UR4, c[0x0][0x22c] ;  /* 0x00008b0000047ab9 */ /* 0x000fe20000000800 */
[----:B------:R-:W-:Y:S01]  /*51950*/  ISETP.LT.AND P2, PT, R8, UR6, !P2 ;  /* 0x0000000608007c0c */ /* 0x000fe2000d741270 */
[----:B------:R4:W-:Y:S01]  /*51960*/  @P5 STG.E desc[UR48][R16.64], R141 ;  /* 0x0000008d10005986 */ /* 0x0009e2000c101930 */
[----:B------:R-:W-:-:S02]  /*51970*/  ISETP.LT.AND P4, PT, R7, UR8, !P1 ;  /* 0x0000000807007c0c */ /* 0x000fc4000cf81270 */
[----:B------:R-:W-:Y:S01]  /*51980*/  IADD3 R0, R6, 0x74, RZ ;  /* 0x0000007406007810 */ /* 0x000fe20007ffe0ff */
[----:B------:R4:W-:Y:S01]  /*51990*/  @P6 STG.E desc[UR48][R18.64], R77 ;  /* 0x0000004d12006986 */ /* 0x0009e2000c101930 */
[----:B------:R-:W-:Y:S01]  /*519a0*/  ISETP.LT.AND P5, PT, R10, UR10, !P1 ;  /* 0x0000000a0a007c0c */ /* 0x000fe2000cfa1270 */
[----:B------:R-:W-:Y:S01]  /*519b0*/  VIADD R21, R11, UR26 ;  /* 0x0000001a0b157c36 */ /* 0x000fe20008000000 */
[----:B------:R-:W-:Y:S01]  /*519c0*/  ISETP.LT.AND P6, PT, R9, UR12, !P1 ;  /* 0x0000000c09007c0c */ /* 0x000fe2000cfc1270 */
[C---:B-1----:R-:W-:Y:S01]  /*519d0*/  IMAD.WIDE R2, R11.reuse, 0x4, R150 ;  /* 0x000000040b027825 */ /* 0x042fe200078e0296 */
[----:B------:R-:W-:Y:S01]  /*519e0*/  ISETP.GE.AND P3, PT, R0, UR4, PT ;  /* 0x0000000400007c0c */ /* 0x000fe2000bf66270 */
[----:B------:R-:W-:Y:S01]  /*519f0*/  ULDC UR4, c[0x0][0x228] ;  /* 0x00008a0000047ab9 */ /* 0x000fe20000000800 */
[----:B------:R-:W-:Y:S01]  /*51a00*/  IADD3 R0, R6, 0x75, RZ ;  /* 0x0000007506007810 */ /* 0x000fe20007ffe0ff */
[----:B--2---:R-:W-:Y:S01]  /*51a10*/  IMAD.WIDE R12, R11, 0x4, R148 ;  /* 0x000000040b0c7825 */ /* 0x004fe200078e0294 */
[----:B------:R1:W-:Y:S01]  /*51a20*/  @P0 STG.E desc[UR48][R2.64], R185 ;  /* 0x000000b902000986 */ /* 0x0003e2000c101930 */
[----:B------:R-:W-:Y:S01]  /*51a30*/  ISETP.LT.AND P1, PT, R8, UR4, !P1 ;  /* 0x0000000408007c0c */ /* 0x000fe2000cf21270 */
[----:B------:R-:W-:Y:S01]  /*51a40*/  ULDC UR4, c[0x0][0x228] ;  /* 0x00008a0000047ab9 */ /* 0x000fe20000000800 */
[C---:B---3--:R-:W-:Y:S01]  /*51a50*/  IMAD.WIDE R14, R21.reuse, 0x4, R208 ;  /* 0x00000004150e7825 */ /* 0x048fe200078e02d0 */
[----:B------:R-:W-:Y:S01]  /*51a60*/  ISETP.GE.AND P0, PT, R0, UR5, PT ;  /* 0x0000000500007c0c */ /* 0x000fe2000bf06270 */
[----:B------:R-:W-:Y:S01]  /*51a70*/  ULDC UR6, c[0x0][0x228] ;  /* 0x00008a0000067ab9 */ /* 0x000fe20000000800 */
[----:B------:R-:W-:Y:S01]  /*51a80*/  ULDC UR8, c[0x0][0x228] ;  /* 0x00008a0000087ab9 */ /* 0x000fe20000000800 */
[C---:B----4-:R-:W-:Y:S01]  /*51a90*/  IMAD.WIDE R16, R21.reuse, 0x4, R4 ;  /* 0x0000000415107825 */ /* 0x050fe200078e0204 */
[----:B------:R-:W-:Y:S01]  /*51aa0*/  @P2 STG.E desc[UR48][R12.64], R193 ;  /* 0x000000c10c002986 */ /* 0x000fe2000c101930 */
[----:B------:R-:W-:Y:S01]  /*51ab0*/  ULDC UR5, c[0x0][0x228] ;  /* 0x00008a0000057ab9 */ /* 0x000fe20000000800 */
[----:B------:R-:W-:Y:S01]  /*51ac0*/  ULDC UR10, c[0x0][0x228] ;  /* 0x00008a00000a7ab9 */ /* 0x000fe20000000800 */
[----:B------:R-:W-:Y:S01]  /*51ad0*/  IMAD.WIDE R18, R21, 0x4, R150 ;  /* 0x0000000415127825 */ /* 0x000fe200078e0296 */
[----:B------:R-:W-:Y:S01]  /*51ae0*/  @P4 STG.E desc[UR48][R14.64], R181 ;  /* 0x000000b50e004986 */ /* 0x000fe2000c101930 */
[----:B------:R-:W-:Y:S01]  /*51af0*/  ISETP.LT.AND P2, PT, R7, UR4, !P3 ;  /* 0x0000000407007c0c */ /* 0x000fe2000df41270 */
[----:B------:R-:W-:Y:S01]  /*51b00*/  ULDC UR4, c[0x0][0x228] ;  /* 0x00008a0000047ab9 */ /* 0x000fe20000000800 */
[----:B------:R-:W-:Y:S01]  /*51b10*/  ISETP.LT.AND P4, PT, R10, UR5, !P3 ;  /* 0x000000050a007c0c */ /* 0x000fe2000df81270 */
[----:B------:R-:W-:Y:S01]  /*51b20*/  @P5 STG.E desc[UR48][R16.64], R205 ;  /* 0x000000cd10005986 */ /* 0x000fe2000c101930 */
[----:B------:R-:W-:Y:S01]  /*51b30*/  ISETP.LT.AND P5, PT, R9, UR6, !P3 ;  /* 0x0000000609007c0c */ /* 0x000fe2000dfa1270 */
[----:B-1----:R-:W-:Y:S01]  /*51b40*/  IMAD.WIDE R2, R21, 0x4, R148 ;  /* 0x0000000415027825 */ /* 0x002fe200078e0294 */
[----:B------:R-:W-:Y:S01]  /*51b50*/  ISETP.LT.AND P3, PT, R8, UR8, !P3 ;  /* 0x0000000808007c0c */ /* 0x000fe2000df61270 */
[----:B------:R1:W-:Y:S01]  /*51b60*/  @P6 STG.E desc[UR48][R18.64], R197 ;  /* 0x000000c512006986 */ /* 0x0003e2000c101930 */
[----:B------:R-:W-:Y:S01]  /*51b70*/  ISETP.LT.AND P6, PT, R7, UR10, !P0 ;  /* 0x0000000a07007c0c */ /* 0x000fe2000c7c1270 */
[----:B------:R-:W-:Y:S01]  /*51b80*/  ULDC UR5, c[0x0][0x228] ;  /* 0x00008a0000057ab9 */ /* 0x000fe20000000800 */
[----:B------:R-:W-:Y:S01]  /*51b90*/  IADD3 R0, R6, 0x76, RZ ;  /* 0x0000007606007810 */ /* 0x000fe20007ffe0ff */
[----:B------:R2:W-:Y:S01]  /*51ba0*/  @P1 STG.E desc[UR48][R2.64], R201 ;  /* 0x000000c902001986 */ /* 0x0005e2000c101930 */
[----:B------:R-:W-:Y:S01]  /*51bb0*/  ULDC UR6, c[0x0][0x228] ;  /* 0x00008a0000067ab9 */ /* 0x000fe20000000800 */
[----:B------:R-:W-:Y:S01]  /*51bc0*/  ULDC UR8, c[0x0][0x228] ;  /* 0x00008a0000087ab9 */ /* 0x000fe20000000800 */
[----:B-1----:R-:W-:-:S04]  /*51bd0*/  VIADD R19, R21, UR26 ;  /* 0x0000001a15137c36 */ /* 0x002fc80008000000 */
[C---:B------:R-:W-:Y:S01]  /*51be0*/  IMAD.WIDE R12, R19.reuse, 0x4, R208 ;  /* 0x00000004130c7825 */ /* 0x040fe200078e02d0 */
[----:B------:R-:W-:-:S03]  /*51bf0*/  IADD3 R11, R19, UR26, RZ ;  /* 0x0000001a130b7c10 */ /* 0x000fc6000fffe0ff */
[C---:B------:R-:W-:Y:S01]  /*51c00*/  IMAD.WIDE R14, R19.reuse, 0x4, R4 ;  /* 0x00000004130e7825 */ /* 0x040fe200078e0204 */
[----:B------:R1:W-:Y:S03]  /*51c10*/  @P2 STG.E desc[UR48][R12.64], R142 ;  /* 0x0000008e0c002986 */ /* 0x0003e6000c101930 */
[C---:B------:R-:W-:Y:S01]  /*51c20*/  IMAD.WIDE R16, R19.reuse, 0x4, R150 ;  /* 0x0000000413107825 */ /* 0x040fe200078e0296 */
[----:B------:R3:W-:Y:S03]  /*51c30*/  @P4 STG.E desc[UR48][R14.64], R78 ;  /* 0x0000004e0e004986 */ /* 0x0007e6000c101930 */
[----:B------:R-:W-:Y:S01]  /*51c40*/  IMAD.WIDE R18, R19, 0x4, R148 ;  /* 0x0000000413127825 */ /* 0x000fe200078e0294 */
[----:B------:R-:W-:Y:S04]  /*51c50*/  @P5 STG.E desc[UR48][R16.64], R186 ;  /* 0x000000ba10005986 */ /* 0x000fe8000c101930 */
[----:B------:R-:W-:Y:S01]  /*51c60*/  @P3 STG.E desc[UR48][R18.64], R194 ;  /* 0x000000c212003986 */ /* 0x000fe2000c101930 */
[----:B------:R-:W-:Y:S01]  /*51c70*/  ISETP.LT.AND P3, PT, R10, UR4, !P0 ;  /* 0x000000040a007c0c */ /* 0x000fe2000c761270 */
[----:B------:R-:W-:Y:S01]  /*51c80*/  ULDC UR4, c[0x0][0x228] ;  /* 0x00008a0000047ab9 */ /* 0x000fe20000000800 */
[----:B------:R-:W-:Y:S01]  /*51c90*/  ISETP.LT.AND P4, PT, R9, UR5, !P0 ;  /* 0x0000000509007c0c */ /* 0x000fe2000c781270 */
[C---:B------:R-:W-:Y:S01]  /*51ca0*/  IMAD.WIDE R20, R11.reuse, 0x4, R208 ;  /* 0x000000040b147825 */ /* 0x040fe200078e02d0 */
[----:B------:R-:W-:Y:S01]  /*51cb0*/  ISETP.LT.AND P2, PT, R8, UR4, !P0 ;  /* 0x0000000408007c0c */ /* 0x000fe2000c741270 */
[----:B------:R-:W-:Y:S01]  /*51cc0*/  ULDC UR5, c[0x0][0x228] ;  /* 0x00008a0000057ab9 */ /* 0x000fe20000000800 */
[----:B------:R-:W-:Y:S01]  /*51cd0*/  ISETP.GE.AND P1, PT, R0, UR13, PT ;  /* 0x0000000d00007c0c */ /* 0x000fe2000bf26270 */
[----:B--2---:R-:W-:Y:S01]  /*51ce0*/  IMAD.WIDE R2, R11, 0x4, R4 ;  /* 0x000000040b027825 */ /* 0x004fe200078e0204 */
[----:B------:R-:W-:Y:S01]  /*51cf0*/  ULDC UR4, c[0x0][0x228] ;  /* 0x00008a0000047ab9 */ /* 0x000fe20000000800 */
[----:B------:R-:W-:Y:S01]  /*51d00*/  IADD3 R0, R6, 0x77, RZ ;  /* 0x0000007706007810 */ /* 0x000fe20007ffe0ff */
[----:B------:R2:W-:Y:S01]  /*51d10*/  @P6 STG.E desc[UR48][R20.64], R182 ;  /* 0x000000b614006986 */ /* 0x0005e2000c101930 */
[----:B------:R-:W-:Y:S01]  /*51d20*/  ISETP.LT.AND P6, PT, R7, UR5, !P1 ;  /* 0x0000000507007c0c */ /* 0x000fe2000cfc1270 */
[C---:B-1----:R-:W-:Y:S01]  /*51d30*/  IMAD.WIDE R12, R11.reuse, 0x4, R150 ;  /* 0x000000040b0c7825 */ /* 0x042fe200078e0296 */
[----:B------:R-:W-:Y:S01]  /*51d40*/  ISETP.LT.AND P5, PT, R10, UR4, !P1 ;  /* 0x000000040a007c0c */ /* 0x000fe2000cfa1270 */
[----:B------:R-:W-:Y:S01]  /*51d50*/  ULDC UR4, c[0x0][0x228] ;  /* 0x00008a0000047ab9 */ /* 0x000fe20000000800 */
[----:B------:R1:W-:Y:S01]  /*51d60*/  @P3 STG.E desc[UR48][R2.64], R206 ;  /* 0x000000ce02003986 */ /* 0x0003e2000c101930 */
[----:B---3--:R-:W-:Y:S01]  /*51d70*/  IMAD.WIDE R14, R11, 0x4, R148 ;  /* 0x000000040b0e7825 */ /* 0x008fe200078e0294 */
[----:B------:R-:W-:Y:S01]  /*51d80*/  ISETP.GE.AND P0, PT, R0, UR11, PT ;  /* 0x0000000b00007c0c */ /* 0x000fe2000bf06270 */
[----:B------:R-:W-:Y:S01]  /*51d90*/  ULDC UR5, c[0x0][0x228] ;  /* 0x00008a0000057ab9 */ /* 0x000fe20000000800 */
[----:B------:R-:W-:Y:S01]  /*51da0*/  ISETP.LT.AND P3, PT, R9, UR4, !P1 ;  /* 0x0000000409007c0c */ /* 0x000fe2000cf61270 */
[----:B------:R-:W-:Y:S01]  /*51db0*/  ULDC UR4, c[0x0][0x228] ;  /* 0x00008a0000047ab9 */ /* 0x000fe20000000800 */
[----:B------:R3:W-:Y:S01]  /*51dc0*/  @P4 STG.E desc[UR48][R12.64], R198 ;  /* 0x000000c60c004986 */ /* 0x0007e2000c101930 */
[----:B--2---:R-:W-:Y:S01]  /*51dd0*/  VIADD R21, R11, UR26 ;  /* 0x0000001a0b157c36 */ /* 0x004fe20008000000 */
[----:B------:R-:W-:Y:S01]  /*51de0*/  ISETP.LT.AND P1, PT, R8, UR4, !P1 ;  /* 0x0000000408007c0c */ /* 0x000fe2000cf21270 */
[----:B------:R-:W-:Y:S01]  /*51df0*/  ULDC UR4, c[0x0][0x228] ;  /* 0x00008a0000047ab9 */ /* 0x000fe20000000800 */
[----:B------:R2:W-:Y:S01]  /*51e00*/  @P2 STG.E desc[UR48][R14.64], R202 ;  /* 0x000000ca0e002986 */ /* 0x0005e2000c101930 */
[----:B------:R-:W-:Y:S01]  /*51e10*/  ISETP.LT.AND P2, PT, R7, UR5, !P0 ;  /* 0x0000000507007c0c */ /* 0x000fe2000c741270 */
[C---:B------:R-:W-:Y:S01]  /*51e20*/  IMAD.WIDE R16, R21.reuse, 0x4, R208 ;  /* 0x0000000415107825 */ /* 0x040fe200078e02d0 */
[----:B------:R-:W-:Y:S01]  /*51e30*/  IADD3 R23, R21, UR26, RZ ;  /* 0x0000001a15177c10 */ /* 0x000fe2000fffe0ff */
[----:B------:R-:W-:-:S02]  /*51e40*/  ULDC UR5, c[0x0][0x228] ;  /* 0x00008a0000057ab9 */ /* 0x000fc40000000800 */
[C---:B------:R-:W-:Y:S01]  /*51e50*/  IMAD.WIDE R18, R21.reuse, 0x4, R4 ;  /* 0x0000000415127825 */ /* 0x040fe200078e0204 */
[----:B------:R4:W-:Y:S01]  /*51e60*/  @P6 STG.E desc[UR48][R16.64], R143 ;  /* 0x0000008f10006986 */ /* 0x0009e2000c101930 */
[----:B------:R-:W-:Y:S01]  /*51e70*/  ISETP.LT.AND P4, PT, R10, UR6, !P0 ;  /* 0x000000060a007c0c */ /* 0x000fe2000c781270 */
[----:B------:R-:W-:Y:S01]  /*51e80*/  ULDC UR6, c[0x0][0x228] ;  /* 0x00008a0000067ab9 */ /* 0x000fe20000000800 */
[----:B-1----:R-:W-:Y:S01]  /*51e90*/  IMAD.WIDE R2, R21, 0x4, R150 ;  /* 0x0000000415027825 */ /* 0x002fe200078e0296 */
[----:B------:R1:W-:Y:S01]  /*51ea0*/  @P5 STG.E desc[UR48][R18.64], R79 ;  /* 0x0000004f12005986 */ /* 0x0003e2000c101930 */
[----:B------:R-:W-:Y:S02]  /*51eb0*/  ISETP.LT.AND P5, PT, R9, UR8, !P0 ;  /* 0x0000000809007c0c */ /* 0x000fe4000c7a1270 */
[----:B---3--:R-:W-:Y:S01]  /*51ec0*/  IMAD.WIDE R12, R21, 0x4, R148 ;  /* 0x00000004150c7825 */ /* 0x008fe200078e0294 */
[----:B------:R3:W-:Y:S03]  /*51ed0*/  @P3 STG.E desc[UR48][R2.64], R187 ;  /* 0x000000bb02003986 */ /* 0x0007e6000c101930 */
[----:B--2---:R-:W-:Y:S01]  /*51ee0*/  IMAD.WIDE R14, R23, 0x4, R208 ;  /* 0x00000004170e7825 */ /* 0x004fe200078e02d0 */
[----:B------:R-:W-:Y:S01]  /*51ef0*/  @P1 STG.E desc[UR48][R12.64], R195 ;  /* 0x000000c30c001986 */ /* 0x000fe2000c101930 */
[----:B------:R-:W-:-:S03]  /*51f00*/  IADD3 R0, R6, 0x78, RZ ;  /* 0x0000007806007810 */ /* 0x000fc60007ffe0ff */
[----:B------:R-:W-:Y:S01]  /*51f10*/  @P2 STG.E desc[UR48][R14.64], R183 ;  /* 0x000000b70e002986 */ /* 0x000fe2000c101930 */
[----:B----4-:R-:W-:-:S03]  /*51f20*/  IMAD.WIDE R16, R23, 0x4, R4 ;  /* 0x0000000417107825 */ /* 0x010fc600078e0204 */
[----:B------:R-:W2:Y:S01]  /*51f30*/  LDS.128 R12, [R252] ;  /* 0x00000000fc0c7984 */ /* 0x000ea20000000c00 */
[----:B-1----:R-:W-:Y:S01]  /*51f40*/  IMAD.WIDE R18, R23, 0x4, R150 ;  /* 0x0000000417127825 */ /* 0x002fe200078e0296 */
[----:B------:R-:W-:Y:S02]  /*51f50*/  ISETP.GE.AND P6, PT, R0, UR9, PT ;  /* 0x0000000900007c0c */ /* 0x000fe4000bfc6270 */
[----:B------:R1:W-:Y:S01]  /*51f60*/  @P4 STG.E desc[UR48][R16.64], R207 ;  /* 0x000000cf10004986 */ /* 0x0003e2000c101930 */
[----:B------:R-:W-:Y:S01]  /*51f70*/  ISETP.LT.AND P1, PT, R8, UR4, !P0 ;  /* 0x0000000408007c0c */ /* 0x000fe2000c721270 */
[----:B------:R-:W-:Y:S01]  /*51f80*/  ULDC UR4, c[0x0][0x228] ;  /* 0x00008a0000047ab9 */ /* 0x000fe20000000800 */
[----:B------:R-:W-:Y:S01]  /*51f90*/  ISETP.LT.AND P4, PT, R7, UR5, !P6 ;  /* 0x0000000507007c0c */ /* 0x000fe2000f781270 */
[----:B------:R4:W-:Y:S01]  /*51fa0*/  @P5 STG.E desc[UR48][R18.64], R199 ;  /* 0x000000c712005986 */ /* 0x0009e2000c101930 */
[----:B------:R-:W-:Y:S02]  /*51fb0*/  ISETP.LT.AND P5, PT, R10, UR6, !P6 ;  /* 0x000000060a007c0c */ /* 0x000fe4000f7a1270 */
[----:B------:R-:W-:Y:S01]  /*51fc0*/  IADD3 R25, R23, UR26, RZ ;  /* 0x0000001a17197c10 */ /* 0x000fe2000fffe0ff */
[----:B------:R-:W-:Y:S01]  /*51fd0*/  VIADD R0, R6, 0x79 ;  /* 0x0000007906007836 */ /* 0x000fe20000000000 */
[----:B------:R-:W-:Y:S01]  /*51fe0*/  ISETP.LT.AND P0, PT, R9, UR4, !P6 ;  /* 0x0000000409007c0c */ /* 0x000fe2000f701270 */
[----:B---3--:R-:W-:Y:S01]  /*51ff0*/  IMAD.WIDE R2, R23, 0x4, R148 ;  /* 0x0000000417027825 */ /* 0x008fe200078e0294 */
[----:B------:R-:W-:Y:S01]  /*52000*/  ULDC UR4, c[0x0][0x228] ;  /* 0x00008a0000047ab9 */ /* 0x000fe20000000800 */
[----:B------:R-:W-:Y:S01]  /*52010*/  ULDC UR5, c[0x0][0x228] ;  /* 0x00008a0000057ab9 */ /* 0x000fe20000000800 */
[----:B------:R-:W-:Y:S01]  /*52020*/  ULDC UR6, c[0x0][0x228] ;  /* 0x00008a0000067ab9 */ /* 0x000fe20000000800 */
[----:B-1----:R-:W-:Y:S01]  /*52030*/  IMAD.WIDE R16, R25, 0x4, R208 ;  /* 0x0000000419107825 */ /* 0x002fe200078e02d0 */
[----:B------:R-:W-:-:S03]  /*52040*/  ISETP.GE.AND P3, PT, R0, UR7, PT ;  /* 0x0000000700007c0c */ /* 0x000fc6000bf66270 */
[C---:B----4-:R-:W-:Y:S01]  /*52050*/  IMAD.WIDE R18, R25.reuse, 0x4, R4 ;  /* 0x0000000419127825 */ /* 0x050fe200078e0204 */
[----:B------:R1:W-:Y:S03]  /*52060*/  @P1 STG.E desc[UR48][R2.64], R203 ;  /* 0x000000cb02001986 */ /* 0x0003e6000c101930 */
[C---:B------:R-:W-:Y:S01]  /*52070*/  IMAD.WIDE R20, R25.reuse, 0x4, R150 ;  /* 0x0000000419147825 */ /* 0x040fe200078e0296 */
[----:B------:R3:W-:Y:S01]  /*52080*/  @P4 STG.E desc[UR48][R16.64], R188 ;  /* 0x000000bc10004986 */ /* 0x0007e2000c101930 */
[----:B------:R-:W-:Y:S01]  /*52090*/  ISETP.LT.AND P6, PT, R8, UR4, !P6 ;  /* 0x0000000408007c0c */ /* 0x000fe2000f7c1270 */
[----:B------:R-:W-:Y:S01]  /*520a0*/  ULDC UR4, c[0x0][0x228] ;  /* 0x00008a0000047ab9 */ /* 0x000fe20000000800 */
[----:B------:R-:W-:Y:S01]  /*520b0*/  IADD3 R23, R25, UR26, RZ ;  /* 0x0000001a19177c10 */ /* 0x000fe2000fffe0ff */
[----:B------:R4:W-:Y:S01]  /*520c0*/  @P5 STG.E desc[UR48][R18.64], R144 ;  /* 0x0000009012005986 */ /* 0x0009e2000c101930 */
[----:B------:R-:W-:Y:S01]  /*520d0*/  ISETP.LT.AND P4, PT, R10, UR4, !P3 ;  /* 0x000000040a007c0c */ /* 0x000fe2000df81270 */
[----:B------:R-:W-:Y:S01]  /*520e0*/  ULDC UR4, c[0x0][0x228] ;  /* 0x00008a0000047ab9 */ /* 0x000fe20000000800 */
[----:B------:R-:W-:Y:S01]  /*520f0*/  IADD3 R11, R6, 0x7a, RZ ;  /* 0x0000007a060b7810 */ /* 0x000fe20007ffe0ff */
[----:B------:R2:W-:Y:S01]  /*52100*/  @P0 STG.E desc[UR48][R20.64], R220 ;  /* 0x000000dc14000986 */ /* 0x0005e2000c101930 */
[----:B------:R-:W-:Y:S01]  /*52110*/  ISETP.LT.AND P0, PT, R7, UR5, !P3 ;  /* 0x0000000507007c0c */ /* 0x000fe2000df01270 */
[----:B------:R-:W-:Y:S01]  /*52120*/  ULDC UR5, c[0x0][0x228] ;  /* 0x00008a0000057ab9 */ /* 0x000fe20000000800 */
[----:B------:R-:W-:Y:S01]  /*52130*/  ULDC UR7, c[0x0][0x228] ;  /* 0x00008a0000077ab9 */ /* 0x000fe20000000800 */
[----:B------:R-:W-:Y:S01]  /*52140*/  ISETP.LT.AND P5, PT, R9, UR5, !P3 ;  /* 0x0000000509007c0c */ /* 0x000fe2000dfa1270 */
[----:B-1----:R-:W-:Y:S01]  /*52150*/  IMAD.WIDE R2, R25, 0x4, R148 ;  /* 0x0000000419027825 */ /* 0x002fe200078e0294 */
[----:B------:R-:W-:Y:S01]  /*52160*/  ISETP.LT.AND P3, PT, R8, UR6, !P3 ;  /* 0x0000000608007c0c */ /* 0x000fe2000df61270 */
[----:B------:R-:W-:-:S02]  /*52170*/  ULDC UR5, c[0x0][0x228] ;  /* 0x00008a0000057ab9 */ /* 0x000fc40000000800 */
[----:B---3--:R-:W-:Y:S01]  /*52180*/  IMAD.WIDE R16, R23, 0x4, R208 ;  /* 0x0000000417107825 */ /* 0x008fe200078e02d0 */
[----:B------:R-:W-:-:S03]  /*52190*/  ISETP.GE.AND P2, PT, R11, UR21, PT ;  /* 0x000000150b007c0c */ /* 0x000fc6000bf46270 */
[C---:B----4-:R-:W-:Y:S01]  /*521a0*/  IMAD.WIDE R18, R23.reuse, 0x4, R4 ;  /* 0x0000000417127825 */ /* 0x050fe200078e0204 */
[----:B------:R1:W-:Y:S01]  /*521b0*/  @P6 STG.E desc[UR48][R2.64], R80 ;  /* 0x0000005002006986 */ /* 0x0003e2000c101930 */
[----:B------:R-:W-:Y:S02]  /*521c0*/  ULDC UR6, c[0x0][0x228] ;  /* 0x00008a0000067ab9 */ /* 0x000fe40000000800 */
[C---:B------:R-:W-:Y:S02]  /*521d0*/  VIADD R11, R23.reuse, UR26 ;  /* 0x0000001a170b7c36 */ /* 0x040fe40008000000 */
[C---:B--2---:R-:W-:Y:S01]  /*521e0*/  IMAD.WIDE R20, R23.reuse, 0x4, R150 ;  /* 0x0000000417147825 */ /* 0x044fe200078e0296 */
[----:B------:R2:W-:Y:S03]  /*521f0*/  @P0 STG.E desc[UR48][R16.64], R228 ;  /* 0x000000e410000986 */ /* 0x0005e6000c101930 */
[----:B------:R-:W-:Y:S01]  /*52200*/  IMAD.WIDE R22, R23, 0x4, R148 ;  /* 0x0000000417167825 */ /* 0x000fe200078e0294 */
[----:B------:R3:W-:Y:S01]  /*52210*/  @P4 STG.E desc[UR48][R18.64], R212 ;  /* 0x000000d412004986 */ /* 0x0007e2000c101930 */
[----:B------:R-:W-:Y:S01]  /*52220*/  ISETP.LT.AND P4, PT, R10, UR4, !P2 ;  /* 0x000000040a007c0c */ /* 0x000fe2000d781270 */
[----:B------:R-:W-:-:S02]  /*52230*/  ULDC UR4, c[0x0][0x228] ;  /* 0x00008a0000047ab9 */ /* 0x000fc40000000800 */
[----:B------:R-:W-:Y:S01]  /*52240*/  @P5 STG.E desc[UR48][R20.64], R84 ;  /* 0x0000005414005986 */ /* 0x000fe2000c101930 */
[----:B------:R-:W-:-:S03]  /*52250*/  ISETP.LT.AND P6, PT, R7, UR7, !P2 ;  /* 0x0000000707007c0c */ /* 0x000fc6000d7c1270 */
[----:B------:R-:W-:Y:S01]  /*52260*/  @P3 STG.E desc[UR48][R22.64], R12 ;  /* 0x0000000c16003986 */ /* 0x000fe2000c101930 */
[----:B------:R-:W-:Y:S01]  /*52270*/  ISETP.LT.AND P3, PT, R9, UR4, !P2 ;  /* 0x0000000409007c0c */ /* 0x000fe2000d761270 */
[----:B------:R-:W-:Y:S01]  /*52280*/  ULDC UR4, c[0x0][0x228] ;  /* 0x00008a0000047ab9 */ /* 0x000fe20000000800 */
[----:B------:R-:W-:Y:S01]  /*52290*/  VIADD R0, R6, 0x7b ;  /* 0x0000007b06007836 */ /* 0x000fe20000000000 */
[----:B------:R-:W-:Y:S01]  /*522a0*/  ISETP.LT.AND P2, PT, R8, UR4, !P2 ;  /* 0x0000000408007c0c */ /* 0x000fe2000d741270 */
[C---:B------:R-:W-:Y:S01]  /*522b0*/  IMAD.WIDE R24, R11.reuse, 0x4, R208 ;  /* 0x000000040b187825 */ /* 0x040fe200078e02d0 */
[----:B------:R-:W-:Y:S02]  /*522c0*/  ULDC UR4, c[0x0][0x228] ;  /* 0x00008a0000047ab9 */ /* 0x000fe40000000800 */
[----:B------:R-:W-:Y:S01]  /*522d0*/  ISETP.GE.AND P1, PT, R0, UR19, PT ;  /* 0x0000001300007c0c */ /* 0x000fe2000bf26270 */
[C---:B-1----:R-:W-:Y:S01]  /*522e0*/  IMAD.WIDE R2, R11.reuse, 0x4, R4 ;  /* 0x000000040b027825 */ /* 0x042fe200078e0204 */
[----:B------:R1:W-:Y:S03]  /*522f0*/  @P6 STG.E desc[UR48][R24.64], R189 ;  /* 0x000000bd18006986 */ /* 0x0003e6000c101930 */
[----:B--2---:R-:W-:Y:S01]  /*52300*/  IMAD.WIDE R16, R11, 0x4, R150 ;  /* 0x000000040b107825 */ /* 0x004fe200078e0296 */
[----:B------:R-:W-:-:S03]  /*52310*/  ISETP.LT.AND P5, PT, R7, UR5, !P1 ;  /* 0x0000000507007c0c */ /* 0x000fc6000cfa1270 */
[C---:B---3--:R-:W-:Y:S01]  /*52320*/  IMAD.WIDE R18, R11.reuse, 0x4, R148 ;  /* 0x000000040b127825 */ /* 0x048fe200078e0294 */
[----:B------:R2:W-:Y:S01]  /*52330*/  @P4 STG.E desc[UR48][R2.64], R145 ;  /* 0x0000009102004986 */ /* 0x0005e2000c101930 */
[----:B------:R-:W-:Y:S01]  /*52340*/  ISETP.LT.AND P6, PT, R10, UR6, !P1 ;  /* 0x000000060a007c0c */ /* 0x000fe2000cfc1270 */
[----:B------:R-:W-:Y:S01]  /*52350*/  ULDC UR5, c[0x0][0x228] ;  /* 0x00008a0000057ab9 */ /* 0x000fe20000000800 */
[----:B------:R-:W-:Y:S01]  /*52360*/  IADD3 R0, R6, 0x7c, RZ ;  /* 0x0000007c06007810 */ /* 0x000fe20007ffe0ff */
[----:B------:R3:W-:Y:S01]  /*52370*/  @P3 STG.E desc[UR48][R16.64], R221 ;  /* 0x000000dd10003986 */ /* 0x0007e2000c101930 */
[----:B-1----:R-:W-:Y:S01]  /*52380*/  IADD3 R25, R11, UR26, RZ ;  /* 0x0000001a0b197c10 */ /* 0x002fe2000fffe0ff */
[----:B------:R-:W-:Y:S02]  /*52390*/  ULDC UR6, c[0x0][0x228] ;  /* 0x00008a0000067ab9 */ /* 0x000fe40000000800 */
[----:B------:R1:W-:Y:S01]  /*523a0*/  @P2 STG.E desc[UR48][R18.64], R81 ;  /* 0x0000005112002986 */ /* 0x0003e2000c101930 */
[----:B------:R-:W-:Y:S01]  /*523b0*/  ISETP.LT.AND P2, PT, R9, UR4, !P1 ;  /* 0x0000000409007c0c */ /* 0x000fe2000cf41270 */
[----:B------:R-:W-:Y:S01]  /*523c0*/  IMAD.WIDE R20, R25, 0x4, R208 ;  /* 0x0000000419147825 */ /* 0x000fe200078e02d0 */
[----:B------:R-:W-:Y:S01]  /*523d0*/  ISETP.GE.AND P0, PT, R0, UR17, PT ;  /* 0x0000001100007c0c */ /* 0x000fe2000bf06270 */
[----:B------:R-:W-:-:S02]  /*523e0*/  ULDC UR4, c[0x0][0x228] ;  /* 0x00008a0000047ab9 */ /* 0x000fc40000000800 */
[C---:B------:R-:W-:Y:S01]  /*523f0*/  IMAD.WIDE R22, R25.reuse, 0x4, R4 ;  /* 0x0000000419167825 */ /* 0x040fe200078e0204 */
[----:B------:R4:W-:Y:S01]  /*52400*/  @P5 STG.E desc[UR48][R20.64], R229 ;  /* 0x000000e514005986 */ /* 0x0009e2000c101930 */
[----:B------:R-:W-:Y:S01]  /*52410*/  ISETP.LT.AND P3, PT, R8, UR4, !P1 ;  /* 0x0000000408007c0c */ /* 0x000fe2000cf61270 */
[----:B------:R-:W-:Y:S01]  /*52420*/  ULDC UR4, c[0x0][0x228] ;  /* 0x00008a0000047ab9 */ /* 0x000fe20000000800 */
[----:B--2---:R-:W-:Y:S01]  /*52430*/  IMAD.WIDE R2, R25, 0x4, R150 ;  /* 0x0000000419027825 */ /* 0x004fe200078e0296 */
[----:B------:R-:W-:Y:S01]  /*52440*/  ISETP.LT.AND P5, PT, R7, UR5, !P0 ;  /* 0x0000000507007c0c */ /* 0x000fe2000c7a1270 */
[----:B------:R-:W-:Y:S01]  /*52450*/  @P6 STG.E desc[UR48][R22.64], R213 ;  /* 0x000000d516006986 */ /* 0x000fe2000c101930 */
[----:B------:R-:W-:Y:S02]  /*52460*/  IADD3 R11, R25, UR26, RZ ;  /* 0x0000001a190b7c10 */ /* 0x000fe4000fffe0ff */
[----:B------:R-:W-:Y:S01]  /*52470*/  ISETP.LT.AND P6, PT, R10, UR6, !P0 ;  /* 0x000000060a007c0c */ /* 0x000fe2000c7c1270 */
[----:B------:R2:W-:Y:S01]  /*52480*/  @P2 STG.E desc[UR48][R2.64], R85 ;  /* 0x0000005502002986 */ /* 0x0005e2000c101930 */
[----:B------:R-:W-:Y:S01]  /*52490*/  ISETP.LT.AND P2, PT, R9, UR4, !P0 ;  /* 0x0000000409007c0c */ /* 0x000fe2000c741270 */
[----:B------:R-:W-:Y:S01]  /*524a0*/  ULDC UR4, c[0x0][0x228] ;  /* 0x00008a0000047ab9 */ /* 0x000fe20000000800 */
[----:B------:R-:W-:Y:S01]  /*524b0*/  IADD3 R0, R6, 0x7d, RZ ;  /* 0x0000007d06007810 */ /* 0x000fe20007ffe0ff */
[----:B---3--:R-:W-:Y:S01]  /*524c0*/  IMAD.WIDE R16, R25, 0x4, R148 ;  /* 0x0000000419107825 */ /* 0x008fe200078e0294 */
[----:B------:R-:W-:-:S03]  /*524d0*/  ISETP.LT.AND P0, PT, R8, UR4, !P0 ;  /* 0x0000000408007c0c */ /* 0x000fc6000c701270 */
[C---:B-1----:R-:W-:Y:S01]  /*524e0*/  IMAD.WIDE R18, R11.reuse, 0x4, R208 ;  /* 0x000000040b127825 */ /* 0x042fe200078e02d0 */
[----:B------:R-:W-:Y:S01]  /*524f0*/  ISETP.GE.AND P4, PT, R0, UR15, PT ;  /* 0x0000000f00007c0c */ /* 0x000fe2000bf86270 */
[----:B------:R1:W-:Y:S02]  /*52500*/  @P3 STG.E desc[UR48][R16.64], R13 ;  /* 0x0000000d10003986 */ /* 0x0003e4000c101930 */
[C---:B------:R-:W-:Y:S01]  /*52510*/  VIADD R0, R6.reuse, 0x7f ;  /* 0x0000007f06007836 */ /* 0x040fe20000000000 */
[----:B------:R-:W-:Y:S01]  /*52520*/  IADD3 R6, R6, 0x7e, RZ ;  /* 0x0000007e06067810 */ /* 0x000fe20007ffe0ff */
[----:B----4-:R-:W-:Y:S01]  /*52530*/  IMAD.WIDE R20, R11, 0x4, R4 ;  /* 0x000000040b147825 */ /* 0x010fe200078e0204 */
[----:B------:R-:W-:Y:S01]  /*52540*/  @P5 STG.E desc[UR48][R18.64], R190 ;  /* 0x000000be12005986 */ /* 0x000fe2000c101930 */
[----:B------:R-:W-:Y:S02]  /*52550*/  ISETP.LT.AND P5, PT, R7, UR4, !P4 ;  /* 0x0000000407007c0c */ /* 0x000fe4000e7a1270 */
[----:B--2---:R-:W-:Y:S01]  /*52560*/  IMAD.WIDE R2, R11, 0x4, R150 ;  /* 0x000000040b027825 */ /* 0x004fe200078e0296 */
[----:B------:R2:W-:Y:S01]  /*52570*/  @P6 STG.E desc[UR48][R20.64], R146 ;  /* 0x0000009214006986 */ /* 0x0005e2000c101930 */
[----:B------:R-:W-:-:S02]  /*52580*/  ISETP.GE.AND P3, PT, R6, UR23, PT ;  /* 0x0000001706007c0c */ /* 0x000fc4000bf66270 */
[----:B------:R-:W-:Y:S01]  /*52590*/  IMAD.WIDE R22, R11, 0x4, R148 ;  /* 0x000000040b167825 */ /* 0x000fe200078e0294 */
[----:B------:R-:W-:Y:S01]  /*525a0*/  ISETP.LT.AND P6, PT, R10, UR4, !P4 ;  /* 0x000000040a007c0c */ /* 0x000fe2000e7c1270 */
[----:B------:R3:W-:Y:S01]  /*525b0*/  @P2 STG.E desc[UR48][R2.64], R222 ;  /* 0x000000de02002986 */ /* 0x0007e2000c101930 */
[----:B------:R-:W-:Y:S01]  /*525c0*/  ISETP.LT.AND P2, PT, R9, UR4, !P4 ;  /* 0x0000000409007c0c */ /* 0x000fe2000e741270 */
[----:B------:R-:W-:Y:S01]  /*525d0*/  VIADD R25, R11, UR26 ;  /* 0x0000001a0b197c36 */ /* 0x000fe20008000000 */
[----:B------:R-:W-:Y:S01]  /*525e0*/  ISETP.LT.AND P4, PT, R8, UR4, !P4 ;  /* 0x0000000408007c0c */ /* 0x000fe2000e781270 */
[----:B------:R-:W-:Y:S01]  /*525f0*/  @P0 STG.E desc[UR48][R22.64], R82 ;  /* 0x0000005216000986 */ /* 0x000fe2000c101930 */
[----:B------:R-:W-:Y:S01]  /*52600*/  ISETP.LT.AND P0, PT, R7, UR4, !P3 ;  /* 0x0000000407007c0c */ /* 0x000fe2000df01270 */
[C---:B-1----:R-:W-:Y:S01]  /*52610*/  IMAD.WIDE R12, R25.reuse, 0x4, R208 ;  /* 0x00000004190c7825 */ /* 0x042fe200078e02d0 */
[----:B------:R-:W-:Y:S02]  /*52620*/  ISETP.GE.AND P1, PT, R0, UR25, PT ;  /* 0x0000001900007c0c */ /* 0x000fe4000bf26270 */
[C---:B--2---:R-:W-:Y:S01]  /*52630*/  IADD3 R21, R25.reuse, UR26, RZ ;  /* 0x0000001a19157c10 */ /* 0x044fe2000fffe0ff */
[----:B------:R-:W-:Y:S01]  /*52640*/  IMAD.WIDE R16, R25, 0x4, R4 ;  /* 0x0000000419107825 */ /* 0x000fe200078e0204 */
[----:B------:R-:W-:Y:S01]  /*52650*/  @P5 STG.E desc[UR48][R12.64], R230 ;  /* 0x000000e60c005986 */ /* 0x000fe2000c101930 */
[----:B------:R-:W-:-:S02]  /*52660*/  ISETP.LT.AND P5, PT, R7, UR4, !P1 ;  /* 0x0000000407007c0c */ /* 0x000fc4000cfa1270 */
[C---:B------:R-:W-:Y:S01]  /*52670*/  IMAD.WIDE R18, R25.reuse, 0x4, R150 ;  /* 0x0000000419127825 */ /* 0x040fe200078e0296 */
[----:B------:R1:W-:Y:S03]  /*52680*/  @P6 STG.E desc[UR48][R16.64], R214 ;  /* 0x000000d610006986 */ /* 0x0003e6000c101930 */
[----:B---3--:R-:W-:Y:S01]  /*52690*/  IMAD.WIDE R2, R25, 0x4, R148 ;  /* 0x0000000419027825 */ /* 0x008fe200078e0294 */
[----:B------:R2:W-:Y:S03]  /*526a0*/  @P2 STG.E desc[UR48][R18.64], R86 ;  /* 0x0000005612002986 */ /* 0x0005e6000c101930 */
[----:B------:R-:W-:Y:S01]  /*526b0*/  IMAD.WIDE R6, R21, 0x4, R208 ;  /* 0x0000000415067825 */ /* 0x000fe200078e02d0 */
[----:B------:R2:W-:Y:S01]  /*526c0*/  @P4 STG.E desc[UR48][R2.64], R14 ;  /* 0x0000000e02004986 */ /* 0x0005e2000c101930 */
[----:B------:R-:W-:-:S03]  /*526d0*/  ISETP.LT.AND P2, PT, R10, UR4, !P3 ;  /* 0x000000040a007c0c */ /* 0x000fc6000df41270 */
[----:B------:R2:W-:Y:S01]  /*526e0*/  @P0 STG.E desc[UR48][R6.64], R191 ;  /* 0x000000bf06000986 */ /* 0x0005e2000c101930 */
[C---:B------:R-:W-:Y:S02]  /*526f0*/  ISETP.LT.AND P0, PT, R9.reuse, UR4, !P3 ;  /* 0x0000000409007c0c */ /* 0x040fe4000df01270 */
[----:B------:R-:W-:Y:S02]  /*52700*/  ISETP.LT.AND P3, PT, R8, UR4, !P3 ;  /* 0x0000000408007c0c */ /* 0x000fe4000df61270 */
[----:B------:R-:W-:Y:S02]  /*52710*/  ISETP.LT.AND P6, PT, R10, UR4, !P1 ;  /* 0x000000040a007c0c */ /* 0x000fe4000cfc1270 */
[----:B------:R-:W-:Y:S02]  /*52720*/  ISETP.LT.AND P4, PT, R9, UR4, !P1 ;  /* 0x0000000409007c0c */ /* 0x000fe4000cf81270 */
[C---:B-1----:R-:W-:Y:S02]  /*52730*/  IADD3 R17, R21.reuse, UR26, RZ ;  /* 0x0000001a15117c10 */ /* 0x042fe4000fffe0ff */
[----:B------:R-:W-:Y:S01]  /*52740*/  ISETP.LT.AND P1, PT, R8, UR4, !P1 ;  /* 0x0000000408007c0c */ /* 0x000fe2000cf21270 */
[----:B------:R-:W-:-:S04]  /*52750*/  IMAD.WIDE R8, R21, 0x4, R4 ;  /* 0x0000000415087825 */ /* 0x000fc800078e0204 */
[C---:B------:R-:W-:Y:S01]  /*52760*/  IMAD.WIDE R10, R21.reuse, 0x4, R150 ;  /* 0x00000004150a7825 */ /* 0x040fe200078e0296 */
[----:B------:R2:W-:Y:S03]  /*52770*/  @P2 STG.E desc[UR48][R8.64], R147 ;  /* 0x0000009308002986 */ /* 0x0005e6000c101930 */
[----:B------:R-:W-:Y:S01]  /*52780*/  IMAD.WIDE R12, R21, 0x4, R148 ;  /* 0x00000004150c7825 */ /* 0x000fe200078e0294 */
[----:B------:R2:W-:Y:S03]  /*52790*/  @P0 STG.E desc[UR48][R10.64], R223 ;  /* 0x000000df0a000986 */ /* 0x0005e6000c101930 */
[C---:B------:R-:W-:Y:S01]  /*527a0*/  IMAD.WIDE R208, R17.reuse, 0x4, R208 ;  /* 0x0000000411d07825 */ /* 0x040fe200078e02d0 */
[----:B------:R2:W-:Y:S03]  /*527b0*/  @P3 STG.E desc[UR48][R12.64], R83 ;  /* 0x000000530c003986 */ /* 0x0005e6000c101930 */
[C---:B------:R-:W-:Y:S01]  /*527c0*/  IMAD.WIDE R4, R17.reuse, 0x4, R4 ;  /* 0x0000000411047825 */ /* 0x040fe200078e0204 */
[----:B------:R2:W-:Y:S03]  /*527d0*/  @P5 STG.E desc[UR48][R208.64], R231 ;  /* 0x000000e7d0005986 */ /* 0x0005e6000c101930 */
[C---:B------:R-:W-:Y:S01]  /*527e0*/  IMAD.WIDE R150, R17.reuse, 0x4, R150 ;  /* 0x0000000411967825 */ /* 0x040fe200078e0296 */
[----:B------:R2:W-:Y:S04]  /*527f0*/  @P6 STG.E desc[UR48][R4.64], R215 ;  /* 0x000000d704006986 */ /* 0x0005e8000c101930 */
[----:B------:R2:W-:Y:S01]  /*52800*/  @P4 STG.E desc[UR48][R150.64], R87 ;  /* 0x0000005796004986 */ /* 0x0005e2000c101930 */
[----:B------:R-:W-:Y:S01]  /*52810*/  IMAD.WIDE R148, R17, 0x4, R148 ;  /* 0x0000000411947825 */ /* 0x000fe200078e0294 */
[----:B------:R-:W-:Y:S06]  /*52820*/  @!P1 EXIT ;  /* 0x000000000000994d */ /* 0x000fec0003800000 */
[----:B------:R-:W-:Y:S01]  /*52830*/  STG.E desc[UR48][R148.64], R15 ;  /* 0x0000000f94007986 */ /* 0x000fe2000c101930 */
[----:B------:R-:W-:Y:S05]  /*52840*/  EXIT ;  /* 0x000000000000794d */ /* 0x000fea0003800000 */
.L_x_2:
[----:B------:R-:W-:-:S00]  /*52850*/  BRA `(.L_x_2) ;  /* 0xfffffffc00fc7947 */ /* 0x000fc0000383ffff */
[----:B------:R-:W-:-:S00]  /*52860*/  NOP ;  /* 0x0000000000007918 */ /* 0x000fc00000000000 */
        /* <DEDUP_REMOVED lines=9> */
.L_x_3:


//--------------------- .nv.shared.matmul_kernel  --------------------------
	.section	.nv.shared.matmul_kernel,"aw",@nobits
	.sectionflags	@""
	.align	16
	.zero		1024


//--------------------- .nv.shared.reserved.0     --------------------------
	.section	.nv.shared.reserved.0,"aw",@nobits
	.weak		__nv_reservedSMEM_offset_0_alias
	.size		__nv_reservedSMEM_offset_0_alias, 0, 0
	.other		__nv_reservedSMEM_offset_0_alias,@"STO_CUDA_RESERVED_SHARED STV_DEFAULT"
__nv_reservedSMEM_offset_0_alias:
	.zero		0


//--------------------- .nv.constant0.matmul_kernel --------------------------
	.section	.nv.constant0.matmul_kernel,"a",@progbits
	.sectionflags	@""
	.align	4
.nv.constant0.matmul_kernel:
	.zero		608


//--------------------- SYMBOLS --------------------------

	.type		.nv.reservedSmem.offset0,@object
	.size		.nv.reservedSmem.offset0,0x4
